	.target	sm_100a

	.elftype	@"ET_EXEC"


//--------------------- .note.nv.tkinfo           --------------------------
	.section	.note.nv.tkinfo,"",@"SHT_NOTE"
	.sectionflags	@"SHF_NOTE_NV_TKINFO"
	.tkinfo
        /*0018*/ 	.word	0x00000002
        /*0030*/ 	.string	""
        /*0030*/ 	.string	"ptxas"
        /*0030*/ 	.string	"Cuda compilation tools, release 13.0, V13.0.88"
        /*0030*/ 	.string	"Build cuda_13.0.r13.0/compiler.36424714_0"
        /*0030*/ 	.string	"-arch sm_100a -m 64 "



//--------------------- .note.nv.cuinfo           --------------------------
	.section	.note.nv.cuinfo,"",@"SHT_NOTE"
	.sectionflags	@"SHF_NOTE_NV_CUINFO"
        /*0018*/ 	.short	0x0002
        /*001a*/ 	.short	0x0064
        /*001c*/ 	.short	0x0082
	.zero		2


//--------------------- .nv.info                  --------------------------
	.section	.nv.info,"",@"SHT_CUDA_INFO"
	.align	4


	//----- nvinfo : EIATTR_REGCOUNT
	.align		4
        /*0000*/ 	.byte	0x04, 0x2f
        /*0002*/ 	.short	(.L_19 - .L_18)
	.align		4
.L_18:
        /*0004*/ 	.word	index@(_ZN7cutlass13device_kernelINS_4gemm6kernel13GemmUniversalIN4cute5tupleIJiiiiEEENS1_10collective13CollectiveMmaINS1_46MainloopSm100TmaUmmaWarpSpecializedBlockScaledILi9ELi2ELi1ENS5_IJNS4_1CILi4EEESB_NSA_ILi1EEEEEEEENS5_IJNSA_ILi256EEESF_NSA_ILi128EEEEEENS5_IJNS_12float_e2m1_tENS_13float_ue8m0_tEEEENS5_IJNS5_IJlSC_lEEENS4_6LayoutINS5_IJNS5_IJNS5_IJNSA_ILi32EEESB_EEEiEEESP_NS5_IJSC_iEEEEEENS5_IJNS5_IJNS5_IJNSA_ILi16EEESB_EEEiEEENS5_IJNS5_IJNSA_ILi0EEESC_EEENSA_ILi512EEEEEENS5_IJSV_iEEEEEEEEEEESK_S12_NS4_8TiledMMAINS4_8MMA_AtomIJNS4_23SM100_MMA_MXF4_2x1SM_SSISI_SI_fSJ_Li256ELi256ELi32ELNS4_4UMMA5MajorE0ELS17_0ELNS16_7ScaleInE0ELS18_0EEEEEENSM_INS5_IJSC_SC_SC_EEENS5_IJSV_SV_SV_EEEEENS5_IJNS4_10UnderscoreES1E_S1E_EEEEENS5_IJNS4_28SM100_TMA_2SM_LOAD_MULTICASTES1H_EEENS5_IJNS4_14ComposedLayoutINS4_7SwizzleILi2ELi4ELi3EEENS4_18smem_ptr_flag_bitsILi4EEENSM_INS5_IJNSA_ILi8EEESG_EEENS5_IJSG_SC_EEEEEEENSM_INS5_IJNS5_IJNS5_IJSO_SC_EEENS5_IJSN_NSA_ILi2EEEEEEEEESC_NS5_IJS1U_SC_EEEEEENS5_IJNS5_IJNS5_IJST_SX_EEESW_EEESV_NS5_IJS1U_SX_EEEEEEEEEEEvNS4_8identityES1I_NS5_IJS1S_NSM_INS5_IJNS5_IJNS5_IJSO_S1U_EEES1V_EEESC_S1X_EEENS5_IJS20_SV_NS5_IJS1U_NSA_ILi1024EEEEEEEEEEEEEEvS25_EENS_8epilogue10collective18CollectiveEpilogueINS2F_23Sm100TmaWarpSpecializedILi4ELi2ELi64ELb1ELb0EEEJNS5_IJSG_SF_SG_EEENS5_IJNSM_ISG_SC_EENSM_INSA_ILi64EEESC_EEEEENS_10bfloat16_tESL_S2P_SL_NS2F_6fusion15FusionCallbacksIS2J_NS2Q_17LinearCombinationIS2P_fS2P_fLNS_15FloatRoundStyleE2EEES2K_S2O_JEEENS4_5SM1004TMEM4LOAD26SM100_TMEM_LOAD_32dp32b64xENS4_13SM90_TMA_LOADENS1J_INS1K_ILi3ELi4ELi3EEENS1M_ILi16EEENSM_INS5_IJS1O_S2M_EEENS5_IJS2M_SC_EEEEEEENS4_39AutoVectorizingCopyWithAssumedAlignmentILi128EEENS4_14SM90_TMA_STOREES36_S38_S38_EEEvvEEEEvNT_6ParamsE)
        /*0008*/ 	.word	0x000000a8


	//----- nvinfo : EIATTR_FRAME_SIZE
	.align		4
.L_19:
        /*000c*/ 	.byte	0x04, 0x11
        /*000e*/ 	.short	(.L_21 - .L_20)
	.align		4
.L_20:
        /*0010*/ 	.word	index@($__internal_2_$__cuda_sm10x_tcgen05_guardrail_trap_unallocated_columns_being_dealloced)
        /*0014*/ 	.word	0x00000000


	//----- nvinfo : EIATTR_FRAME_SIZE
	.align		4
.L_21:
        /*0018*/ 	.byte	0x04, 0x11
        /*001a*/ 	.short	(.L_23 - .L_22)
	.align		4
.L_22:
        /*001c*/ 	.word	index@($__internal_1_$__cuda_sm10x_tcgen05_guardrail_trap_phase_invalid_during_alloc)
        /*0020*/ 	.word	0x00000000


	//----- nvinfo : EIATTR_FRAME_SIZE
	.align		4
.L_23:
        /*0024*/ 	.byte	0x04, 0x11
        /*0026*/ 	.short	(.L_25 - .L_24)
	.align		4
.L_24:
        /*0028*/ 	.word	index@($__internal_0_$__cuda_sm10x_tcgen05_guardrail_trap_col_being_dealloced_not_returned_by_alloc)
        /*002c*/ 	.word	0x00000000


	//----- nvinfo : EIATTR_FRAME_SIZE
	.align		4
.L_25:
        /*0030*/ 	.byte	0x04, 0x11
        /*0032*/ 	.short	(.L_27 - .L_26)
	.align		4
.L_26:
        /*0034*/ 	.word	index@(_ZN7cutlass13device_kernelINS_4gemm6kernel13GemmUniversalIN4cute5tupleIJiiiiEEENS1_10collective13CollectiveMmaINS1_46MainloopSm100TmaUmmaWarpSpecializedBlockScaledILi9ELi2ELi1ENS5_IJNS4_1CILi4EEESB_NSA_ILi1EEEEEEEENS5_IJNSA_ILi256EEESF_NSA_ILi128EEEEEENS5_IJNS_12float_e2m1_tENS_13float_ue8m0_tEEEENS5_IJNS5_IJlSC_lEEENS4_6LayoutINS5_IJNS5_IJNS5_IJNSA_ILi32EEESB_EEEiEEESP_NS5_IJSC_iEEEEEENS5_IJNS5_IJNS5_IJNSA_ILi16EEESB_EEEiEEENS5_IJNS5_IJNSA_ILi0EEESC_EEENSA_ILi512EEEEEENS5_IJSV_iEEEEEEEEEEESK_S12_NS4_8TiledMMAINS4_8MMA_AtomIJNS4_23SM100_MMA_MXF4_2x1SM_SSISI_SI_fSJ_Li256ELi256ELi32ELNS4_4UMMA5MajorE0ELS17_0ELNS16_7ScaleInE0ELS18_0EEEEEENSM_INS5_IJSC_SC_SC_EEENS5_IJSV_SV_SV_EEEEENS5_IJNS4_10UnderscoreES1E_S1E_EEEEENS5_IJNS4_28SM100_TMA_2SM_LOAD_MULTICASTES1H_EEENS5_IJNS4_14ComposedLayoutINS4_7SwizzleILi2ELi4ELi3EEENS4_18smem_ptr_flag_bitsILi4EEENSM_INS5_IJNSA_ILi8EEESG_EEENS5_IJSG_SC_EEEEEEENSM_INS5_IJNS5_IJNS5_IJSO_SC_EEENS5_IJSN_NSA_ILi2EEEEEEEEESC_NS5_IJS1U_SC_EEEEEENS5_IJNS5_IJNS5_IJST_SX_EEESW_EEESV_NS5_IJS1U_SX_EEEEEEEEEEEvNS4_8identityES1I_NS5_IJS1S_NSM_INS5_IJNS5_IJNS5_IJSO_S1U_EEES1V_EEESC_S1X_EEENS5_IJS20_SV_NS5_IJS1U_NSA_ILi1024EEEEEEEEEEEEEEvS25_EENS_8epilogue10collective18CollectiveEpilogueINS2F_23Sm100TmaWarpSpecializedILi4ELi2ELi64ELb1ELb0EEEJNS5_IJSG_SF_SG_EEENS5_IJNSM_ISG_SC_EENSM_INSA_ILi64EEESC_EEEEENS_10bfloat16_tESL_S2P_SL_NS2F_6fusion15FusionCallbacksIS2J_NS2Q_17LinearCombinationIS2P_fS2P_fLNS_15FloatRoundStyleE2EEES2K_S2O_JEEENS4_5SM1004TMEM4LOAD26SM100_TMEM_LOAD_32dp32b64xENS4_13SM90_TMA_LOADENS1J_INS1K_ILi3ELi4ELi3EEENS1M_ILi16EEENSM_INS5_IJS1O_S2M_EEENS5_IJS2M_SC_EEEEEEENS4_39AutoVectorizingCopyWithAssumedAlignmentILi128EEENS4_14SM90_TMA_STOREES36_S38_S38_EEEvvEEEEvNT_6ParamsE)
        /*0038*/ 	.word	0x00000000


	//----- nvinfo : EIATTR_MIN_STACK_SIZE
	.align		4
.L_27:
        /*003c*/ 	.byte	0x04, 0x12
        /*003e*/ 	.short	(.L_29 - .L_28)
	.align		4
.L_28:
        /*0040*/ 	.word	index@(_ZN7cutlass13device_kernelINS_4gemm6kernel13GemmUniversalIN4cute5tupleIJiiiiEEENS1_10collective13CollectiveMmaINS1_46MainloopSm100TmaUmmaWarpSpecializedBlockScaledILi9ELi2ELi1ENS5_IJNS4_1CILi4EEESB_NSA_ILi1EEEEEEEENS5_IJNSA_ILi256EEESF_NSA_ILi128EEEEEENS5_IJNS_12float_e2m1_tENS_13float_ue8m0_tEEEENS5_IJNS5_IJlSC_lEEENS4_6LayoutINS5_IJNS5_IJNS5_IJNSA_ILi32EEESB_EEEiEEESP_NS5_IJSC_iEEEEEENS5_IJNS5_IJNS5_IJNSA_ILi16EEESB_EEEiEEENS5_IJNS5_IJNSA_ILi0EEESC_EEENSA_ILi512EEEEEENS5_IJSV_iEEEEEEEEEEESK_S12_NS4_8TiledMMAINS4_8MMA_AtomIJNS4_23SM100_MMA_MXF4_2x1SM_SSISI_SI_fSJ_Li256ELi256ELi32ELNS4_4UMMA5MajorE0ELS17_0ELNS16_7ScaleInE0ELS18_0EEEEEENSM_INS5_IJSC_SC_SC_EEENS5_IJSV_SV_SV_EEEEENS5_IJNS4_10UnderscoreES1E_S1E_EEEEENS5_IJNS4_28SM100_TMA_2SM_LOAD_MULTICASTES1H_EEENS5_IJNS4_14ComposedLayoutINS4_7SwizzleILi2ELi4ELi3EEENS4_18smem_ptr_flag_bitsILi4EEENSM_INS5_IJNSA_ILi8EEESG_EEENS5_IJSG_SC_EEEEEEENSM_INS5_IJNS5_IJNS5_IJSO_SC_EEENS5_IJSN_NSA_ILi2EEEEEEEEESC_NS5_IJS1U_SC_EEEEEENS5_IJNS5_IJNS5_IJST_SX_EEESW_EEESV_NS5_IJS1U_SX_EEEEEEEEEEEvNS4_8identityES1I_NS5_IJS1S_NSM_INS5_IJNS5_IJNS5_IJSO_S1U_EEES1V_EEESC_S1X_EEENS5_IJS20_SV_NS5_IJS1U_NSA_ILi1024EEEEEEEEEEEEEEvS25_EENS_8epilogue10collective18CollectiveEpilogueINS2F_23Sm100TmaWarpSpecializedILi4ELi2ELi64ELb1ELb0EEEJNS5_IJSG_SF_SG_EEENS5_IJNSM_ISG_SC_EENSM_INSA_ILi64EEESC_EEEEENS_10bfloat16_tESL_S2P_SL_NS2F_6fusion15FusionCallbacksIS2J_NS2Q_17LinearCombinationIS2P_fS2P_fLNS_15FloatRoundStyleE2EEES2K_S2O_JEEENS4_5SM1004TMEM4LOAD26SM100_TMEM_LOAD_32dp32b64xENS4_13SM90_TMA_LOADENS1J_INS1K_ILi3ELi4ELi3EEENS1M_ILi16EEENSM_INS5_IJS1O_S2M_EEENS5_IJS2M_SC_EEEEEEENS4_39AutoVectorizingCopyWithAssumedAlignmentILi128EEENS4_14SM90_TMA_STOREES36_S38_S38_EEEvvEEEEvNT_6ParamsE)
        /*0044*/ 	.word	0x00000000
.L_29:


//--------------------- .nv.compat                --------------------------
	.section	.nv.compat,"",@"SHT_CUDA_COMPAT_INFO"
	.align	4
        /*0000*/ 	.byte	0x02, 0x09, 0x01, 0x00, 0x02, 0x02, 0x02, 0x00, 0x02, 0x05, 0x05, 0x00, 0x03, 0x07, 0x01, 0x01
        /*0010*/ 	.byte	0x02, 0x03, 0x01, 0x00, 0x02, 0x06, 0x01, 0x00, 0x04, 0x0b, 0x08, 0x00, 0x09, 0x00, 0x00, 0x00
        /*0020*/ 	.byte	0x00, 0x00, 0x00, 0x00


//--------------------- .nv.info._ZN7cutlass13device_kernelINS_4gemm6kernel13GemmUniversalIN4cute5tupleIJiiiiEEENS1_10collective13CollectiveMmaINS1_46MainloopSm100TmaUmmaWarpSpecializedBlockScaledILi9ELi2ELi1ENS5_IJNS4_1CILi4EEESB_NSA_ILi1EEEEEEEENS5_IJNSA_ILi256EEESF_NSA_ILi128EEEEEENS5_IJNS_12float_e2m1_tENS_13float_ue8m0_tEEEENS5_IJNS5_IJlSC_lEEENS4_6LayoutINS5_IJNS5_IJNS5_IJNSA_ILi32EEESB_EEEiEEESP_NS5_IJSC_iEEEEEENS5_IJNS5_IJNS5_IJNSA_ILi16EEESB_EEEiEEENS5_IJNS5_IJNSA_ILi0EEESC_EEENSA_ILi512EEEEEENS5_IJSV_iEEEEEEEEEEESK_S12_NS4_8TiledMMAINS4_8MMA_AtomIJNS4_23SM100_MMA_MXF4_2x1SM_SSISI_SI_fSJ_Li256ELi256ELi32ELNS4_4UMMA5MajorE0ELS17_0ELNS16_7ScaleInE0ELS18_0EEEEEENSM_INS5_IJSC_SC_SC_EEENS5_IJSV_SV_SV_EEEEENS5_IJNS4_10UnderscoreES1E_S1E_EEEEENS5_IJNS4_28SM100_TMA_2SM_LOAD_MULTICASTES1H_EEENS5_IJNS4_14ComposedLayoutINS4_7SwizzleILi2ELi4ELi3EEENS4_18smem_ptr_flag_bitsILi4EEENSM_INS5_IJNSA_ILi8EEESG_EEENS5_IJSG_SC_EEEEEEENSM_INS5_IJNS5_IJNS5_IJSO_SC_EEENS5_IJSN_NSA_ILi2EEEEEEEEESC_NS5_IJS1U_SC_EEEEEENS5_IJNS5_IJNS5_IJST_SX_EEESW_EEESV_NS5_IJS1U_SX_EEEEEEEEEEEvNS4_8identityES1I_NS5_IJS1S_NSM_INS5_IJNS5_IJNS5_IJSO_S1U_EEES1V_EEESC_S1X_EEENS5_IJS20_SV_NS5_IJS1U_NSA_ILi1024EEEEEEEEEEEEEEvS25_EENS_8epilogue10collective18CollectiveEpilogueINS2F_23Sm100TmaWarpSpecializedILi4ELi2ELi64ELb1ELb0EEEJNS5_IJSG_SF_SG_EEENS5_IJNSM_ISG_SC_EENSM_INSA_ILi64EEESC_EEEEENS_10bfloat16_tESL_S2P_SL_NS2F_6fusion15FusionCallbacksIS2J_NS2Q_17LinearCombinationIS2P_fS2P_fLNS_15FloatRoundStyleE2EEES2K_S2O_JEEENS4_5SM1004TMEM4LOAD26SM100_TMEM_LOAD_32dp32b64xENS4_13SM90_TMA_LOADENS1J_INS1K_ILi3ELi4ELi3EEENS1M_ILi16EEENSM_INS5_IJS1O_S2M_EEENS5_IJS2M_SC_EEEEEEENS4_39AutoVectorizingCopyWithAssumedAlignmentILi128EEENS4_14SM90_TMA_STOREES36_S38_S38_EEEvvEEEEvNT_6ParamsE --------------------------
	.section	.nv.info._ZN7cutlass13device_kernelINS_4gemm6kernel13GemmUniversalIN4cute5tupleIJiiiiEEENS1_10collective13CollectiveMmaINS1_46MainloopSm100TmaUmmaWarpSpecializedBlockScaledILi9ELi2ELi1ENS5_IJNS4_1CILi4EEESB_NSA_ILi1EEEEEEEENS5_IJNSA_ILi256EEESF_NSA_ILi128EEEEEENS5_IJNS_12float_e2m1_tENS_13float_ue8m0_tEEEENS5_IJNS5_IJlSC_lEEENS4_6LayoutINS5_IJNS5_IJNS5_IJNSA_ILi32EEESB_EEEiEEESP_NS5_IJSC_iEEEEEENS5_IJNS5_IJNS5_IJNSA_ILi16EEESB_EEEiEEENS5_IJNS5_IJNSA_ILi0EEESC_EEENSA_ILi512EEEEEENS5_IJSV_iEEEEEEEEEEESK_S12_NS4_8TiledMMAINS4_8MMA_AtomIJNS4_23SM100_MMA_MXF4_2x1SM_SSISI_SI_fSJ_Li256ELi256ELi32ELNS4_4UMMA5MajorE0ELS17_0ELNS16_7ScaleInE0ELS18_0EEEEEENSM_INS5_IJSC_SC_SC_EEENS5_IJSV_SV_SV_EEEEENS5_IJNS4_10UnderscoreES1E_S1E_EEEEENS5_IJNS4_28SM100_TMA_2SM_LOAD_MULTICASTES1H_EEENS5_IJNS4_14ComposedLayoutINS4_7SwizzleILi2ELi4ELi3EEENS4_18smem_ptr_flag_bitsILi4EEENSM_INS5_IJNSA_ILi8EEESG_EEENS5_IJSG_SC_EEEEEEENSM_INS5_IJNS5_IJNS5_IJSO_SC_EEENS5_IJSN_NSA_ILi2EEEEEEEEESC_NS5_IJS1U_SC_EEEEEENS5_IJNS5_IJNS5_IJST_SX_EEESW_EEESV_NS5_IJS1U_SX_EEEEEEEEEEEvNS4_8identityES1I_NS5_IJS1S_NSM_INS5_IJNS5_IJNS5_IJSO_S1U_EEES1V_EEESC_S1X_EEENS5_IJS20_SV_NS5_IJS1U_NSA_ILi1024EEEEEEEEEEEEEEvS25_EENS_8epilogue10collective18CollectiveEpilogueINS2F_23Sm100TmaWarpSpecializedILi4ELi2ELi64ELb1ELb0EEEJNS5_IJSG_SF_SG_EEENS5_IJNSM_ISG_SC_EENSM_INSA_ILi64EEESC_EEEEENS_10bfloat16_tESL_S2P_SL_NS2F_6fusion15FusionCallbacksIS2J_NS2Q_17LinearCombinationIS2P_fS2P_fLNS_15FloatRoundStyleE2EEES2K_S2O_JEEENS4_5SM1004TMEM4LOAD26SM100_TMEM_LOAD_32dp32b64xENS4_13SM90_TMA_LOADENS1J_INS1K_ILi3ELi4ELi3EEENS1M_ILi16EEENSM_INS5_IJS1O_S2M_EEENS5_IJS2M_SC_EEEEEEENS4_39AutoVectorizingCopyWithAssumedAlignmentILi128EEENS4_14SM90_TMA_STOREES36_S38_S38_EEEvvEEEEvNT_6ParamsE,"",@"SHT_CUDA_INFO"
	.sectionflags	@""
	.align	4


	//----- nvinfo : EIATTR_CUDA_API_VERSION
	.align		4
        /*0000*/ 	.byte	0x04, 0x37
        /*0002*/ 	.short	(.L_31 - .L_30)
.L_30:
        /*0004*/ 	.word	0x00000082


	//----- nvinfo : EIATTR_KPARAM_INFO
	.align		4
.L_31:
        /*0008*/ 	.byte	0x04, 0x17
        /*000a*/ 	.short	(.L_33 - .L_32)
.L_32:
        /*000c*/ 	.word	0x00000000
        /*0010*/ 	.short	0x0000
        /*0012*/ 	.short	0x0000
        /*0014*/ 	.byte	0x00, 0xf0, 0x01, 0x30


	//----- nvinfo : EIATTR_AT_ENTRY_FRAGMENTS
	.align		4
.L_33:
        /*0018*/ 	.byte	0x04, 0x4f
        /*001a*/ 	.short	(.L_35 - .L_34)


	//   ....[0]....
.L_34:
        /*001c*/ 	.word	0x00000007


	//----- nvinfo : EIATTR_RESERVED_SMEM_USED
	.align		4
.L_35:
        /*0020*/ 	.byte	0x01, 0x41
	.zero		2


	//----- nvinfo : EIATTR_SPARSE_MMA_MASK
	.align		4
        /*0024*/ 	.byte	0x03, 0x50
        /*0026*/ 	.short	0x0000


	//----- nvinfo : EIATTR_TCGEN05_2CTA_USED
	.align		4
        /*0028*/ 	.byte	0x01, 0x52
	.zero		2


	//----- nvinfo : EIATTR_MAXREG_COUNT
	.align		4
        /*002c*/ 	.byte	0x03, 0x1b
        /*002e*/ 	.short	0x00ff


	//----- nvinfo : EIATTR_NUM_BARRIERS
	.align		4
        /*0030*/ 	.byte	0x02, 0x4c
        /*0032*/ 	.byte	0x07
	.zero		1


	//----- nvinfo : EIATTR_EXTERNS
	.align		4
        /*0034*/ 	.byte	0x04, 0x0f
        /*0036*/ 	.short	(.L_37 - .L_36)


	//   ....[0]....
	.align		4
.L_36:
        /*0038*/ 	.word	index@(__assertfail)


	//----- nvinfo : EIATTR_MERCURY_ISA_VERSION
	.align		4
.L_37:
        /*003c*/ 	.byte	0x03, 0x5f
        /*003e*/ 	.short	0x0101


	//----- nvinfo : EIATTR_INT_WARP_WIDE_INSTR_OFFSETS
	.align		4
        /*0040*/ 	.byte	0x04, 0x31
        /*0042*/ 	.short	(.L_39 - .L_38)


	//   ....[0]....
.L_38:
        /*0044*/ 	.word	0x00000e90


	//   ....[1]....
        /*0048*/ 	.word	0x00000f40


	//   ....[2]....
        /*004c*/ 	.word	0x00004ef0


	//   ....[3]....
        /*0050*/ 	.word	0x00004f20


	//   ....[4]....
        /*0054*/ 	.word	0x00004f40


	//   ....[5]....
        /*0058*/ 	.word	0x00005ae0


	//   ....[6]....
        /*005c*/ 	.word	0x00005b50


	//   ....[7]....
        /*0060*/ 	.word	0x00005c90


	//   ....[8]....
        /*0064*/ 	.word	0x00005d90


	//   ....[9]....
        /*0068*/ 	.word	0x00005e00


	//   ....[10]....
        /*006c*/ 	.word	0x00005f00


	//   ....[11]....
        /*0070*/ 	.word	0x00005f90


	//   ....[12]....
        /*0074*/ 	.word	0x00006040


	//----- nvinfo : EIATTR_COOP_GROUP_MASK_REGIDS
	.align		4
.L_39:
        /*0078*/ 	.byte	0x04, 0x29
        /*007a*/ 	.short	(.L_41 - .L_40)


	//   ....[0]....
.L_40:
        /*007c*/ 	.word	0xffffffff


	//   ....[1]....
        /*0080*/ 	.word	0xffffffff


	//   ....[2]....
        /*0084*/ 	.word	0xffffffff


	//   ....[3]....
        /*0088*/ 	.word	0xffffffff


	//   ....[4]....
        /*008c*/ 	.word	0xffffffff


	//   ....[5]....
        /*0090*/ 	.word	0xffffffff


	//   ....[6]....
        /*0094*/ 	.word	0xffffffff


	//   ....[7]....
        /*0098*/ 	.word	0xffffffff


	//   ....[8]....
        /*009c*/ 	.word	0xffffffff


	//   ....[9]....
        /*00a0*/ 	.word	0xffffffff


	//   ....[10]....
        /*00a4*/ 	.word	0xffffffff


	//   ....[11]....
        /*00a8*/ 	.word	0xffffffff


	//   ....[12]....
        /*00ac*/ 	.word	0xffffffff


	//   ....[13]....
        /*00b0*/ 	.word	0xffffffff


	//----- nvinfo : EIATTR_COOP_GROUP_INSTR_OFFSETS
	.align		4
.L_41:
        /*00b4*/ 	.byte	0x04, 0x28
        /*00b6*/ 	.short	(.L_43 - .L_42)


	//   ....[0]....
.L_42:
        /*00b8*/ 	.word	0x000000a0


	//   ....[1]....
        /*00bc*/ 	.word	0x00000560


	//   ....[2]....
        /*00c0*/ 	.word	0x00000800


	//   ....[3]....
        /*00c4*/ 	.word	0x000009a0


	//   ....[4]....
        /*00c8*/ 	.word	0x00000aa0


	//   ....[5]....
        /*00cc*/ 	.word	0x00000c10


	//   ....[6]....
        /*00d0*/ 	.word	0x00000d50


	//   ....[7]....
        /*00d4*/ 	.word	0x00000fb0


	//   ....[8]....
        /*00d8*/ 	.word	0x000029f0


	//   ....[9]....
        /*00dc*/ 	.word	0x00003bb0


	//   ....[10]....
        /*00e0*/ 	.word	0x000040a0


	//   ....[11]....
        /*00e4*/ 	.word	0x000040d0


	//   ....[12]....
        /*00e8*/ 	.word	0x00004dd0


	//   ....[13]....
        /*00ec*/ 	.word	0x00005000


	//----- nvinfo : EIATTR_VRC_CTA_INIT_COUNT
	.align		4
.L_43:
        /*00f0*/ 	.byte	0x02, 0x4a
        /*00f2*/ 	.byte	0x80
	.zero		1


	//----- nvinfo : EIATTR_SYSCALL_OFFSETS
	.align		4
        /*00f4*/ 	.byte	0x04, 0x46
        /*00f6*/ 	.short	(.L_45 - .L_44)


	//   ....[0]....
.L_44:
        /*00f8*/ 	.word	0x00006d20


	//   ....[1]....
        /*00fc*/ 	.word	0x00006e10


	//   ....[2]....
        /*0100*/ 	.word	0x000077c0


	//   ....[3]....
        /*0104*/ 	.word	0x00008c90


	//   ....[4]....
        /*0108*/ 	.word	0x0000a0f0


	//   ....[5]....
        /*010c*/ 	.word	0x0000b530


	//----- nvinfo : EIATTR_MBARRIER_INSTR_OFFSETS
	.align		4
.L_45:
        /*0110*/ 	.byte	0x04, 0x39
        /*0112*/ 	.short	(.L_47 - .L_46)


	//   ....[0]....
.L_46:
        /*0114*/ 	.word	0x000006c0
        /*0118*/ 	.word	0x000000ff
        /*011c*/ 	.word	0x00000000
        /*0120*/ 	.short	0x0100
        /*0122*/ 	.byte	0x04
	.zero		1


	//   ....[1]....
        /*0124*/ 	.word	0x000006d0
        /*0128*/ 	.word	0x000000ff
        /*012c*/ 	.word	0x00000048
        /*0130*/ 	.short	0x0100
        /*0132*/ 	.byte	0x04
	.zero		1


	//   ....[2]....
        /*0134*/ 	.word	0x000006e0
        /*0138*/ 	.word	0x000000ff
        /*013c*/ 	.word	0x00000008
        /*0140*/ 	.short	0x0100
        /*0142*/ 	.byte	0x04
	.zero		1


	//   ....[3]....
        /*0144*/ 	.word	0x000006f0
        /*0148*/ 	.word	0x000000ff
        /*014c*/ 	.word	0x00000050
        /*0150*/ 	.short	0x0100
        /*0152*/ 	.byte	0x04
	.zero		1


	//   ....[4]....
        /*0154*/ 	.word	0x00000700
        /*0158*/ 	.word	0x000000ff
        /*015c*/ 	.word	0x00000010
        /*0160*/ 	.short	0x0100
        /*0162*/ 	.byte	0x04
	.zero		1


	//   ....[5]....
        /*0164*/ 	.word	0x00000710
        /*0168*/ 	.word	0x000000ff
        /*016c*/ 	.word	0x00000058
        /*0170*/ 	.short	0x0100
        /*0172*/ 	.byte	0x04
	.zero		1


	//   ....[6]....
        /*0174*/ 	.word	0x00000720
        /*0178*/ 	.word	0x000000ff
        /*017c*/ 	.word	0x00000018
        /*0180*/ 	.short	0x0100
        /*0182*/ 	.byte	0x04
	.zero		1


	//   ....[7]....
        /*0184*/ 	.word	0x00000730
        /*0188*/ 	.word	0x000000ff
        /*018c*/ 	.word	0x00000060
        /*0190*/ 	.short	0x0100
        /*0192*/ 	.byte	0x04
	.zero		1


	//   ....[8]....
        /*0194*/ 	.word	0x00000740
        /*0198*/ 	.word	0x000000ff
        /*019c*/ 	.word	0x00000020
        /*01a0*/ 	.short	0x0100
        /*01a2*/ 	.byte	0x04
	.zero		1


	//   ....[9]....
        /*01a4*/ 	.word	0x00000750
        /*01a8*/ 	.word	0x000000ff
        /*01ac*/ 	.word	0x00000068
        /*01b0*/ 	.short	0x0100
        /*01b2*/ 	.byte	0x04
	.zero		1


	//   ....[10]....
        /*01b4*/ 	.word	0x00000760
        /*01b8*/ 	.word	0x000000ff
        /*01bc*/ 	.word	0x00000028
        /*01c0*/ 	.short	0x0100
        /*01c2*/ 	.byte	0x04
	.zero		1


	//   ....[11]....
        /*01c4*/ 	.word	0x00000770
        /*01c8*/ 	.word	0x000000ff
        /*01cc*/ 	.word	0x00000070
        /*01d0*/ 	.short	0x0100
        /*01d2*/ 	.byte	0x04
	.zero		1


	//   ....[12]....
        /*01d4*/ 	.word	0x00000780
        /*01d8*/ 	.word	0x000000ff
        /*01dc*/ 	.word	0x00000030
        /*01e0*/ 	.short	0x0100
        /*01e2*/ 	.byte	0x04
	.zero		1


	//   ....[13]....
        /*01e4*/ 	.word	0x00000790
        /*01e8*/ 	.word	0x000000ff
        /*01ec*/ 	.word	0x00000078
        /*01f0*/ 	.short	0x0100
        /*01f2*/ 	.byte	0x04
	.zero		1


	//   ....[14]....
        /*01f4*/ 	.word	0x000007a0
        /*01f8*/ 	.word	0x000000ff
        /*01fc*/ 	.word	0x00000038
        /*0200*/ 	.short	0x0100
        /*0202*/ 	.byte	0x04
	.zero		1


	//   ....[15]....
        /*0204*/ 	.word	0x000007b0
        /*0208*/ 	.word	0x000000ff
        /*020c*/ 	.word	0x00000080
        /*0210*/ 	.short	0x0100
        /*0212*/ 	.byte	0x04
	.zero		1


	//   ....[16]....
        /*0214*/ 	.word	0x000007c0
        /*0218*/ 	.word	0x000000ff
        /*021c*/ 	.word	0x00000040
        /*0220*/ 	.short	0x0100
        /*0222*/ 	.byte	0x04
	.zero		1


	//   ....[17]....
        /*0224*/ 	.word	0x000007d0
        /*0228*/ 	.word	0x000000ff
        /*022c*/ 	.word	0x00000088
        /*0230*/ 	.short	0x0100
        /*0232*/ 	.byte	0x04
	.zero		1


	//   ....[18]....
        /*0234*/ 	.word	0x00000910
        /*0238*/ 	.word	0x000000ff
        /*023c*/ 	.word	0x00000090
        /*0240*/ 	.short	0x0100
        /*0242*/ 	.byte	0x04
	.zero		1


	//   ....[19]....
        /*0244*/ 	.word	0x00000920
        /*0248*/ 	.word	0x000000ff
        /*024c*/ 	.word	0x000000b0
        /*0250*/ 	.short	0x0100
        /*0252*/ 	.byte	0x04
	.zero		1


	//   ....[20]....
        /*0254*/ 	.word	0x00000930
        /*0258*/ 	.word	0x000000ff
        /*025c*/ 	.word	0x00000098
        /*0260*/ 	.short	0x0100
        /*0262*/ 	.byte	0x04
	.zero		1


	//   ....[21]....
        /*0264*/ 	.word	0x00000940
        /*0268*/ 	.word	0x000000ff
        /*026c*/ 	.word	0x000000b8
        /*0270*/ 	.short	0x0100
        /*0272*/ 	.byte	0x04
	.zero		1


	//   ....[22]....
        /*0274*/ 	.word	0x00000950
        /*0278*/ 	.word	0x000000ff
        /*027c*/ 	.word	0x000000a0
        /*0280*/ 	.short	0x0100
        /*0282*/ 	.byte	0x04
	.zero		1


	//   ....[23]....
        /*0284*/ 	.word	0x00000960
        /*0288*/ 	.word	0x000000ff
        /*028c*/ 	.word	0x000000c0
        /*0290*/ 	.short	0x0100
        /*0292*/ 	.byte	0x04
	.zero		1


	//   ....[24]....
        /*0294*/ 	.word	0x00000970
        /*0298*/ 	.word	0x000000ff
        /*029c*/ 	.word	0x000000a8
        /*02a0*/ 	.short	0x0100
        /*02a2*/ 	.byte	0x04
	.zero		1


	//   ....[25]....
        /*02a4*/ 	.word	0x00000980
        /*02a8*/ 	.word	0x000000ff
        /*02ac*/ 	.word	0x000000c8
        /*02b0*/ 	.short	0x0100
        /*02b2*/ 	.byte	0x04
	.zero		1


	//   ....[26]....
        /*02b4*/ 	.word	0x00000a70
        /*02b8*/ 	.word	0x000000ff
        /*02bc*/ 	.word	0x000000d0
        /*02c0*/ 	.short	0x0100
        /*02c2*/ 	.byte	0x06
	.zero		1


	//   ....[27]....
        /*02c4*/ 	.word	0x00000a80
        /*02c8*/ 	.word	0x000000ff
        /*02cc*/ 	.word	0x000000d8
        /*02d0*/ 	.short	0x0100
        /*02d2*/ 	.byte	0x06
	.zero		1


	//   ....[28]....
        /*02d4*/ 	.word	0x00000bc0
        /*02d8*/ 	.word	0x000000ff
        /*02dc*/ 	.word	0x000000e0
        /*02e0*/ 	.short	0x0100
        /*02e2*/ 	.byte	0x06
	.zero		1


	//   ....[29]....
        /*02e4*/ 	.word	0x00000bd0
        /*02e8*/ 	.word	0x000000ff
        /*02ec*/ 	.word	0x000000f0
        /*02f0*/ 	.short	0x0100
        /*02f2*/ 	.byte	0x06
	.zero		1


	//   ....[30]....
        /*02f4*/ 	.word	0x00000be0
        /*02f8*/ 	.word	0x000000ff
        /*02fc*/ 	.word	0x000000e8
        /*0300*/ 	.short	0x0100
        /*0302*/ 	.byte	0x06
	.zero		1


	//   ....[31]....
        /*0304*/ 	.word	0x00000bf0
        /*0308*/ 	.word	0x000000ff
        /*030c*/ 	.word	0x000000f8
        /*0310*/ 	.short	0x0100
        /*0312*/ 	.byte	0x06
	.zero		1


	//   ....[32]....
        /*0314*/ 	.word	0x00000d20
        /*0318*/ 	.word	0x000000ff
        /*031c*/ 	.word	0x00000100
        /*0320*/ 	.short	0x0100
        /*0322*/ 	.byte	0x04
	.zero		1


	//   ....[33]....
        /*0324*/ 	.word	0x00000d30
        /*0328*/ 	.word	0x000000ff
        /*032c*/ 	.word	0x00000108
        /*0330*/ 	.short	0x0100
        /*0332*/ 	.byte	0x04
	.zero		1


	//   ....[34]....
        /*0334*/ 	.word	0x00000e30
        /*0338*/ 	.word	0x000000ff
        /*033c*/ 	.word	0x00000110
        /*0340*/ 	.short	0x0100
        /*0342*/ 	.byte	0x04
	.zero		1


	//   ....[35]....
        /*0344*/ 	.word	0x00000e40
        /*0348*/ 	.word	0x000000ff
        /*034c*/ 	.word	0x00000120
        /*0350*/ 	.short	0x0100
        /*0352*/ 	.byte	0x04
	.zero		1


	//   ....[36]....
        /*0354*/ 	.word	0x00000e50
        /*0358*/ 	.word	0x000000ff
        /*035c*/ 	.word	0x00000118
        /*0360*/ 	.short	0x0100
        /*0362*/ 	.byte	0x04
	.zero		1


	//   ....[37]....
        /*0364*/ 	.word	0x00000e60
        /*0368*/ 	.word	0x000000ff
        /*036c*/ 	.word	0x00000128
        /*0370*/ 	.short	0x0100
        /*0372*/ 	.byte	0x04
	.zero		1


	//   ....[38]....
        /*0374*/ 	.word	0x00000f60
        /*0378*/ 	.word	0x000000ff
        /*037c*/ 	.word	0x00000130
        /*0380*/ 	.short	0x0100
        /*0382*/ 	.byte	0x06
	.zero		1


	//   ....[39]....
        /*0384*/ 	.word	0x00001f20
        /*0388*/ 	.word	0x00000000
        /*038c*/ 	.word	0x00000120
        /*0390*/ 	.short	0x010a
        /*0392*/ 	.byte	0xff
	.zero		1


	//   ....[40]....
        /*0394*/ 	.word	0x00001f50
        /*0398*/ 	.word	0x00000000
        /*039c*/ 	.word	0x00000110
        /*03a0*/ 	.short	0x0101
        /*03a2*/ 	.byte	0xff
	.zero		1


	//   ....[41]....
        /*03a4*/ 	.word	0x00002000
        /*03a8*/ 	.word	0x000000ff
        /*03ac*/ 	.word	0x00000048
        /*03b0*/ 	.short	0x010a
        /*03b2*/ 	.byte	0x04
	.zero		1


	//   ....[42]....
        /*03b4*/ 	.word	0x00002100
        /*03b8*/ 	.word	0x000000ff
        /*03bc*/ 	.word	0x00000048
        /*03c0*/ 	.short	0x010a
        /*03c2*/ 	.byte	0x05
	.zero		1


	//   ....[43]....
        /*03c4*/ 	.word	0x00002270
        /*03c8*/ 	.word	0x000000ff
        /*03cc*/ 	.word	0x00000048
        /*03d0*/ 	.short	0x010a
        /*03d2*/ 	.byte	0x06
	.zero		1


	//   ....[44]....
        /*03d4*/ 	.word	0x00002540
        /*03d8*/ 	.word	0x000000ff
        /*03dc*/ 	.word	0x000000d8
        /*03e0*/ 	.short	0x0101
        /*03e2*/ 	.byte	0x07
	.zero		1


	//   ....[45]....
        /*03e4*/ 	.word	0x00002560
        /*03e8*/ 	.word	0x000000ff
        /*03ec*/ 	.word	0x00000048
        /*03f0*/ 	.short	0x010a
        /*03f2*/ 	.byte	0x04
	.zero		1


	//   ....[46]....
        /*03f4*/ 	.word	0x000025e0
        /*03f8*/ 	.word	0x000000ff
        /*03fc*/ 	.word	0x00000048
        /*0400*/ 	.short	0x010a
        /*0402*/ 	.byte	0x06
	.zero		1


	//   ....[47]....
        /*0404*/ 	.word	0x00002720
        /*0408*/ 	.word	0x000000ff
        /*040c*/ 	.word	0x00000048
        /*0410*/ 	.short	0x010a
        /*0412*/ 	.byte	0x04
	.zero		1


	//   ....[48]....
        /*0414*/ 	.word	0x00002a20
        /*0418*/ 	.word	0x00000003
        /*041c*/ 	.word	0x000000e0
        /*0420*/ 	.short	0x010a
        /*0422*/ 	.byte	0xff
	.zero		1


	//   ....[49]....
        /*0424*/ 	.word	0x00002b70
        /*0428*/ 	.word	0x00000000
        /*042c*/ 	.word	0x00000000
        /*0430*/ 	.short	0x0101
        /*0432*/ 	.byte	0xff
	.zero		1


	//   ....[50]....
        /*0434*/ 	.word	0x00003130
        /*0438*/ 	.word	0x000000ff
        /*043c*/ 	.word	0x00000000
        /*0440*/ 	.short	0x010a
        /*0442*/ 	.byte	0x04
	.zero		1


	//   ....[51]....
        /*0444*/ 	.word	0x000031c0
        /*0448*/ 	.word	0x000000ff
        /*044c*/ 	.word	0x00000000
        /*0450*/ 	.short	0x010a
        /*0452*/ 	.byte	0x05
	.zero		1


	//   ....[52]....
        /*0454*/ 	.word	0x00003250
        /*0458*/ 	.word	0x000000ff
        /*045c*/ 	.word	0x00000000
        /*0460*/ 	.short	0x010a
        /*0462*/ 	.byte	0x05
	.zero		1


	//   ....[53]....
        /*0464*/ 	.word	0x000032e0
        /*0468*/ 	.word	0x000000ff
        /*046c*/ 	.word	0x00000000
        /*0470*/ 	.short	0x010a
        /*0472*/ 	.byte	0x05
	.zero		1


	//   ....[54]....
        /*0474*/ 	.word	0x00003370
        /*0478*/ 	.word	0x000000ff
        /*047c*/ 	.word	0x00000000
        /*0480*/ 	.short	0x010a
        /*0482*/ 	.byte	0x05
	.zero		1


	//   ....[55]....
        /*0484*/ 	.word	0x00003400
        /*0488*/ 	.word	0x000000ff
        /*048c*/ 	.word	0x00000000
        /*0490*/ 	.short	0x010a
        /*0492*/ 	.byte	0x05
	.zero		1


	//   ....[56]....
        /*0494*/ 	.word	0x00003490
        /*0498*/ 	.word	0x000000ff
        /*049c*/ 	.word	0x00000000
        /*04a0*/ 	.short	0x010a
        /*04a2*/ 	.byte	0x05
	.zero		1


	//   ....[57]....
        /*04a4*/ 	.word	0x00003520
        /*04a8*/ 	.word	0x000000ff
        /*04ac*/ 	.word	0x00000000
        /*04b0*/ 	.short	0x010a
        /*04b2*/ 	.byte	0x05
	.zero		1


	//   ....[58]....
        /*04b4*/ 	.word	0x000035c0
        /*04b8*/ 	.word	0x00000000
        /*04bc*/ 	.word	0x00000000
        /*04c0*/ 	.short	0x010a
        /*04c2*/ 	.byte	0xff
	.zero		1


	//   ....[59]....
        /*04c4*/ 	.word	0x00003700
        /*04c8*/ 	.word	0x00000002
        /*04cc*/ 	.word	0x00000110
        /*04d0*/ 	.short	0x010a
        /*04d2*/ 	.byte	0xff
	.zero		1


	//   ....[60]....
        /*04d4*/ 	.word	0x00003770
        /*04d8*/ 	.word	0x00000002
        /*04dc*/ 	.word	0x00000000
        /*04e0*/ 	.short	0x0101
        /*04e2*/ 	.byte	0xff
	.zero		1


	//   ....[61]....
        /*04e4*/ 	.word	0x00003790
        /*04e8*/ 	.word	0x000000ff
        /*04ec*/ 	.word	0x000000f0
        /*04f0*/ 	.short	0x010a
        /*04f2*/ 	.byte	0x04
	.zero		1


	//   ....[62]....
        /*04f4*/ 	.word	0x000038b0
        /*04f8*/ 	.word	0x00000002
        /*04fc*/ 	.word	0x000000e0
        /*0500*/ 	.short	0x010a
        /*0502*/ 	.byte	0xff
	.zero		1


	//   ....[63]....
        /*0504*/ 	.word	0x000039b0
        /*0508*/ 	.word	0x00000002
        /*050c*/ 	.word	0x00000000
        /*0510*/ 	.short	0x0101
        /*0512*/ 	.byte	0xff
	.zero		1


	//   ....[64]....
        /*0514*/ 	.word	0x00003a40
        /*0518*/ 	.word	0x000000ff
        /*051c*/ 	.word	0x000000f0
        /*0520*/ 	.short	0x0106
        /*0522*/ 	.byte	0x04
	.zero		1


	//   ....[65]....
        /*0524*/ 	.word	0x00003a60
        /*0528*/ 	.word	0x000000ff
        /*052c*/ 	.word	0x000000f0
        /*0530*/ 	.short	0x010a
        /*0532*/ 	.byte	0x04
	.zero		1


	//   ....[66]....
        /*0534*/ 	.word	0x00003af0
        /*0538*/ 	.word	0x000000ff
        /*053c*/ 	.word	0x000000f0
        /*0540*/ 	.short	0x0106
        /*0542*/ 	.byte	0x07
	.zero		1


	//   ....[67]....
        /*0544*/ 	.word	0x00003b30
        /*0548*/ 	.word	0x00000000
        /*054c*/ 	.word	0x000000f0
        /*0550*/ 	.short	0x010a
        /*0552*/ 	.byte	0xff
	.zero		1


	//   ....[68]....
        /*0554*/ 	.word	0x00003da0
        /*0558*/ 	.word	0x000000ff
        /*055c*/ 	.word	0x00000008
        /*0560*/ 	.short	0x010a
        /*0562*/ 	.byte	0x05
	.zero		1


	//   ....[69]....
        /*0564*/ 	.word	0x00003dc0
        /*0568*/ 	.word	0x000000ff
        /*056c*/ 	.word	0x00000008
        /*0570*/ 	.short	0x010a
        /*0572*/ 	.byte	0x05
	.zero		1


	//   ....[70]....
        /*0574*/ 	.word	0x00003f50
        /*0578*/ 	.word	0x000000ff
        /*057c*/ 	.word	0x00000008
        /*0580*/ 	.short	0x010a
        /*0582*/ 	.byte	0x05
	.zero		1


	//   ....[71]....
        /*0584*/ 	.word	0x00003f70
        /*0588*/ 	.word	0x000000ff
        /*058c*/ 	.word	0x00000008
        /*0590*/ 	.short	0x010a
        /*0592*/ 	.byte	0x05
	.zero		1


	//   ....[72]....
        /*0594*/ 	.word	0x00004030
        /*0598*/ 	.word	0x000000ff
        /*059c*/ 	.word	0x00000000
        /*05a0*/ 	.short	0x0101
        /*05a2*/ 	.byte	0x04
	.zero		1


	//   ....[73]....
        /*05a4*/ 	.word	0x000044c0
        /*05a8*/ 	.word	0x00000000
        /*05ac*/ 	.word	0x000000e0
        /*05b0*/ 	.short	0x010a
        /*05b2*/ 	.byte	0xff
	.zero		1


	//   ....[74]....
        /*05b4*/ 	.word	0x00004580
        /*05b8*/ 	.word	0x00000000
        /*05bc*/ 	.word	0x00000000
        /*05c0*/ 	.short	0x0101
        /*05c2*/ 	.byte	0xff
	.zero		1


	//   ....[75]....
        /*05c4*/ 	.word	0x00004660
        /*05c8*/ 	.word	0x000000ff
        /*05cc*/ 	.word	0x00000000
        /*05d0*/ 	.short	0x010a
        /*05d2*/ 	.byte	0x05
	.zero		1


	//   ....[76]....
        /*05d4*/ 	.word	0x00004680
        /*05d8*/ 	.word	0x000000ff
        /*05dc*/ 	.word	0x00000000
        /*05e0*/ 	.short	0x010a
        /*05e2*/ 	.byte	0x05
	.zero		1


	//   ....[77]....
        /*05e4*/ 	.word	0x000047b0
        /*05e8*/ 	.word	0x000000ff
        /*05ec*/ 	.word	0x00000000
        /*05f0*/ 	.short	0x010a
        /*05f2*/ 	.byte	0x07
	.zero		1


	//   ....[78]....
        /*05f4*/ 	.word	0x00004800
        /*05f8*/ 	.word	0x000000ff
        /*05fc*/ 	.word	0x00000108
        /*0600*/ 	.short	0x010a
        /*0602*/ 	.byte	0x19
	.zero		1


	//   ....[79]....
        /*0604*/ 	.word	0x000049d0
        /*0608*/ 	.word	0x000000ff
        /*060c*/ 	.word	0x00000000
        /*0610*/ 	.short	0x010a
        /*0612*/ 	.byte	0x06
	.zero		1


	//   ....[80]....
        /*0614*/ 	.word	0x00004af0
        /*0618*/ 	.word	0x000000ff
        /*061c*/ 	.word	0x00000000
        /*0620*/ 	.short	0x010a
        /*0622*/ 	.byte	0x04
	.zero		1


	//   ....[81]....
        /*0624*/ 	.word	0x00004db0
        /*0628*/ 	.word	0x000000ff
        /*062c*/ 	.word	0x00000130
        /*0630*/ 	.short	0x010a
        /*0632*/ 	.byte	0x19
	.zero		1


	//   ....[82]....
        /*0634*/ 	.word	0x000052d0
        /*0638*/ 	.word	0x0000000c
        /*063c*/ 	.word	0x000000e0
        /*0640*/ 	.short	0x010a
        /*0642*/ 	.byte	0xff
	.zero		1


	//   ....[83]....
        /*0644*/ 	.word	0x00005440
        /*0648*/ 	.word	0x00000000
        /*064c*/ 	.word	0x00000000
        /*0650*/ 	.short	0x0101
        /*0652*/ 	.byte	0xff
	.zero		1


	//   ....[84]....
        /*0654*/ 	.word	0x000058d0
        /*0658*/ 	.word	0x000000ff
        /*065c*/ 	.word	0x000000d8
        /*0660*/ 	.short	0x010a
        /*0662*/ 	.byte	0x15
	.zero		1


	//   ....[85]....
        /*0664*/ 	.word	0x00005a50
        /*0668*/ 	.word	0x000000ff
        /*066c*/ 	.word	0x000000b0
        /*0670*/ 	.short	0x010a
        /*0672*/ 	.byte	0x15
	.zero		1


	//   ....[86]....
        /*0674*/ 	.word	0x00005c40
        /*0678*/ 	.word	0x000000ff
        /*067c*/ 	.word	0x00000090
        /*0680*/ 	.short	0x010b
        /*0682*/ 	.byte	0x15
	.zero		1


	//   ....[87]....
        /*0684*/ 	.word	0x00005c50
        /*0688*/ 	.word	0x000000ff
        /*068c*/ 	.word	0x00000000
        /*0690*/ 	.short	0x0101
        /*0692*/ 	.byte	0x2f
	.zero		1


	//   ....[88]....
        /*0694*/ 	.word	0x00005c60
        /*0698*/ 	.word	0x000000ff
        /*069c*/ 	.word	0x000000b8
        /*06a0*/ 	.short	0x010a
        /*06a2*/ 	.byte	0x15
	.zero		1


	//   ....[89]....
        /*06a4*/ 	.word	0x00005db0
        /*06a8*/ 	.word	0x000000ff
        /*06ac*/ 	.word	0x00000098
        /*06b0*/ 	.short	0x010b
        /*06b2*/ 	.byte	0x15
	.zero		1


	//   ....[90]....
        /*06b4*/ 	.word	0x00005dc0
        /*06b8*/ 	.word	0x000000ff
        /*06bc*/ 	.word	0x00000000
        /*06c0*/ 	.short	0x0101
        /*06c2*/ 	.byte	0x2e
	.zero		1


	//   ....[91]....
        /*06c4*/ 	.word	0x00005dd0
        /*06c8*/ 	.word	0x000000ff
        /*06cc*/ 	.word	0x000000c0
        /*06d0*/ 	.short	0x010a
        /*06d2*/ 	.byte	0x15
	.zero		1


	//   ....[92]....
        /*06d4*/ 	.word	0x00005f20
        /*06d8*/ 	.word	0x000000ff
        /*06dc*/ 	.word	0x000000a0
        /*06e0*/ 	.short	0x010b
        /*06e2*/ 	.byte	0x15
	.zero		1


	//   ....[93]....
        /*06e4*/ 	.word	0x00005f30
        /*06e8*/ 	.word	0x000000ff
        /*06ec*/ 	.word	0x00000000
        /*06f0*/ 	.short	0x0101
        /*06f2*/ 	.byte	0x27
	.zero		1


	//   ....[94]....
        /*06f4*/ 	.word	0x00005f40
        /*06f8*/ 	.word	0x000000ff
        /*06fc*/ 	.word	0x000000c8
        /*0700*/ 	.short	0x010a
        /*0702*/ 	.byte	0x15
	.zero		1


	//   ....[95]....
        /*0704*/ 	.word	0x00006180
        /*0708*/ 	.word	0x000000ff
        /*070c*/ 	.word	0x000000a8
        /*0710*/ 	.short	0x010b
        /*0712*/ 	.byte	0x15
	.zero		1


	//   ....[96]....
        /*0714*/ 	.word	0x00006190
        /*0718*/ 	.word	0x000000ff
        /*071c*/ 	.word	0x00000000
        /*0720*/ 	.short	0x0101
        /*0722*/ 	.byte	0x26
	.zero		1


	//   ....[97]....
        /*0724*/ 	.word	0x000061c0
        /*0728*/ 	.word	0x000000ff
        /*072c*/ 	.word	0x000000b0
        /*0730*/ 	.short	0x010a
        /*0732*/ 	.byte	0x15
	.zero		1


	//   ....[98]....
        /*0734*/ 	.word	0x000061e0
        /*0738*/ 	.word	0x000000ff
        /*073c*/ 	.word	0x000000b8
        /*0740*/ 	.short	0x010a
        /*0742*/ 	.byte	0x15
	.zero		1


	//   ....[99]....
        /*0744*/ 	.word	0x00006200
        /*0748*/ 	.word	0x000000ff
        /*074c*/ 	.word	0x000000c0
        /*0750*/ 	.short	0x010a
        /*0752*/ 	.byte	0x15
	.zero		1


	//   ....[100]....
        /*0754*/ 	.word	0x00006240
        /*0758*/ 	.word	0x00000000
        /*075c*/ 	.word	0x000000c8
        /*0760*/ 	.short	0x010a
        /*0762*/ 	.byte	0xff
	.zero		1


	//   ....[101]....
        /*0764*/ 	.word	0x000065b0
        /*0768*/ 	.word	0x00000008
        /*076c*/ 	.word	0x000000e0
        /*0770*/ 	.short	0x010a
        /*0772*/ 	.byte	0xff
	.zero		1


	//   ....[102]....
        /*0774*/ 	.word	0x00006730
        /*0778*/ 	.word	0x00000000
        /*077c*/ 	.word	0x00000000
        /*0780*/ 	.short	0x0101
        /*0782*/ 	.byte	0xff
	.zero		1


	//   ....[103]....
        /*0784*/ 	.word	0x000072a0
        /*0788*/ 	.word	0x000000ff
        /*078c*/ 	.word	0x00000090
        /*0790*/ 	.short	0x010a
        /*0792*/ 	.byte	0x2e
	.zero		1


	//   ....[104]....
        /*0794*/ 	.word	0x00007300
        /*0798*/ 	.word	0x000000ff
        /*079c*/ 	.word	0x00000100
        /*07a0*/ 	.short	0x010a
        /*07a2*/ 	.byte	0x2e
	.zero		1


	//   ....[105]....
        /*07a4*/ 	.word	0x00007560
        /*07a8*/ 	.word	0x000000ff
        /*07ac*/ 	.word	0x00000090
        /*07b0*/ 	.short	0x010a
        /*07b2*/ 	.byte	0x2e
	.zero		1


	//   ....[106]....
        /*07b4*/ 	.word	0x000076a0
        /*07b8*/ 	.word	0x000000ff
        /*07bc*/ 	.word	0x00000100
        /*07c0*/ 	.short	0x010a
        /*07c2*/ 	.byte	0x2e
	.zero		1


	//   ....[107]....
        /*07c4*/ 	.word	0x00007860
        /*07c8*/ 	.word	0x000000ff
        /*07cc*/ 	.word	0x00000000
        /*07d0*/ 	.short	0x0101
        /*07d2*/ 	.byte	0x05
	.zero		1


	//   ....[108]....
        /*07d4*/ 	.word	0x00008900
        /*07d8*/ 	.word	0x00000000
        /*07dc*/ 	.word	0x00000000
        /*07e0*/ 	.short	0x0101
        /*07e2*/ 	.byte	0xff
	.zero		1


	//   ....[109]....
        /*07e4*/ 	.word	0x00008910
        /*07e8*/ 	.word	0x00000003
        /*07ec*/ 	.word	0x00000090
        /*07f0*/ 	.short	0x010a
        /*07f2*/ 	.byte	0xff
	.zero		1


	//   ....[110]....
        /*07f4*/ 	.word	0x00008a20
        /*07f8*/ 	.word	0x00000003
        /*07fc*/ 	.word	0x00000090
        /*0800*/ 	.short	0x010a
        /*0802*/ 	.byte	0xff
	.zero		1


	//   ....[111]....
        /*0804*/ 	.word	0x00009d70
        /*0808*/ 	.word	0x00000000
        /*080c*/ 	.word	0x00000000
        /*0810*/ 	.short	0x0101
        /*0812*/ 	.byte	0xff
	.zero		1


	//   ....[112]....
        /*0814*/ 	.word	0x00009db0
        /*0818*/ 	.word	0x00000007
        /*081c*/ 	.word	0x00000090
        /*0820*/ 	.short	0x010a
        /*0822*/ 	.byte	0xff
	.zero		1


	//   ....[113]....
        /*0824*/ 	.word	0x00009e80
        /*0828*/ 	.word	0x00000007
        /*082c*/ 	.word	0x00000090
        /*0830*/ 	.short	0x010a
        /*0832*/ 	.byte	0xff
	.zero		1


	//   ....[114]....
        /*0834*/ 	.word	0x0000b1d0
        /*0838*/ 	.word	0x00000000
        /*083c*/ 	.word	0x00000000
        /*0840*/ 	.short	0x0101
        /*0842*/ 	.byte	0xff
	.zero		1


	//   ....[115]....
        /*0844*/ 	.word	0x0000b1f0
        /*0848*/ 	.word	0x00000004
        /*084c*/ 	.word	0x00000090
        /*0850*/ 	.short	0x010a
        /*0852*/ 	.byte	0xff
	.zero		1


	//   ....[116]....
        /*0854*/ 	.word	0x0000b2c0
        /*0858*/ 	.word	0x00000004
        /*085c*/ 	.word	0x00000090
        /*0860*/ 	.short	0x010a
        /*0862*/ 	.byte	0xff
	.zero		1


	//   ....[117]....
        /*0864*/ 	.word	0x0000c600
        /*0868*/ 	.word	0x00000000
        /*086c*/ 	.word	0x00000000
        /*0870*/ 	.short	0x0101
        /*0872*/ 	.byte	0xff
	.zero		1


	//   ....[118]....
        /*0874*/ 	.word	0x0000c770
        /*0878*/ 	.word	0x000000ff
        /*087c*/ 	.word	0x00000000
        /*0880*/ 	.short	0x0101
        /*0882*/ 	.byte	0x08
	.zero		1


	//   ....[119]....
        /*0884*/ 	.word	0x0000c790
        /*0888*/ 	.word	0x000000ff
        /*088c*/ 	.word	0x00000130
        /*0890*/ 	.short	0x0101
        /*0892*/ 	.byte	0x2e
	.zero		1


	//   ....[120]....
        /*0894*/ 	.word	0x0000c900
        /*0898*/ 	.word	0x000000ff
        /*089c*/ 	.word	0x00000000
        /*08a0*/ 	.short	0x0101
        /*08a2*/ 	.byte	0x06
	.zero		1


	//   ....[121]....
        /*08a4*/ 	.word	0x0000c920
        /*08a8*/ 	.word	0x00000000
        /*08ac*/ 	.word	0x00000120
        /*08b0*/ 	.short	0x010a
        /*08b2*/ 	.byte	0xff
	.zero		1


	//   ....[122]....
        /*08b4*/ 	.word	0x0000c980
        /*08b8*/ 	.word	0x00000000
        /*08bc*/ 	.word	0x00000048
        /*08c0*/ 	.short	0x010a
        /*08c2*/ 	.byte	0xff
	.zero		1


	//   ....[123]....
        /*08c4*/ 	.word	0x0000c9e0
        /*08c8*/ 	.word	0x00000000
        /*08cc*/ 	.word	0x00000048
        /*08d0*/ 	.short	0x010a
        /*08d2*/ 	.byte	0xff
	.zero		1


	//   ....[124]....
        /*08d4*/ 	.word	0x0000ca30
        /*08d8*/ 	.word	0x00000003
        /*08dc*/ 	.word	0x000000e0
        /*08e0*/ 	.short	0x010a
        /*08e2*/ 	.byte	0xff
	.zero		1


	//   ....[125]....
        /*08e4*/ 	.word	0x0000ca90
        /*08e8*/ 	.word	0x00000000
        /*08ec*/ 	.word	0x00000000
        /*08f0*/ 	.short	0x010a
        /*08f2*/ 	.byte	0xff
	.zero		1


	//   ....[126]....
        /*08f4*/ 	.word	0x0000caf0
        /*08f8*/ 	.word	0x00000000
        /*08fc*/ 	.word	0x00000000
        /*0900*/ 	.short	0x010a
        /*0902*/ 	.byte	0xff
	.zero		1


	//   ....[127]....
        /*0904*/ 	.word	0x0000cb50
        /*0908*/ 	.word	0x00000000
        /*090c*/ 	.word	0x00000000
        /*0910*/ 	.short	0x010a
        /*0912*/ 	.byte	0xff
	.zero		1


	//   ....[128]....
        /*0914*/ 	.word	0x0000cbb0
        /*0918*/ 	.word	0x00000000
        /*091c*/ 	.word	0x00000000
        /*0920*/ 	.short	0x010a
        /*0922*/ 	.byte	0xff
	.zero		1


	//   ....[129]....
        /*0924*/ 	.word	0x0000cc10
        /*0928*/ 	.word	0x00000000
        /*092c*/ 	.word	0x00000000
        /*0930*/ 	.short	0x010a
        /*0932*/ 	.byte	0xff
	.zero		1


	//   ....[130]....
        /*0934*/ 	.word	0x0000cc70
        /*0938*/ 	.word	0x00000000
        /*093c*/ 	.word	0x00000000
        /*0940*/ 	.short	0x010a
        /*0942*/ 	.byte	0xff
	.zero		1


	//   ....[131]....
        /*0944*/ 	.word	0x0000ccd0
        /*0948*/ 	.word	0x00000000
        /*094c*/ 	.word	0x00000000
        /*0950*/ 	.short	0x010a
        /*0952*/ 	.byte	0xff
	.zero		1


	//   ....[132]....
        /*0954*/ 	.word	0x0000cd30
        /*0958*/ 	.word	0x00000000
        /*095c*/ 	.word	0x00000000
        /*0960*/ 	.short	0x010a
        /*0962*/ 	.byte	0xff
	.zero		1


	//   ....[133]....
        /*0964*/ 	.word	0x0000cd80
        /*0968*/ 	.word	0x00000002
        /*096c*/ 	.word	0x00000110
        /*0970*/ 	.short	0x010a
        /*0972*/ 	.byte	0xff
	.zero		1


	//   ....[134]....
        /*0974*/ 	.word	0x0000cde0
        /*0978*/ 	.word	0x00000002
        /*097c*/ 	.word	0x000000f0
        /*0980*/ 	.short	0x010a
        /*0982*/ 	.byte	0xff
	.zero		1


	//   ....[135]....
        /*0984*/ 	.word	0x0000ce30
        /*0988*/ 	.word	0x00000002
        /*098c*/ 	.word	0x000000e0
        /*0990*/ 	.short	0x010a
        /*0992*/ 	.byte	0xff
	.zero		1


	//   ....[136]....
        /*0994*/ 	.word	0x0000ce90
        /*0998*/ 	.word	0x00000000
        /*099c*/ 	.word	0x000000f0
        /*09a0*/ 	.short	0x010a
        /*09a2*/ 	.byte	0xff
	.zero		1


	//   ....[137]....
        /*09a4*/ 	.word	0x0000cef0
        /*09a8*/ 	.word	0x00000005
        /*09ac*/ 	.word	0x00000008
        /*09b0*/ 	.short	0x010a
        /*09b2*/ 	.byte	0xff
	.zero		1


	//   ....[138]....
        /*09b4*/ 	.word	0x0000cfd0
        /*09b8*/ 	.word	0x00000000
        /*09bc*/ 	.word	0x00000008
        /*09c0*/ 	.short	0x010a
        /*09c2*/ 	.byte	0xff
	.zero		1


	//   ....[139]....
        /*09c4*/ 	.word	0x0000d020
        /*09c8*/ 	.word	0x00000000
        /*09cc*/ 	.word	0x000000e0
        /*09d0*/ 	.short	0x010a
        /*09d2*/ 	.byte	0xff
	.zero		1


	//   ....[140]....
        /*09d4*/ 	.word	0x0000d080
        /*09d8*/ 	.word	0x00000000
        /*09dc*/ 	.word	0x00000000
        /*09e0*/ 	.short	0x010a
        /*09e2*/ 	.byte	0xff
	.zero		1


	//   ....[141]....
        /*09e4*/ 	.word	0x0000d0e0
        /*09e8*/ 	.word	0x00000000
        /*09ec*/ 	.word	0x00000108
        /*09f0*/ 	.short	0x010a
        /*09f2*/ 	.byte	0xff
	.zero		1


	//   ....[142]....
        /*09f4*/ 	.word	0x0000d140
        /*09f8*/ 	.word	0x00000000
        /*09fc*/ 	.word	0x00000000
        /*0a00*/ 	.short	0x010a
        /*0a02*/ 	.byte	0xff
	.zero		1


	//   ....[143]....
        /*0a04*/ 	.word	0x0000d1a0
        /*0a08*/ 	.word	0x00000000
        /*0a0c*/ 	.word	0x00000130
        /*0a10*/ 	.short	0x010a
        /*0a12*/ 	.byte	0xff
	.zero		1


	//   ....[144]....
        /*0a14*/ 	.word	0x0000d1f0
        /*0a18*/ 	.word	0x0000000c
        /*0a1c*/ 	.word	0x000000e0
        /*0a20*/ 	.short	0x010a
        /*0a22*/ 	.byte	0xff
	.zero		1


	//   ....[145]....
        /*0a24*/ 	.word	0x0000d250
        /*0a28*/ 	.word	0x00000000
        /*0a2c*/ 	.word	0x000000d8
        /*0a30*/ 	.short	0x010a
        /*0a32*/ 	.byte	0xff
	.zero		1


	//   ....[146]....
        /*0a34*/ 	.word	0x0000d2b0
        /*0a38*/ 	.word	0x00000000
        /*0a3c*/ 	.word	0x000000b0
        /*0a40*/ 	.short	0x010a
        /*0a42*/ 	.byte	0xff
	.zero		1


	//   ....[147]....
        /*0a44*/ 	.word	0x0000d310
        /*0a48*/ 	.word	0x00000000
        /*0a4c*/ 	.word	0x000000b8
        /*0a50*/ 	.short	0x010a
        /*0a52*/ 	.byte	0xff
	.zero		1


	//   ....[148]....
        /*0a54*/ 	.word	0x0000d370
        /*0a58*/ 	.word	0x00000000
        /*0a5c*/ 	.word	0x000000c0
        /*0a60*/ 	.short	0x010a
        /*0a62*/ 	.byte	0xff
	.zero		1


	//   ....[149]....
        /*0a64*/ 	.word	0x0000d3d0
        /*0a68*/ 	.word	0x00000000
        /*0a6c*/ 	.word	0x000000c8
        /*0a70*/ 	.short	0x010a
        /*0a72*/ 	.byte	0xff
	.zero		1


	//   ....[150]....
        /*0a74*/ 	.word	0x0000d430
        /*0a78*/ 	.word	0x00000000
        /*0a7c*/ 	.word	0x000000b0
        /*0a80*/ 	.short	0x010a
        /*0a82*/ 	.byte	0xff
	.zero		1


	//   ....[151]....
        /*0a84*/ 	.word	0x0000d490
        /*0a88*/ 	.word	0x00000000
        /*0a8c*/ 	.word	0x000000b8
        /*0a90*/ 	.short	0x010a
        /*0a92*/ 	.byte	0xff
	.zero		1


	//   ....[152]....
        /*0a94*/ 	.word	0x0000d4f0
        /*0a98*/ 	.word	0x00000000
        /*0a9c*/ 	.word	0x000000c0
        /*0aa0*/ 	.short	0x010a
        /*0aa2*/ 	.byte	0xff
	.zero		1


	//   ....[153]....
        /*0aa4*/ 	.word	0x0000d540
        /*0aa8*/ 	.word	0x00000008
        /*0aac*/ 	.word	0x000000e0
        /*0ab0*/ 	.short	0x010a
        /*0ab2*/ 	.byte	0xff
	.zero		1


	//   ....[154]....
        /*0ab4*/ 	.word	0x0000d5a0
        /*0ab8*/ 	.word	0x00000000
        /*0abc*/ 	.word	0x00000090
        /*0ac0*/ 	.short	0x010a
        /*0ac2*/ 	.byte	0xff
	.zero		1


	//   ....[155]....
        /*0ac4*/ 	.word	0x0000d600
        /*0ac8*/ 	.word	0x00000000
        /*0acc*/ 	.word	0x00000100
        /*0ad0*/ 	.short	0x010a
        /*0ad2*/ 	.byte	0xff
	.zero		1


	//   ....[156]....
        /*0ad4*/ 	.word	0x0000d650
        /*0ad8*/ 	.word	0x00000003
        /*0adc*/ 	.word	0x00000090
        /*0ae0*/ 	.short	0x010a
        /*0ae2*/ 	.byte	0xff
	.zero		1


	//   ....[157]....
        /*0ae4*/ 	.word	0x0000d6a0
        /*0ae8*/ 	.word	0x00000007
        /*0aec*/ 	.word	0x00000090
        /*0af0*/ 	.short	0x010a
        /*0af2*/ 	.byte	0xff
	.zero		1


	//   ....[158]....
        /*0af4*/ 	.word	0x0000d6f0
        /*0af8*/ 	.word	0x00000004
        /*0afc*/ 	.word	0x00000090
        /*0b00*/ 	.short	0x010a
        /*0b02*/ 	.byte	0xff
	.zero		1


	//----- nvinfo : EIATTR_NUM_MBARRIERS
	.align		4
.L_47:
        /*0b04*/ 	.byte	0x03, 0x38
        /*0b06*/ 	.short	0x0027


	//----- nvinfo : EIATTR_EXIT_INSTR_OFFSETS
	.align		4
        /*0b08*/ 	.byte	0x04, 0x1c
        /*0b0a*/ 	.short	(.L_49 - .L_48)


	//   ....[0]....
.L_48:
        /*0b0c*/ 	.word	0x000035f0


	//   ....[1]....
        /*0b10*/ 	.word	0x00003b00


	//   ....[2]....
        /*0b14*/ 	.word	0x00003b60


	//   ....[3]....
        /*0b18*/ 	.word	0x00005010


	//   ....[4]....
        /*0b1c*/ 	.word	0x00006270


	//   ....[5]....
        /*0b20*/ 	.word	0x000062b0


	//   ....[6]....
        /*0b24*/ 	.word	0x0000c7f0


	//   ....[7]....
        /*0b28*/ 	.word	0x0000c860


	//   ....[8]....
        /*0b2c*/ 	.word	0x0000c890


	//   ....[9]....
        /*0b30*/ 	.word	0x0000c910


	//----- nvinfo : EIATTR_MAX_THREADS
	.align		4
.L_49:
        /*0b34*/ 	.byte	0x04, 0x05
        /*0b36*/ 	.short	(.L_51 - .L_50)
.L_50:
        /*0b38*/ 	.word	0x00000100
        /*0b3c*/ 	.word	0x00000001
        /*0b40*/ 	.word	0x00000001


	//----- nvinfo : EIATTR_CRS_STACK_SIZE
	.align		4
.L_51:
        /*0b44*/ 	.byte	0x04, 0x1e
        /*0b46*/ 	.short	(.L_53 - .L_52)
.L_52:
        /*0b48*/ 	.word	0x00000000


	//----- nvinfo : EIATTR_CBANK_PARAM_SIZE
	.align		4
.L_53:
        /*0b4c*/ 	.byte	0x03, 0x19
        /*0b4e*/ 	.short	0x0c00


	//----- nvinfo : EIATTR_PARAM_CBANK
	.align		4
        /*0b50*/ 	.byte	0x04, 0x0a
        /*0b52*/ 	.short	(.L_55 - .L_54)
	.align		4
.L_54:
        /*0b54*/ 	.word	index@(.nv.constant0._ZN7cutlass13device_kernelINS_4gemm6kernel13GemmUniversalIN4cute5tupleIJiiiiEEENS1_10collective13CollectiveMmaINS1_46MainloopSm100TmaUmmaWarpSpecializedBlockScaledILi9ELi2ELi1ENS5_IJNS4_1CILi4EEESB_NSA_ILi1EEEEEEEENS5_IJNSA_ILi256EEESF_NSA_ILi128EEEEEENS5_IJNS_12float_e2m1_tENS_13float_ue8m0_tEEEENS5_IJNS5_IJlSC_lEEENS4_6LayoutINS5_IJNS5_IJNS5_IJNSA_ILi32EEESB_EEEiEEESP_NS5_IJSC_iEEEEEENS5_IJNS5_IJNS5_IJNSA_ILi16EEESB_EEEiEEENS5_IJNS5_IJNSA_ILi0EEESC_EEENSA_ILi512EEEEEENS5_IJSV_iEEEEEEEEEEESK_S12_NS4_8TiledMMAINS4_8MMA_AtomIJNS4_23SM100_MMA_MXF4_2x1SM_SSISI_SI_fSJ_Li256ELi256ELi32ELNS4_4UMMA5MajorE0ELS17_0ELNS16_7ScaleInE0ELS18_0EEEEEENSM_INS5_IJSC_SC_SC_EEENS5_IJSV_SV_SV_EEEEENS5_IJNS4_10UnderscoreES1E_S1E_EEEEENS5_IJNS4_28SM100_TMA_2SM_LOAD_MULTICASTES1H_EEENS5_IJNS4_14ComposedLayoutINS4_7SwizzleILi2ELi4ELi3EEENS4_18smem_ptr_flag_bitsILi4EEENSM_INS5_IJNSA_ILi8EEESG_EEENS5_IJSG_SC_EEEEEEENSM_INS5_IJNS5_IJNS5_IJSO_SC_EEENS5_IJSN_NSA_ILi2EEEEEEEEESC_NS5_IJS1U_SC_EEEEEENS5_IJNS5_IJNS5_IJST_SX_EEESW_EEESV_NS5_IJS1U_SX_EEEEEEEEEEEvNS4_8identityES1I_NS5_IJS1S_NSM_INS5_IJNS5_IJNS5_IJSO_S1U_EEES1V_EEESC_S1X_EEENS5_IJS20_SV_NS5_IJS1U_NSA_ILi1024EEEEEEEEEEEEEEvS25_EENS_8epilogue10collective18CollectiveEpilogueINS2F_23Sm100TmaWarpSpecializedILi4ELi2ELi64ELb1ELb0EEEJNS5_IJSG_SF_SG_EEENS5_IJNSM_ISG_SC_EENSM_INSA_ILi64EEESC_EEEEENS_10bfloat16_tESL_S2P_SL_NS2F_6fusion15FusionCallbacksIS2J_NS2Q_17LinearCombinationIS2P_fS2P_fLNS_15FloatRoundStyleE2EEES2K_S2O_JEEENS4_5SM1004TMEM4LOAD26SM100_TMEM_LOAD_32dp32b64xENS4_13SM90_TMA_LOADENS1J_INS1K_ILi3ELi4ELi3EEENS1M_ILi16EEENSM_INS5_IJS1O_S2M_EEENS5_IJS2M_SC_EEEEEEENS4_39AutoVectorizingCopyWithAssumedAlignmentILi128EEENS4_14SM90_TMA_STOREES36_S38_S38_EEEvvEEEEvNT_6ParamsE)
        /*0b58*/ 	.short	0x0380
        /*0b5a*/ 	.short	0x0c00


	//----- nvinfo : EIATTR_SW_WAR
	.align		4
.L_55:
        /*0b5c*/ 	.byte	0x04, 0x36
        /*0b5e*/ 	.short	(.L_57 - .L_56)
.L_56:
        /*0b60*/ 	.word	0x00000008
.L_57:


//--------------------- .nv.callgraph             --------------------------
	.section	.nv.callgraph,"",@"SHT_CUDA_CALLGRAPH"
	.align	4
	.sectionentsize	8
	.align		4
        /*0000*/ 	.word	0x00000000
	.align		4
        /*0004*/ 	.word	0xffffffff
	.align		4
        /*0008*/ 	.word	index@(_ZN7cutlass13device_kernelINS_4gemm6kernel13GemmUniversalIN4cute5tupleIJiiiiEEENS1_10collective13CollectiveMmaINS1_46MainloopSm100TmaUmmaWarpSpecializedBlockScaledILi9ELi2ELi1ENS5_IJNS4_1CILi4EEESB_NSA_ILi1EEEEEEEENS5_IJNSA_ILi256EEESF_NSA_ILi128EEEEEENS5_IJNS_12float_e2m1_tENS_13float_ue8m0_tEEEENS5_IJNS5_IJlSC_lEEENS4_6LayoutINS5_IJNS5_IJNS5_IJNSA_ILi32EEESB_EEEiEEESP_NS5_IJSC_iEEEEEENS5_IJNS5_IJNS5_IJNSA_ILi16EEESB_EEEiEEENS5_IJNS5_IJNSA_ILi0EEESC_EEENSA_ILi512EEEEEENS5_IJSV_iEEEEEEEEEEESK_S12_NS4_8TiledMMAINS4_8MMA_AtomIJNS4_23SM100_MMA_MXF4_2x1SM_SSISI_SI_fSJ_Li256ELi256ELi32ELNS4_4UMMA5MajorE0ELS17_0ELNS16_7ScaleInE0ELS18_0EEEEEENSM_INS5_IJSC_SC_SC_EEENS5_IJSV_SV_SV_EEEEENS5_IJNS4_10UnderscoreES1E_S1E_EEEEENS5_IJNS4_28SM100_TMA_2SM_LOAD_MULTICASTES1H_EEENS5_IJNS4_14ComposedLayoutINS4_7SwizzleILi2ELi4ELi3EEENS4_18smem_ptr_flag_bitsILi4EEENSM_INS5_IJNSA_ILi8EEESG_EEENS5_IJSG_SC_EEEEEEENSM_INS5_IJNS5_IJNS5_IJSO_SC_EEENS5_IJSN_NSA_ILi2EEEEEEEEESC_NS5_IJS1U_SC_EEEEEENS5_IJNS5_IJNS5_IJST_SX_EEESW_EEESV_NS5_IJS1U_SX_EEEEEEEEEEEvNS4_8identityES1I_NS5_IJS1S_NSM_INS5_IJNS5_IJNS5_IJSO_S1U_EEES1V_EEESC_S1X_EEENS5_IJS20_SV_NS5_IJS1U_NSA_ILi1024EEEEEEEEEEEEEEvS25_EENS_8epilogue10collective18CollectiveEpilogueINS2F_23Sm100TmaWarpSpecializedILi4ELi2ELi64ELb1ELb0EEEJNS5_IJSG_SF_SG_EEENS5_IJNSM_ISG_SC_EENSM_INSA_ILi64EEESC_EEEEENS_10bfloat16_tESL_S2P_SL_NS2F_6fusion15FusionCallbacksIS2J_NS2Q_17LinearCombinationIS2P_fS2P_fLNS_15FloatRoundStyleE2EEES2K_S2O_JEEENS4_5SM1004TMEM4LOAD26SM100_TMEM_LOAD_32dp32b64xENS4_13SM90_TMA_LOADENS1J_INS1K_ILi3ELi4ELi3EEENS1M_ILi16EEENSM_INS5_IJS1O_S2M_EEENS5_IJS2M_SC_EEEEEEENS4_39AutoVectorizingCopyWithAssumedAlignmentILi128EEENS4_14SM90_TMA_STOREES36_S38_S38_EEEvvEEEEvNT_6ParamsE)
	.align		4
        /*000c*/ 	.word	index@(__assertfail)
	.align		4
        /*0010*/ 	.word	0x00000000
	.align		4
        /*0014*/ 	.word	0xfffffffe
	.align		4
        /*0018*/ 	.word	0x00000000
	.align		4
        /*001c*/ 	.word	0xfffffffd
	.align		4
        /*0020*/ 	.word	0x00000000
	.align		4
        /*0024*/ 	.word	0xfffffffc


//--------------------- .nv.constant4             --------------------------
	.section	.nv.constant4,"a",@progbits
	.align	8
	.align		8
.nv.constant4:
        /*0000*/ 	.dword	__assertfail
	.align		8
        /*0008*/ 	.dword	__unnamed_1
	.align		8
        /*0010*/ 	.dword	__unnamed_2
	.align		8
        /*0018*/ 	.dword	_ZN40_INTERNAL_f3e50308_4_k_cu_c2998d04_386454cuda3std3__45__cpo5beginE
	.align		8
        /*0020*/ 	.dword	_ZN40_INTERNAL_f3e50308_4_k_cu_c2998d04_386454cuda3std3__45__cpo3endE
	.align		8
        /*0028*/ 	.dword	_ZN40_INTERNAL_f3e50308_4_k_cu_c2998d04_386454cuda3std3__45__cpo6cbeginE
	.align		8
        /*0030*/ 	.dword	_ZN40_INTERNAL_f3e50308_4_k_cu_c2998d04_386454cuda3std3__45__cpo4cendE
	.align		8
        /*0038*/ 	.dword	_ZN40_INTERNAL_f3e50308_4_k_cu_c2998d04_386454cuda3std3__442_GLOBAL__N__f3e50308_4_k_cu_c2998d04_386456ignoreE
	.align		8
        /*0040*/ 	.dword	_ZN40_INTERNAL_f3e50308_4_k_cu_c2998d04_386454cuda3std3__419piecewise_constructE
	.align		8
        /*0048*/ 	.dword	_ZN40_INTERNAL_f3e50308_4_k_cu_c2998d04_386454cuda3std3__48in_placeE
	.align		8
        /*0050*/ 	.dword	_ZN40_INTERNAL_f3e50308_4_k_cu_c2998d04_386454cuda3std6ranges3__45__cpo4swapE
	.align		8
        /*0058*/ 	.dword	_ZN40_INTERNAL_f3e50308_4_k_cu_c2998d04_386454cuda3std6ranges3__45__cpo9iter_moveE
	.align		8
        /*0060*/ 	.dword	_ZN40_INTERNAL_f3e50308_4_k_cu_c2998d04_386454cute7productE
	.align		8
        /*0068*/ 	.dword	_ZN40_INTERNAL_f3e50308_4_k_cu_c2998d04_386454cute1_E
	.align		8
        /*0070*/ 	.dword	$str$25
	.align		8
        /*0078*/ 	.dword	$str$26
	.align		8
        /*0080*/ 	.dword	$str$29
	.align		8
        /*0088*/ 	.dword	$str$30


//--------------------- .text._ZN7cutlass13device_kernelINS_4gemm6kernel13GemmUniversalIN4cute5tupleIJiiiiEEENS1_10collective13CollectiveMmaINS1_46MainloopSm100TmaUmmaWarpSpecializedBlockScaledILi9ELi2ELi1ENS5_IJNS4_1CILi4EEESB_NSA_ILi1EEEEEEEENS5_IJNSA_ILi256EEESF_NSA_ILi128EEEEEENS5_IJNS_12float_e2m1_tENS_13float_ue8m0_tEEEENS5_IJNS5_IJlSC_lEEENS4_6LayoutINS5_IJNS5_IJNS5_IJNSA_ILi32EEESB_EEEiEEESP_NS5_IJSC_iEEEEEENS5_IJNS5_IJNS5_IJNSA_ILi16EEESB_EEEiEEENS5_IJNS5_IJNSA_ILi0EEESC_EEENSA_ILi512EEEEEENS5_IJSV_iEEEEEEEEEEESK_S12_NS4_8TiledMMAINS4_8MMA_AtomIJNS4_23SM100_MMA_MXF4_2x1SM_SSISI_SI_fSJ_Li256ELi256ELi32ELNS4_4UMMA5MajorE0ELS17_0ELNS16_7ScaleInE0ELS18_0EEEEEENSM_INS5_IJSC_SC_SC_EEENS5_IJSV_SV_SV_EEEEENS5_IJNS4_10UnderscoreES1E_S1E_EEEEENS5_IJNS4_28SM100_TMA_2SM_LOAD_MULTICASTES1H_EEENS5_IJNS4_14ComposedLayoutINS4_7SwizzleILi2ELi4ELi3EEENS4_18smem_ptr_flag_bitsILi4EEENSM_INS5_IJNSA_ILi8EEESG_EEENS5_IJSG_SC_EEEEEEENSM_INS5_IJNS5_IJNS5_IJSO_SC_EEENS5_IJSN_NSA_ILi2EEEEEEEEESC_NS5_IJS1U_SC_EEEEEENS5_IJNS5_IJNS5_IJST_SX_EEESW_EEESV_NS5_IJS1U_SX_EEEEEEEEEEEvNS4_8identityES1I_NS5_IJS1S_NSM_INS5_IJNS5_IJNS5_IJSO_S1U_EEES1V_EEESC_S1X_EEENS5_IJS20_SV_NS5_IJS1U_NSA_ILi1024EEEEEEEEEEEEEEvS25_EENS_8epilogue10collective18CollectiveEpilogueINS2F_23Sm100TmaWarpSpecializedILi4ELi2ELi64ELb1ELb0EEEJNS5_IJSG_SF_SG_EEENS5_IJNSM_ISG_SC_EENSM_INSA_ILi64EEESC_EEEEENS_10bfloat16_tESL_S2P_SL_NS2F_6fusion15FusionCallbacksIS2J_NS2Q_17LinearCombinationIS2P_fS2P_fLNS_15FloatRoundStyleE2EEES2K_S2O_JEEENS4_5SM1004TMEM4LOAD26SM100_TMEM_LOAD_32dp32b64xENS4_13SM90_TMA_LOADENS1J_INS1K_ILi3ELi4ELi3EEENS1M_ILi16EEENSM_INS5_IJS1O_S2M_EEENS5_IJS2M_SC_EEEEEEENS4_39AutoVectorizingCopyWithAssumedAlignmentILi128EEENS4_14SM90_TMA_STOREES36_S38_S38_EEEvvEEEEvNT_6ParamsE --------------------------
	.section	.text._ZN7cutlass13device_kernelINS_4gemm6kernel13GemmUniversalIN4cute5tupleIJiiiiEEENS1_10collective13CollectiveMmaINS1_46MainloopSm100TmaUmmaWarpSpecializedBlockScaledILi9ELi2ELi1ENS5_IJNS4_1CILi4EEESB_NSA_ILi1EEEEEEEENS5_IJNSA_ILi256EEESF_NSA_ILi128EEEEEENS5_IJNS_12float_e2m1_tENS_13float_ue8m0_tEEEENS5_IJNS5_IJlSC_lEEENS4_6LayoutINS5_IJNS5_IJNS5_IJNSA_ILi32EEESB_EEEiEEESP_NS5_IJSC_iEEEEEENS5_IJNS5_IJNS5_IJNSA_ILi16EEESB_EEEiEEENS5_IJNS5_IJNSA_ILi0EEESC_EEENSA_ILi512EEEEEENS5_IJSV_iEEEEEEEEEEESK_S12_NS4_8TiledMMAINS4_8MMA_AtomIJNS4_23SM100_MMA_MXF4_2x1SM_SSISI_SI_fSJ_Li256ELi256ELi32ELNS4_4UMMA5MajorE0ELS17_0ELNS16_7ScaleInE0ELS18_0EEEEEENSM_INS5_IJSC_SC_SC_EEENS5_IJSV_SV_SV_EEEEENS5_IJNS4_10UnderscoreES1E_S1E_EEEEENS5_IJNS4_28SM100_TMA_2SM_LOAD_MULTICASTES1H_EEENS5_IJNS4_14ComposedLayoutINS4_7SwizzleILi2ELi4ELi3EEENS4_18smem_ptr_flag_bitsILi4EEENSM_INS5_IJNSA_ILi8EEESG_EEENS5_IJSG_SC_EEEEEEENSM_INS5_IJNS5_IJNS5_IJSO_SC_EEENS5_IJSN_NSA_ILi2EEEEEEEEESC_NS5_IJS1U_SC_EEEEEENS5_IJNS5_IJNS5_IJST_SX_EEESW_EEESV_NS5_IJS1U_SX_EEEEEEEEEEEvNS4_8identityES1I_NS5_IJS1S_NSM_INS5_IJNS5_IJNS5_IJSO_S1U_EEES1V_EEESC_S1X_EEENS5_IJS20_SV_NS5_IJS1U_NSA_ILi1024EEEEEEEEEEEEEEvS25_EENS_8epilogue10collective18CollectiveEpilogueINS2F_23Sm100TmaWarpSpecializedILi4ELi2ELi64ELb1ELb0EEEJNS5_IJSG_SF_SG_EEENS5_IJNSM_ISG_SC_EENSM_INSA_ILi64EEESC_EEEEENS_10bfloat16_tESL_S2P_SL_NS2F_6fusion15FusionCallbacksIS2J_NS2Q_17LinearCombinationIS2P_fS2P_fLNS_15FloatRoundStyleE2EEES2K_S2O_JEEENS4_5SM1004TMEM4LOAD26SM100_TMEM_LOAD_32dp32b64xENS4_13SM90_TMA_LOADENS1J_INS1K_ILi3ELi4ELi3EEENS1M_ILi16EEENSM_INS5_IJS1O_S2M_EEENS5_IJS2M_SC_EEEEEEENS4_39AutoVectorizingCopyWithAssumedAlignmentILi128EEENS4_14SM90_TMA_STOREES36_S38_S38_EEEvvEEEEvNT_6ParamsE,"ax",@progbits
	.align	128
.text._ZN7cutlass13device_kernelINS_4gemm6kernel13GemmUniversalIN4cute5tupleIJiiiiEEENS1_10collective13CollectiveMmaINS1_46MainloopSm100TmaUmmaWarpSpecializedBlockScaledILi9ELi2ELi1ENS5_IJNS4_1CILi4EEESB_NSA_ILi1EEEEEEEENS5_IJNSA_ILi256EEESF_NSA_ILi128EEEEEENS5_IJNS_12float_e2m1_tENS_13float_ue8m0_tEEEENS5_IJNS5_IJlSC_lEEENS4_6LayoutINS5_IJNS5_IJNS5_IJNSA_ILi32EEESB_EEEiEEESP_NS5_IJSC_iEEEEEENS5_IJNS5_IJNS5_IJNSA_ILi16EEESB_EEEiEEENS5_IJNS5_IJNSA_ILi0EEESC_EEENSA_ILi512EEEEEENS5_IJSV_iEEEEEEEEEEESK_S12_NS4_8TiledMMAINS4_8MMA_AtomIJNS4_23SM100_MMA_MXF4_2x1SM_SSISI_SI_fSJ_Li256ELi256ELi32ELNS4_4UMMA5MajorE0ELS17_0ELNS16_7ScaleInE0ELS18_0EEEEEENSM_INS5_IJSC_SC_SC_EEENS5_IJSV_SV_SV_EEEEENS5_IJNS4_10UnderscoreES1E_S1E_EEEEENS5_IJNS4_28SM100_TMA_2SM_LOAD_MULTICASTES1H_EEENS5_IJNS4_14ComposedLayoutINS4_7SwizzleILi2ELi4ELi3EEENS4_18smem_ptr_flag_bitsILi4EEENSM_INS5_IJNSA_ILi8EEESG_EEENS5_IJSG_SC_EEEEEEENSM_INS5_IJNS5_IJNS5_IJSO_SC_EEENS5_IJSN_NSA_ILi2EEEEEEEEESC_NS5_IJS1U_SC_EEEEEENS5_IJNS5_IJNS5_IJST_SX_EEESW_EEESV_NS5_IJS1U_SX_EEEEEEEEEEEvNS4_8identityES1I_NS5_IJS1S_NSM_INS5_IJNS5_IJNS5_IJSO_S1U_EEES1V_EEESC_S1X_EEENS5_IJS20_SV_NS5_IJS1U_NSA_ILi1024EEEEEEEEEEEEEEvS25_EENS_8epilogue10collective18CollectiveEpilogueINS2F_23Sm100TmaWarpSpecializedILi4ELi2ELi64ELb1ELb0EEEJNS5_IJSG_SF_SG_EEENS5_IJNSM_ISG_SC_EENSM_INSA_ILi64EEESC_EEEEENS_10bfloat16_tESL_S2P_SL_NS2F_6fusion15FusionCallbacksIS2J_NS2Q_17LinearCombinationIS2P_fS2P_fLNS_15FloatRoundStyleE2EEES2K_S2O_JEEENS4_5SM1004TMEM4LOAD26SM100_TMEM_LOAD_32dp32b64xENS4_13SM90_TMA_LOADENS1J_INS1K_ILi3ELi4ELi3EEENS1M_ILi16EEENSM_INS5_IJS1O_S2M_EEENS5_IJS2M_SC_EEEEEEENS4_39AutoVectorizingCopyWithAssumedAlignmentILi128EEENS4_14SM90_TMA_STOREES36_S38_S38_EEEvvEEEEvNT_6ParamsE:
        .type           _ZN7cutlass13device_kernelINS_4gemm6kernel13GemmUniversalIN4cute5tupleIJiiiiEEENS1_10collective13CollectiveMmaINS1_46MainloopSm100TmaUmmaWarpSpecializedBlockScaledILi9ELi2ELi1ENS5_IJNS4_1CILi4EEESB_NSA_ILi1EEEEEEEENS5_IJNSA_ILi256EEESF_NSA_ILi128EEEEEENS5_IJNS_12float_e2m1_tENS_13float_ue8m0_tEEEENS5_IJNS5_IJlSC_lEEENS4_6LayoutINS5_IJNS5_IJNS5_IJNSA_ILi32EEESB_EEEiEEESP_NS5_IJSC_iEEEEEENS5_IJNS5_IJNS5_IJNSA_ILi16EEESB_EEEiEEENS5_IJNS5_IJNSA_ILi0EEESC_EEENSA_ILi512EEEEEENS5_IJSV_iEEEEEEEEEEESK_S12_NS4_8TiledMMAINS4_8MMA_AtomIJNS4_23SM100_MMA_MXF4_2x1SM_SSISI_SI_fSJ_Li256ELi256ELi32ELNS4_4UMMA5MajorE0ELS17_0ELNS16_7ScaleInE0ELS18_0EEEEEENSM_INS5_IJSC_SC_SC_EEENS5_IJSV_SV_SV_EEEEENS5_IJNS4_10UnderscoreES1E_S1E_EEEEENS5_IJNS4_28SM100_TMA_2SM_LOAD_MULTICASTES1H_EEENS5_IJNS4_14ComposedLayoutINS4_7SwizzleILi2ELi4ELi3EEENS4_18smem_ptr_flag_bitsILi4EEENSM_INS5_IJNSA_ILi8EEESG_EEENS5_IJSG_SC_EEEEEEENSM_INS5_IJNS5_IJNS5_IJSO_SC_EEENS5_IJSN_NSA_ILi2EEEEEEEEESC_NS5_IJS1U_SC_EEEEEENS5_IJNS5_IJNS5_IJST_SX_EEESW_EEESV_NS5_IJS1U_SX_EEEEEEEEEEEvNS4_8identityES1I_NS5_IJS1S_NSM_INS5_IJNS5_IJNS5_IJSO_S1U_EEES1V_EEESC_S1X_EEENS5_IJS20_SV_NS5_IJS1U_NSA_ILi1024EEEEEEEEEEEEEEvS25_EENS_8epilogue10collective18CollectiveEpilogueINS2F_23Sm100TmaWarpSpecializedILi4ELi2ELi64ELb1ELb0EEEJNS5_IJSG_SF_SG_EEENS5_IJNSM_ISG_SC_EENSM_INSA_ILi64EEESC_EEEEENS_10bfloat16_tESL_S2P_SL_NS2F_6fusion15FusionCallbacksIS2J_NS2Q_17LinearCombinationIS2P_fS2P_fLNS_15FloatRoundStyleE2EEES2K_S2O_JEEENS4_5SM1004TMEM4LOAD26SM100_TMEM_LOAD_32dp32b64xENS4_13SM90_TMA_LOADENS1J_INS1K_ILi3ELi4ELi3EEENS1M_ILi16EEENSM_INS5_IJS1O_S2M_EEENS5_IJS2M_SC_EEEEEEENS4_39AutoVectorizingCopyWithAssumedAlignmentILi128EEENS4_14SM90_TMA_STOREES36_S38_S38_EEEvvEEEEvNT_6ParamsE,@function
        .size           _ZN7cutlass13device_kernelINS_4gemm6kernel13GemmUniversalIN4cute5tupleIJiiiiEEENS1_10collective13CollectiveMmaINS1_46MainloopSm100TmaUmmaWarpSpecializedBlockScaledILi9ELi2ELi1ENS5_IJNS4_1CILi4EEESB_NSA_ILi1EEEEEEEENS5_IJNSA_ILi256EEESF_NSA_ILi128EEEEEENS5_IJNS_12float_e2m1_tENS_13float_ue8m0_tEEEENS5_IJNS5_IJlSC_lEEENS4_6LayoutINS5_IJNS5_IJNS5_IJNSA_ILi32EEESB_EEEiEEESP_NS5_IJSC_iEEEEEENS5_IJNS5_IJNS5_IJNSA_ILi16EEESB_EEEiEEENS5_IJNS5_IJNSA_ILi0EEESC_EEENSA_ILi512EEEEEENS5_IJSV_iEEEEEEEEEEESK_S12_NS4_8TiledMMAINS4_8MMA_AtomIJNS4_23SM100_MMA_MXF4_2x1SM_SSISI_SI_fSJ_Li256ELi256ELi32ELNS4_4UMMA5MajorE0ELS17_0ELNS16_7ScaleInE0ELS18_0EEEEEENSM_INS5_IJSC_SC_SC_EEENS5_IJSV_SV_SV_EEEEENS5_IJNS4_10UnderscoreES1E_S1E_EEEEENS5_IJNS4_28SM100_TMA_2SM_LOAD_MULTICASTES1H_EEENS5_IJNS4_14ComposedLayoutINS4_7SwizzleILi2ELi4ELi3EEENS4_18smem_ptr_flag_bitsILi4EEENSM_INS5_IJNSA_ILi8EEESG_EEENS5_IJSG_SC_EEEEEEENSM_INS5_IJNS5_IJNS5_IJSO_SC_EEENS5_IJSN_NSA_ILi2EEEEEEEEESC_NS5_IJS1U_SC_EEEEEENS5_IJNS5_IJNS5_IJST_SX_EEESW_EEESV_NS5_IJS1U_SX_EEEEEEEEEEEvNS4_8identityES1I_NS5_IJS1S_NSM_INS5_IJNS5_IJNS5_IJSO_S1U_EEES1V_EEESC_S1X_EEENS5_IJS20_SV_NS5_IJS1U_NSA_ILi1024EEEEEEEEEEEEEEvS25_EENS_8epilogue10collective18CollectiveEpilogueINS2F_23Sm100TmaWarpSpecializedILi4ELi2ELi64ELb1ELb0EEEJNS5_IJSG_SF_SG_EEENS5_IJNSM_ISG_SC_EENSM_INSA_ILi64EEESC_EEEEENS_10bfloat16_tESL_S2P_SL_NS2F_6fusion15FusionCallbacksIS2J_NS2Q_17LinearCombinationIS2P_fS2P_fLNS_15FloatRoundStyleE2EEES2K_S2O_JEEENS4_5SM1004TMEM4LOAD26SM100_TMEM_LOAD_32dp32b64xENS4_13SM90_TMA_LOADENS1J_INS1K_ILi3ELi4ELi3EEENS1M_ILi16EEENSM_INS5_IJS1O_S2M_EEENS5_IJS2M_SC_EEEEEEENS4_39AutoVectorizingCopyWithAssumedAlignmentILi128EEENS4_14SM90_TMA_STOREES36_S38_S38_EEEvvEEEEvNT_6ParamsE,(.L_x_210 - _ZN7cutlass13device_kernelINS_4gemm6kernel13GemmUniversalIN4cute5tupleIJiiiiEEENS1_10collective13CollectiveMmaINS1_46MainloopSm100TmaUmmaWarpSpecializedBlockScaledILi9ELi2ELi1ENS5_IJNS4_1CILi4EEESB_NSA_ILi1EEEEEEEENS5_IJNSA_ILi256EEESF_NSA_ILi128EEEEEENS5_IJNS_12float_e2m1_tENS_13float_ue8m0_tEEEENS5_IJNS5_IJlSC_lEEENS4_6LayoutINS5_IJNS5_IJNS5_IJNSA_ILi32EEESB_EEEiEEESP_NS5_IJSC_iEEEEEENS5_IJNS5_IJNS5_IJNSA_ILi16EEESB_EEEiEEENS5_IJNS5_IJNSA_ILi0EEESC_EEENSA_ILi512EEEEEENS5_IJSV_iEEEEEEEEEEESK_S12_NS4_8TiledMMAINS4_8MMA_AtomIJNS4_23SM100_MMA_MXF4_2x1SM_SSISI_SI_fSJ_Li256ELi256ELi32ELNS4_4UMMA5MajorE0ELS17_0ELNS16_7ScaleInE0ELS18_0EEEEEENSM_INS5_IJSC_SC_SC_EEENS5_IJSV_SV_SV_EEEEENS5_IJNS4_10UnderscoreES1E_S1E_EEEEENS5_IJNS4_28SM100_TMA_2SM_LOAD_MULTICASTES1H_EEENS5_IJNS4_14ComposedLayoutINS4_7SwizzleILi2ELi4ELi3EEENS4_18smem_ptr_flag_bitsILi4EEENSM_INS5_IJNSA_ILi8EEESG_EEENS5_IJSG_SC_EEEEEEENSM_INS5_IJNS5_IJNS5_IJSO_SC_EEENS5_IJSN_NSA_ILi2EEEEEEEEESC_NS5_IJS1U_SC_EEEEEENS5_IJNS5_IJNS5_IJST_SX_EEESW_EEESV_NS5_IJS1U_SX_EEEEEEEEEEEvNS4_8identityES1I_NS5_IJS1S_NSM_INS5_IJNS5_IJNS5_IJSO_S1U_EEES1V_EEESC_S1X_EEENS5_IJS20_SV_NS5_IJS1U_NSA_ILi1024EEEEEEEEEEEEEEvS25_EENS_8epilogue10collective18CollectiveEpilogueINS2F_23Sm100TmaWarpSpecializedILi4ELi2ELi64ELb1ELb0EEEJNS5_IJSG_SF_SG_EEENS5_IJNSM_ISG_SC_EENSM_INSA_ILi64EEESC_EEEEENS_10bfloat16_tESL_S2P_SL_NS2F_6fusion15FusionCallbacksIS2J_NS2Q_17LinearCombinationIS2P_fS2P_fLNS_15FloatRoundStyleE2EEES2K_S2O_JEEENS4_5SM1004TMEM4LOAD26SM100_TMEM_LOAD_32dp32b64xENS4_13SM90_TMA_LOADENS1J_INS1K_ILi3ELi4ELi3EEENS1M_ILi16EEENSM_INS5_IJS1O_S2M_EEENS5_IJS2M_SC_EEEEEEENS4_39AutoVectorizingCopyWithAssumedAlignmentILi128EEENS4_14SM90_TMA_STOREES36_S38_S38_EEEvvEEEEvNT_6ParamsE)
        .other          _ZN7cutlass13device_kernelINS_4gemm6kernel13GemmUniversalIN4cute5tupleIJiiiiEEENS1_10collective13CollectiveMmaINS1_46MainloopSm100TmaUmmaWarpSpecializedBlockScaledILi9ELi2ELi1ENS5_IJNS4_1CILi4EEESB_NSA_ILi1EEEEEEEENS5_IJNSA_ILi256EEESF_NSA_ILi128EEEEEENS5_IJNS_12float_e2m1_tENS_13float_ue8m0_tEEEENS5_IJNS5_IJlSC_lEEENS4_6LayoutINS5_IJNS5_IJNS5_IJNSA_ILi32EEESB_EEEiEEESP_NS5_IJSC_iEEEEEENS5_IJNS5_IJNS5_IJNSA_ILi16EEESB_EEEiEEENS5_IJNS5_IJNSA_ILi0EEESC_EEENSA_ILi512EEEEEENS5_IJSV_iEEEEEEEEEEESK_S12_NS4_8TiledMMAINS4_8MMA_AtomIJNS4_23SM100_MMA_MXF4_2x1SM_SSISI_SI_fSJ_Li256ELi256ELi32ELNS4_4UMMA5MajorE0ELS17_0ELNS16_7ScaleInE0ELS18_0EEEEEENSM_INS5_IJSC_SC_SC_EEENS5_IJSV_SV_SV_EEEEENS5_IJNS4_10UnderscoreES1E_S1E_EEEEENS5_IJNS4_28SM100_TMA_2SM_LOAD_MULTICASTES1H_EEENS5_IJNS4_14ComposedLayoutINS4_7SwizzleILi2ELi4ELi3EEENS4_18smem_ptr_flag_bitsILi4EEENSM_INS5_IJNSA_ILi8EEESG_EEENS5_IJSG_SC_EEEEEEENSM_INS5_IJNS5_IJNS5_IJSO_SC_EEENS5_IJSN_NSA_ILi2EEEEEEEEESC_NS5_IJS1U_SC_EEEEEENS5_IJNS5_IJNS5_IJST_SX_EEESW_EEESV_NS5_IJS1U_SX_EEEEEEEEEEEvNS4_8identityES1I_NS5_IJS1S_NSM_INS5_IJNS5_IJNS5_IJSO_S1U_EEES1V_EEESC_S1X_EEENS5_IJS20_SV_NS5_IJS1U_NSA_ILi1024EEEEEEEEEEEEEEvS25_EENS_8epilogue10collective18CollectiveEpilogueINS2F_23Sm100TmaWarpSpecializedILi4ELi2ELi64ELb1ELb0EEEJNS5_IJSG_SF_SG_EEENS5_IJNSM_ISG_SC_EENSM_INSA_ILi64EEESC_EEEEENS_10bfloat16_tESL_S2P_SL_NS2F_6fusion15FusionCallbacksIS2J_NS2Q_17LinearCombinationIS2P_fS2P_fLNS_15FloatRoundStyleE2EEES2K_S2O_JEEENS4_5SM1004TMEM4LOAD26SM100_TMEM_LOAD_32dp32b64xENS4_13SM90_TMA_LOADENS1J_INS1K_ILi3ELi4ELi3EEENS1M_ILi16EEENSM_INS5_IJS1O_S2M_EEENS5_IJS2M_SC_EEEEEEENS4_39AutoVectorizingCopyWithAssumedAlignmentILi128EEENS4_14SM90_TMA_STOREES36_S38_S38_EEEvvEEEEvNT_6ParamsE,@"STO_CUDA_ENTRY STV_DEFAULT"
_ZN7cutlass13device_kernelINS_4gemm6kernel13GemmUniversalIN4cute5tupleIJiiiiEEENS1_10collective13CollectiveMmaINS1_46MainloopSm100TmaUmmaWarpSpecializedBlockScaledILi9ELi2ELi1ENS5_IJNS4_1CILi4EEESB_NSA_ILi1EEEEEEEENS5_IJNSA_ILi256EEESF_NSA_ILi128EEEEEENS5_IJNS_12float_e2m1_tENS_13float_ue8m0_tEEEENS5_IJNS5_IJlSC_lEEENS4_6LayoutINS5_IJNS5_IJNS5_IJNSA_ILi32EEESB_EEEiEEESP_NS5_IJSC_iEEEEEENS5_IJNS5_IJNS5_IJNSA_ILi16EEESB_EEEiEEENS5_IJNS5_IJNSA_ILi0EEESC_EEENSA_ILi512EEEEEENS5_IJSV_iEEEEEEEEEEESK_S12_NS4_8TiledMMAINS4_8MMA_AtomIJNS4_23SM100_MMA_MXF4_2x1SM_SSISI_SI_fSJ_Li256ELi256ELi32ELNS4_4UMMA5MajorE0ELS17_0ELNS16_7ScaleInE0ELS18_0EEEEEENSM_INS5_IJSC_SC_SC_EEENS5_IJSV_SV_SV_EEEEENS5_IJNS4_10UnderscoreES1E_S1E_EEEEENS5_IJNS4_28SM100_TMA_2SM_LOAD_MULTICASTES1H_EEENS5_IJNS4_14ComposedLayoutINS4_7SwizzleILi2ELi4ELi3EEENS4_18smem_ptr_flag_bitsILi4EEENSM_INS5_IJNSA_ILi8EEESG_EEENS5_IJSG_SC_EEEEEEENSM_INS5_IJNS5_IJNS5_IJSO_SC_EEENS5_IJSN_NSA_ILi2EEEEEEEEESC_NS5_IJS1U_SC_EEEEEENS5_IJNS5_IJNS5_IJST_SX_EEESW_EEESV_NS5_IJS1U_SX_EEEEEEEEEEEvNS4_8identityES1I_NS5_IJS1S_NSM_INS5_IJNS5_IJNS5_IJSO_S1U_EEES1V_EEESC_S1X_EEENS5_IJS20_SV_NS5_IJS1U_NSA_ILi1024EEEEEEEEEEEEEEvS25_EENS_8epilogue10collective18CollectiveEpilogueINS2F_23Sm100TmaWarpSpecializedILi4ELi2ELi64ELb1ELb0EEEJNS5_IJSG_SF_SG_EEENS5_IJNSM_ISG_SC_EENSM_INSA_ILi64EEESC_EEEEENS_10bfloat16_tESL_S2P_SL_NS2F_6fusion15FusionCallbacksIS2J_NS2Q_17LinearCombinationIS2P_fS2P_fLNS_15FloatRoundStyleE2EEES2K_S2O_JEEENS4_5SM1004TMEM4LOAD26SM100_TMEM_LOAD_32dp32b64xENS4_13SM90_TMA_LOADENS1J_INS1K_ILi3ELi4ELi3EEENS1M_ILi16EEENSM_INS5_IJS1O_S2M_EEENS5_IJS2M_SC_EEEEEEENS4_39AutoVectorizingCopyWithAssumedAlignmentILi128EEENS4_14SM90_TMA_STOREES36_S38_S38_EEEvvEEEEvNT_6ParamsE:
[----:B------:R-:W1:Y:S01]  /*0000*/  LDC R1, c[0x0][0x37c] ;  /* 0x0000df00ff017b82 */ /* 0x000e620000000800 */
[----:B------:R-:W2:Y:S01]  /*0010*/  S2R R154, SR_TID.X ;  /* 0x00000000009a7919 */ /* 0x000ea20000002100 */
[----:B------:R-:W3:Y:S06]  /*0020*/  LDCU.64 UR12, c[0x0][0xc90] ;  /* 0x00019200ff0c77ac */ /* 0x000eec0008000a00 */
[----:B------:R-:W4:Y:S01]  /*0030*/  S2UR UR4, SR_CgaCtaId ;  /* 0x00000000000479c3 */ /* 0x000f220000008800 */
[----:B------:R-:W-:Y:S02]  /*0040*/  PRMT R142, RZ, 0x7610, R142 ;  /* 0x00007610ff8e7816 */ /* 0x000fe4000000008e */
[----:B------:R-:W-:-:S02]  /*0050*/  ELECT P0, URZ, PT ;  /* 0x0000000000ff782f */ /* 0x000fc40003800000 */
[----:B---3--:R-:W-:-:S04]  /*0060*/  ISETP.NE.U32.AND P1, PT, RZ, UR12, PT ;  /* 0x0000000cff007c0c */ /* 0x008fc8000bf25070 */
[----:B------:R-:W-:Y:S01]  /*0070*/  ISETP.NE.AND.EX P2, PT, RZ, UR13, PT, P1 ;  /* 0x0000000dff007c0c */ /* 0x000fe2000bf45310 */
[----:B----4-:R-:W-:Y:S01]  /*0080*/  ULOP3.LUT UR39, UR4, 0x1, URZ, 0xc0, !UPT ;  /* 0x0000000104277892 */ /* 0x010fe2000f8ec0ff */
[----:B--2---:R-:W-:-:S05]  /*0090*/  SHF.R.U32.HI R143, RZ, 0x5, R154 ;  /* 0x00000005ff8f7819 */ /* 0x004fca000001169a */
[----:B------:R-:W2:Y:S02]  /*00a0*/  SHFL.IDX PT, R0, R143, RZ, 0x1f ;  /* 0x00001fff8f007589 */ /* 0x000ea400000e0000 */
[----:B--2---:R-:W-:-:S04]  /*00b0*/  R2UR UR19, R0 ;  /* 0x00000000001372ca */ /* 0x004fc800000e0000 */
[----:B-1----:R-:W-:Y:S11]  /*00c0*/  @P2 BRA `(.L_x_0) ;  /* 0x0000000000302947 */ /* 0x002ff60003800000 */
[----:B------:R-:W1:Y:S02]  /*00d0*/  LDCU.64 UR4, c[0x0][0xc88] ;  /* 0x00019100ff0477ac */ /* 0x000e640008000a00 */
[----:B-1----:R-:W-:-:S04]  /*00e0*/  UISETP.NE.U32.AND UP0, UPT, UR4, URZ, UPT ;  /* 0x000000ff0400728c */ /* 0x002fc8000bf05070 */
[----:B------:R-:W-:-:S09]  /*00f0*/  UISETP.NE.AND.EX UP0, UPT, UR5, URZ, UPT, UP0 ;  /* 0x000000ff0500728c */ /* 0x000fd2000bf05300 */
[----:B------:R-:W-:Y:S05]  /*0100*/  BRA.U !UP0, `(.L_x_1) ;  /* 0x0000000108147547 */ /* 0x000fea000b800000 */
[----:B------:R-:W1:Y:S01]  /*0110*/  LDC.64 R2, c[0x0][0xc88] ;  /* 0x00032200ff027b82 */ /* 0x000e620000000a00 */
[----:B------:R-:W1:Y:S02]  /*0120*/  LDCU.64 UR4, c[0x0][0x358] ;  /* 0x00006b00ff0477ac */ /* 0x000e640008000a00 */
[----:B-1----:R1:W5:Y:S01]  /*0130*/  LDG.E R71, desc[UR4][R2.64] ;  /* 0x0000000402477981 */ /* 0x002362000c1e1900 */
[----:B------:R-:W-:Y:S01]  /*0140*/  HFMA2 R142, -RZ, RZ, 0, 5.9604644775390625e-08 ;  /* 0x00000001ff8e7431 */ /* 0x000fe200000001ff */
[----:B------:R-:W-:Y:S05]  /*0150*/  BRA `(.L_x_0) ;  /* 0x00000000000c7947 */ /* 0x000fea0003800000 */
.L_x_1:
[----:B------:R-:W1:Y:S01]  /*0160*/  LDCU UR4, c[0x0][0xc80] ;  /* 0x00019000ff0477ac */ /* 0x000e620008000800 */
[----:B------:R-:W-:Y:S01]  /*0170*/  HFMA2 R142, -RZ, RZ, 0, 5.9604644775390625e-08 ;  /* 0x00000001ff8e7431 */ /* 0x000fe200000001ff */
[----:B-1----:R-:W-:-:S07]  /*0180*/  MOV R71, UR4 ;  /* 0x0000000400477c02 */ /* 0x002fce0008000f00 */
.L_x_0:
[----:B------:R-:W2:Y:S02]  /*0190*/  LDCU.64 UR4, c[0x0][0xcb0] ;  /* 0x00019600ff0477ac */ /* 0x000ea40008000a00 */
[----:B--2---:R-:W-:-:S04]  /*01a0*/  UISETP.NE.U32.AND UP0, UPT, UR4, URZ, UPT ;  /* 0x000000ff0400728c */ /* 0x004fc8000bf05070 */
[----:B------:R-:W-:-:S09]  /*01b0*/  UISETP.NE.AND.EX UP0, UPT, UR5, URZ, UPT, UP0 ;  /* 0x000000ff0500728c */ /* 0x000fd2000bf05300 */
[----:B------:R-:W-:Y:S05]  /*01c0*/  BRA.U UP0, `(.L_x_2) ;  /* 0x0000000100287547 */ /* 0x000fea000b800000 */
[----:B------:R-:W2:Y:S02]  /*01d0*/  LDCU.64 UR4, c[0x0][0xca8] ;  /* 0x00019500ff0477ac */ /* 0x000ea40008000a00 */
[----:B--2---:R-:W-:-:S04]  /*01e0*/  UISETP.NE.U32.AND UP0, UPT, UR4, URZ, UPT ;  /* 0x000000ff0400728c */ /* 0x004fc8000bf05070 */
[----:B------:R-:W-:-:S09]  /*01f0*/  UISETP.NE.AND.EX UP0, UPT, UR5, URZ, UPT, UP0 ;  /* 0x000000ff0500728c */ /* 0x000fd2000bf05300 */
[----:B------:R-:W-:Y:S05]  /*0200*/  BRA.U !UP0, `(.L_x_3) ;  /* 0x0000000108107547 */ /* 0x000fea000b800000 */
[----:B------:R-:W2:Y:S01]  /*0210*/  LDC.64 R68, c[0x0][0xca8] ;  /* 0x00032a00ff447b82 */ /* 0x000ea20000000a00 */
[----:B------:R-:W2:Y:S02]  /*0220*/  LDCU.64 UR4, c[0x0][0x358] ;  /* 0x00006b00ff0477ac */ /* 0x000ea40008000a00 */
[----:B--2---:R2:W5:Y:S01]  /*0230*/  LDG.E R68, desc[UR4][R68.64] ;  /* 0x0000000444447981 */ /* 0x004562000c1e1900 */
[----:B------:R-:W-:Y:S05]  /*0240*/  BRA `(.L_x_2) ;  /* 0x0000000000087947 */ /* 0x000fea0003800000 */
.L_x_3:
[----:B------:R-:W2:Y:S02]  /*0250*/  LDCU UR4, c[0x0][0xca0] ;  /* 0x00019400ff0477ac */ /* 0x000ea40008000800 */
[----:B--2---:R-:W-:Y:S02]  /*0260*/  MOV R68, UR4 ;  /* 0x0000000400447c02 */ /* 0x004fe40008000f00 */
.L_x_2:
[----:B------:R-:W-:Y:S01]  /*0270*/  IMAD.U32 R0, RZ, RZ, UR19 ;  /* 0x00000013ff007e24 */ /* 0x000fe2000f8e00ff */
[----:B------:R-:W-:Y:S04]  /*0280*/  BSSY.RECONVERGENT B0, `(.L_x_4) ;  /* 0x0000012000007945 */ /* 0x000fe80003800200 */
[C---:B------:R-:W-:Y:S02]  /*0290*/  ISETP.NE.OR P3, PT, R0.reuse, 0x1, !P0 ;  /* 0x000000010000780c */ /* 0x040fe40004765670 */
[----:B------:R-:W-:-:S11]  /*02a0*/  ISETP.NE.OR P2, PT, R0, 0x3, !P0 ;  /* 0x000000030000780c */ /* 0x000fd60004745670 */
[----:B------:R-:W-:Y:S05]  /*02b0*/  @P3 BRA `(.L_x_5) ;  /* 0x0000000000383947 */ /* 0x000fea0003800000 */
[----:B------:R-:W3:Y:S02]  /*02c0*/  LDCU.64 UR4, c[0x0][0x348] ;  /* 0x00006900ff0477ac */ /* 0x000ee40008000a00 */
[----:B---3--:R-:W-:Y:S02]  /*02d0*/  UIADD3 UR10, UP3, UPT, UR4, 0x80, URZ ;  /* 0x00000080040a7890 */ /* 0x008fe4000ff7e0ff */
[----:B------:R-:W-:Y:S02]  /*02e0*/  UIADD3 UR8, UP2, UPT, UR4, 0x180, URZ ;  /* 0x0000018004087890 */ /* 0x000fe4000ff5e0ff */
[----:B------:R-:W-:Y:S02]  /*02f0*/  UIADD3 UR6, UP1, UPT, UR4, 0x280, URZ ;  /* 0x0000028004067890 */ /* 0x000fe4000ff3e0ff */
[----:B------:R-:W-:Y:S02]  /*0300*/  UIADD3 UR4, UP0, UPT, UR4, 0x380, URZ ;  /* 0x0000038004047890 */ /* 0x000fe4000ff1e0ff */
[----:B------:R-:W-:-:S02]  /*0310*/  UIADD3.X UR11, UPT, UPT, URZ, UR5, URZ, UP3, !UPT ;  /* 0x00000005ff0b7290 */ /* 0x000fc40009ffe4ff */
[----:B------:R-:W-:Y:S02]  /*0320*/  UIADD3.X UR9, UPT, UPT, URZ, UR5, URZ, UP2, !UPT ;  /* 0x00000005ff097290 */ /* 0x000fe400097fe4ff */
[----:B------:R-:W-:Y:S02]  /*0330*/  UIADD3.X UR7, UPT, UPT, URZ, UR5, URZ, UP1, !UPT ;  /* 0x00000005ff077290 */ /* 0x000fe40008ffe4ff */
[----:B------:R-:W-:-:S03]  /*0340*/  UIADD3.X UR5, UPT, UPT, URZ, UR5, URZ, UP0, !UPT ;  /* 0x00000005ff057290 */ /* 0x000fc600087fe4ff */
[----:B------:R3:W-:Y:S02]  /*0350*/  UTMACCTL.PF [UR10] ;  /* 0x000000000a0079b9 */ /* 0x0007e40008040000 */
[----:B------:R3:W-:Y:S02]  /*0360*/  UTMACCTL.PF [UR8] ;  /* 0x00000000080079b9 */ /* 0x0007e40008040000 */
[----:B------:R3:W-:Y:S02]  /*0370*/  UTMACCTL.PF [UR6] ;  /* 0x00000000060079b9 */ /* 0x0007e40008040000 */
[----:B------:R3:W-:Y:S02]  /*0380*/  UTMACCTL.PF [UR4] ;  /* 0x00000000040079b9 */ /* 0x0007e40008040000 */
[----:B---3--:R-:W-:Y:S01]  /*0390*/  NOP ;  /* 0x0000000000007918 */ /* 0x008fe20000000000 */
.L_x_5:
[----:B------:R-:W-:Y:S05]  /*03a0*/  BSYNC.RECONVERGENT B0 ;  /* 0x0000000000007941 */ /* 0x000fea0003800200 */
.L_x_4:
[----:B------:R-:W-:Y:S04]  /*03b0*/  BSSY.RECONVERGENT B0, `(.L_x_6) ;  /* 0x000000a000007945 */ /* 0x000fe80003800200 */
[----:B------:R-:W-:Y:S05]  /*03c0*/  @P2 BRA `(.L_x_7) ;  /* 0x0000000000202947 */ /* 0x000fea0003800000 */
[----:B------:R-:W3:Y:S02]  /*03d0*/  LDCU.64 UR4, c[0x0][0x348] ;  /* 0x00006900ff0477ac */ /* 0x000ee40008000a00 */
[----:B---3--:R-:W-:Y:S02]  /*03e0*/  UIADD3 UR6, UP1, UPT, UR4, 0x980, URZ ;  /* 0x0000098004067890 */ /* 0x008fe4000ff3e0ff */
[----:B------:R-:W-:Y:S02]  /*03f0*/  UIADD3 UR4, UP0, UPT, UR4, 0xa80, URZ ;  /* 0x00000a8004047890 */ /* 0x000fe4000ff1e0ff */
[----:B------:R-:W-:Y:S02]  /*0400*/  UIADD3.X UR7, UPT, UPT, URZ, UR5, URZ, UP1, !UPT ;  /* 0x00000005ff077290 */ /* 0x000fe40008ffe4ff */
[----:B------:R-:W-:-:S07]  /*0410*/  UIADD3.X UR5, UPT, UPT, URZ, UR5, URZ, UP0, !UPT ;  /* 0x00000005ff057290 */ /* 0x000fce00087fe4ff */
[----:B------:R3:W-:Y:S02]  /*0420*/  UTMACCTL.PF [UR6] ;  /* 0x00000000060079b9 */ /* 0x0007e40008040000 */
[----:B------:R3:W-:Y:S02]  /*0430*/  UTMACCTL.PF [UR4] ;  /* 0x00000000040079b9 */ /* 0x0007e40008040000 */
[----:B---3--:R-:W-:Y:S01]  /*0440*/  NOP ;  /* 0x0000000000007918 */ /* 0x008fe20000000000 */
.L_x_7:
[----:B------:R-:W-:Y:S05]  /*0450*/  BSYNC.RECONVERGENT B0 ;  /* 0x0000000000007941 */ /* 0x000fea0003800200 */
.L_x_6:
[----:B------:R-:W3:Y:S01]  /*0460*/  LDCU.64 UR4, c[0x0][0xc88] ;  /* 0x00019100ff0477ac */ /* 0x000ee20008000a00 */
[----:B------:R-:W-:Y:S01]  /*0470*/  ISETP.NE.AND.EX P1, PT, RZ, UR13, PT, P1 ;  /* 0x0000000dff007c0c */ /* 0x000fe2000bf25310 */
[----:B------:R-:W-:Y:S01]  /*0480*/  UPLOP3.LUT UP3, UPT, UPT, UPT, UPT, 0x80, 0x8 ;  /* 0x000000000008789c */ /* 0x000fe20003f6f070 */
[----:B---3--:R-:W-:-:S04]  /*0490*/  ISETP.NE.U32.AND P2, PT, RZ, UR4, PT ;  /* 0x00000004ff007c0c */ /* 0x008fc8000bf45070 */
[----:B------:R-:W-:-:S13]  /*04a0*/  ISETP.NE.AND.EX P2, PT, RZ, UR5, PT, P2 ;  /* 0x00000005ff007c0c */ /* 0x000fda000bf45320 */
[----:B------:R-:W-:Y:S05]  /*04b0*/  @P2 BRA P1, `(.L_x_8) ;  /* 0x0000000000282947 */ /* 0x000fea0000800000 */
[----:B------:R-:W-:Y:S01]  /*04c0*/  UISETP.NE.U32.AND UP0, UPT, UR12, URZ, UPT ;  /* 0x000000ff0c00728c */ /* 0x000fe2000bf05070 */
[----:B-----5:R-:W-:Y:S01]  /*04d0*/  FSETP.NEU.AND P1, PT, R71, RZ, PT ;  /* 0x000000ff4700720b */ /* 0x020fe20003f2d000 */
[----:B------:R-:W-:Y:S02]  /*04e0*/  UISETP.NE.U32.AND UP2, UPT, UR4, URZ, UPT ;  /* 0x000000ff0400728c */ /* 0x000fe4000bf45070 */
[----:B------:R-:W-:Y:S02]  /*04f0*/  UISETP.NE.AND.EX UP1, UPT, UR13, URZ, UPT, UP0 ;  /* 0x000000ff0d00728c */ /* 0x000fe4000bf25300 */
[----:B------:R-:W-:-:S04]  /*0500*/  UISETP.NE.AND.EX UP0, UPT, UR5, URZ, UPT, UP2 ;  /* 0x000000ff0500728c */ /* 0x000fc8000bf05320 */
[----:B------:R-:W-:-:S04]  /*0510*/  USEL UR4, URZ, 0xffffffff, UP0 ;  /* 0xffffffffff047887 */ /* 0x000fc80008000000 */
[----:B------:R-:W-:Y:S01]  /*0520*/  VOTEU.ANY UP0, P1 ;  /* 0x0000000000ff7886 */ /* 0x000fe20000800100 */
[----:B------:R-:W-:-:S04]  /*0530*/  @!UP1 USEL UR4, URZ, 0xffffffff, UP0 ;  /* 0xffffffffff049887 */ /* 0x000fc80008000000 */
[----:B------:R-:W-:-:S04]  /*0540*/  ULOP3.LUT UR4, UR4, 0x1, URZ, 0xc0, !UPT ;  /* 0x0000000104047892 */ /* 0x000fc8000f8ec0ff */
[----:B------:R-:W-:-:S11]  /*0550*/  UISETP.NE.U32.AND UP3, UPT, UR4, 0x1, UPT ;  /* 0x000000010400788c */ /* 0x000fd6000bf65070 */
.L_x_8:
[----:B------:R-:W3:Y:S01]  /*0560*/  SHFL.IDX PT, R0, R143, RZ, 0x1f ;  /* 0x00001fff8f007589 */ /* 0x000ee200000e0000 */
[----:B------:R-:W-:-:S04]  /*0570*/  UISETP.NE.AND UP0, UPT, UR19, 0x2, UPT ;  /* 0x000000021300788c */ /* 0x000fc8000bf05270 */
[----:B------:R-:W-:Y:S02]  /*0580*/  UISETP.EQ.AND UP1, UPT, UR39, URZ, !UP0 ;  /* 0x000000ff2700728c */ /* 0x000fe4000c722270 */
[----:B------:R-:W-:-:S04]  /*0590*/  USEL UR52, URZ, 0x1, UP0 ;  /* 0x00000001ff347887 */ /* 0x000fc80008000000 */
[----:B------:R-:W-:Y:S02]  /*05a0*/  PLOP3.LUT P4, PT, P0, PT, UP1, 0x80, 0x8 ;  /* 0x000000000008781c */ /* 0x000fe4000078f018 */
[----:B---3--:R-:W-:-:S13]  /*05b0*/  ISETP.NE.AND P1, PT, R0, RZ, PT ;  /* 0x000000ff0000720c */ /* 0x008fda0003f25270 */
[----:B------:R-:W-:Y:S05]  /*05c0*/  @P1 BRA `(.L_x_9) ;  /* 0x00000000008c1947 */ /* 0x000fea0003800000 */
[----:B------:R-:W-:Y:S01]  /*05d0*/  ELECT P1, URZ, PT ;  /* 0x0000000000ff782f */ /* 0x000fe20003820000 */
[----:B------:R-:W-:-:S12]  /*05e0*/  BSSY.RECONVERGENT B0, `(.L_x_9) ;  /* 0x0000021000007945 */ /* 0x000fd80003800200 */
[----:B------:R-:W-:Y:S05]  /*05f0*/  @!P1 BRA `(.L_x_10) ;  /* 0x00000000007c9947 */ /* 0x000fea0003800000 */
[----:B------:R-:W3:Y:S01]  /*0600*/  S2UR UR5, SR_CgaCtaId ;  /* 0x00000000000579c3 */ /* 0x000ee20000008800 */
[----:B------:R-:W-:Y:S01]  /*0610*/  UMOV UR4, 0x400 ;  /* 0x0000040000047882 */ /* 0x000fe20000000000 */
[----:B------:R-:W-:Y:S01]  /*0620*/  UMOV UR8, 0x1 ;  /* 0x0000000100087882 */ /* 0x000fe20000000000 */
[----:B------:R-:W-:Y:S01]  /*0630*/  UMOV UR6, 0x5 ;  /* 0x0000000500067882 */ /* 0x000fe20000000000 */
[----:B------:R-:W-:-:S04]  /*0640*/  UIADD3 UR8, UPT, UPT, -UR8, 0x100000, URZ ;  /* 0x0010000008087890 */ /* 0x000fc8000fffe1ff */
[----:B------:R-:W-:Y:S02]  /*0650*/  USHF.L.U32 UR9, UR8, 0xb, URZ ;  /* 0x0000000b08097899 */ /* 0x000fe400080006ff */
[----:B------:R-:W-:Y:S02]  /*0660*/  USHF.L.U32 UR8, UR8, 0x1, URZ ;  /* 0x0000000108087899 */ /* 0x000fe400080006ff */
[----:B------:R-:W-:-:S04]  /*0670*/  UIADD3 UR6, UPT, UPT, -UR6, 0x100000, URZ ;  /* 0x0010000006067890 */ /* 0x000fc8000fffe1ff */
[----:B------:R-:W-:Y:S02]  /*0680*/  USHF.L.U32 UR7, UR6, 0xb, URZ ;  /* 0x0000000b06077899 */ /* 0x000fe400080006ff */
[----:B------:R-:W-:Y:S02]  /*0690*/  USHF.L.U32 UR6, UR6, 0x1, URZ ;  /* 0x0000000106067899 */ /* 0x000fe400080006ff */
[----:B---3--:R-:W-:Y:S01]  /*06a0*/  ULEA UR4, UR5, UR4, 0x18 ;  /* 0x0000000405047291 */ /* 0x008fe2000f8ec0ff */
[----:B------:R-:W3:Y:S11]  /*06b0*/  FENCE.VIEW.ASYNC.S ;  /* 0x00000000000073c6 */ /* 0x000ef60000000000 */
[----:B---3--:R3:W4:Y:S01]  /*06c0*/  SYNCS.EXCH.64 URZ, [UR4], UR8 ;  /* 0x0000000804ff75b2 */ /* 0x0087220008000100 */
[----:B------:R3:W1:Y:S01]  /*06d0*/  SYNCS.EXCH.64 URZ, [UR4+0x48], UR6 ;  /* 0x0000480604ff75b2 */ /* 0x0006620008000100 */
        /* <DEDUP_REMOVED lines=15> */
[----:B------:R3:W1:Y:S02]  /*07d0*/  SYNCS.EXCH.64 URZ, [UR4+0x88], UR6 ;  /* 0x0000880604ff75b2 */ /* 0x0006640008000100 */
[----:B---3--:R-:W-:Y:S01]  /*07e0*/  NOP ;  /* 0x0000000000007918 */ /* 0x008fe20000000000 */
.L_x_10:
[----:B------:R-:W-:Y:S05]  /*07f0*/  BSYNC.RECONVERGENT B0 ;  /* 0x0000000000007941 */ /* 0x000fea0003800200 */
.L_x_9:
[----:B------:R-:W3:Y:S01]  /*0800*/  SHFL.IDX PT, R0, R143, RZ, 0x1f ;  /* 0x00001fff8f007589 */ /* 0x000ee200000e0000 */
[----:B------:R-:W-:Y:S01]  /*0810*/  NOP ;  /* 0x0000000000007918 */ /* 0x000fe20000000000 */
[----:B---3--:R-:W-:-:S13]  /*0820*/  ISETP.NE.AND P1, PT, R0, 0x1, PT ;  /* 0x000000010000780c */ /* 0x008fda0003f25270 */
[----:B------:R-:W-:Y:S05]  /*0830*/  @P1 BRA `(.L_x_11) ;  /* 0x0000000000581947 */ /* 0x000fea0003800000 */
        /* <DEDUP_REMOVED lines=9> */
[----:B------:R-:W-:Y:S01]  /*08d0*/  USHF.L.U32 UR6, UR6, 0x1, URZ ;  /* 0x0000000106067899 */ /* 0x000fe200080006ff */
[----:B------:R-:W-:Y:S01]  /*08e0*/  ELECT P1, URZ, PT ;  /* 0x0000000000ff782f */ /* 0x000fe20003820000 */
[----:B---3--:R-:W-:Y:S01]  /*08f0*/  ULEA UR4, UR5, UR4, 0x18 ;  /* 0x0000000405047291 */ /* 0x008fe2000f8ec0ff */
[----:B------:R-:W3:Y:S11]  /*0900*/  FENCE.VIEW.ASYNC.S ;  /* 0x00000000000073c6 */ /* 0x000ef60000000000 */
[----:B---3--:R3:W1:Y:S01]  /*0910*/  SYNCS.EXCH.64 URZ, [UR4+0x90], UR8 ;  /* 0x0000900804ff75b2 */ /* 0x0086620008000100 */
[----:B------:R3:W1:Y:S01]  /*0920*/  SYNCS.EXCH.64 URZ, [UR4+0xb0], UR6 ;  /* 0x0000b00604ff75b2 */ /* 0x0006620008000100 */
[----:B------:R3:W1:Y:S01]  /*0930*/  SYNCS.EXCH.64 URZ, [UR4+0x98], UR8 ;  /* 0x0000980804ff75b2 */ /* 0x0006620008000100 */
[----:B------:R3:W1:Y:S01]  /*0940*/  SYNCS.EXCH.64 URZ, [UR4+0xb8], UR6 ;  /* 0x0000b80604ff75b2 */ /* 0x0006620008000100 */
[----:B------:R3:W1:Y:S01]  /*0950*/  SYNCS.EXCH.64 URZ, [UR4+0xa0], UR8 ;  /* 0x0000a00804ff75b2 */ /* 0x0006620008000100 */
[----:B------:R3:W1:Y:S01]  /*0960*/  SYNCS.EXCH.64 URZ, [UR4+0xc0], UR6 ;  /* 0x0000c00604ff75b2 */ /* 0x0006620008000100 */
[----:B------:R3:W1:Y:S01]  /*0970*/  SYNCS.EXCH.64 URZ, [UR4+0xa8], UR8 ;  /* 0x0000a80804ff75b2 */ /* 0x0006620008000100 */
[----:B------:R3:W1:Y:S01]  /*0980*/  SYNCS.EXCH.64 URZ, [UR4+0xc8], UR6 ;  /* 0x0000c80604ff75b2 */ /* 0x0006620008000100 */
[----:B------:R-:W-:Y:S01]  /*0990*/  NOP ;  /* 0x0000000000007918 */ /* 0x000fe20000000000 */
.L_x_11:
[----:B------:R-:W2:Y:S01]  /*09a0*/  SHFL.IDX PT, R0, R143, RZ, 0x1f ;  /* 0x00001fff8f007589 */ /* 0x000ea200000e0000 */
[----:B------:R-:W-:Y:S01]  /*09b0*/  NOP ;  /* 0x0000000000007918 */ /* 0x000fe20000000000 */
[----:B--2---:R-:W-:-:S13]  /*09c0*/  ISETP.NE.AND P1, PT, R0, 0x3, PT ;  /* 0x000000030000780c */ /* 0x004fda0003f25270 */
[----:B------:R-:W-:Y:S05]  /*09d0*/  @P1 BRA `(.L_x_12) ;  /* 0x0000000000301947 */ /* 0x000fea0003800000 */
[----:B---3--:R-:W2:Y:S01]  /*09e0*/  S2UR UR6, SR_CgaCtaId ;  /* 0x00000000000679c3 */ /* 0x008ea20000008800 */
[----:B------:R-:W-:Y:S01]  /*09f0*/  UMOV UR4, 0x400 ;  /* 0x0000040000047882 */ /* 0x000fe20000000000 */
[----:B------:R-:W-:Y:S01]  /*0a00*/  UMOV UR5, 0x20 ;  /* 0x0000002000057882 */ /* 0x000fe20000000000 */
[----:B------:R-:W-:Y:S01]  /*0a10*/  ELECT P1, URZ, PT ;  /* 0x0000000000ff782f */ /* 0x000fe20003820000 */
[----:B--2---:R-:W-:Y:S02]  /*0a20*/  ULEA UR6, UR6, UR4, 0x18 ;  /* 0x0000000406067291 */ /* 0x004fe4000f8ec0ff */
[----:B------:R-:W-:-:S04]  /*0a30*/  UIADD3 UR4, UPT, UPT, -UR5, 0x100000, URZ ;  /* 0x0010000005047890 */ /* 0x000fc8000fffe1ff */
[----:B------:R-:W-:Y:S02]  /*0a40*/  USHF.L.U32 UR5, UR4, 0xb, URZ ;  /* 0x0000000b04057899 */ /* 0x000fe400080006ff */
[----:B------:R-:W-:Y:S01]  /*0a50*/  USHF.L.U32 UR4, UR4, 0x1, URZ ;  /* 0x0000000104047899 */ /* 0x000fe200080006ff */
[----:B------:R-:W2:Y:S11]  /*0a60*/  FENCE.VIEW.ASYNC.S ;  /* 0x00000000000073c6 */ /* 0x000eb60000000000 */
[----:B--2---:R2:W3:Y:S01]  /*0a70*/  SYNCS.EXCH.64 URZ, [UR6+0xd0], UR4 ;  /* 0x0000d00406ff75b2 */ /* 0x0044e20008000100 */
[----:B------:R2:W1:Y:S01]  /*0a80*/  SYNCS.EXCH.64 URZ, [UR6+0xd8], UR4 ;  /* 0x0000d80406ff75b2 */ /* 0x0004620008000100 */
[----:B------:R-:W-:Y:S01]  /*0a90*/  NOP ;  /* 0x0000000000007918 */ /* 0x000fe20000000000 */
.L_x_12:
[----:B------:R-:W4:Y:S01]  /*0aa0*/  SHFL.IDX PT, R0, R143, RZ, 0x1f ;  /* 0x00001fff8f007589 */ /* 0x000f2200000e0000 */
[----:B------:R-:W-:Y:S01]  /*0ab0*/  NOP ;  /* 0x0000000000007918 */ /* 0x000fe20000000000 */
[----:B----4-:R-:W-:-:S13]  /*0ac0*/  ISETP.NE.AND P1, PT, R0, 0x4, PT ;  /* 0x000000040000780c */ /* 0x010fda0003f25270 */
[----:B------:R-:W-:Y:S05]  /*0ad0*/  @P1 BRA `(.L_x_13) ;  /* 0x00000000004c1947 */ /* 0x000fea0003800000 */
[----:B--2---:R-:W2:Y:S01]  /*0ae0*/  S2UR UR5, SR_CgaCtaId ;  /* 0x00000000000579c3 */ /* 0x004ea20000008800 */
[----:B---3--:R-:W-:Y:S01]  /*0af0*/  UMOV UR4, 0xe20 ;  /* 0x00000e2000047882 */ /* 0x008fe20000000000 */
[----:B------:R-:W-:Y:S01]  /*0b00*/  UMOV UR6, 0x400 ;  /* 0x0000040000067882 */ /* 0x000fe20000000000 */
[----:B------:R-:W-:Y:S01]  /*0b10*/  USEL UR4, UR4, 0xc20, UP3 ;  /* 0x00000c2004047887 */ /* 0x000fe20009800000 */
[----:B------:R-:W-:Y:S01]  /*0b20*/  UMOV UR8, 0x1 ;  /* 0x0000000100087882 */ /* 0x000fe20000000000 */
[----:B------:R-:W-:Y:S01]  /*0b30*/  ELECT P1, URZ, PT ;  /* 0x0000000000ff782f */ /* 0x000fe20003820000 */
[----:B------:R-:W-:-:S04]  /*0b40*/  UIADD3 UR8, UPT, UPT, -UR8, 0x100000, URZ ;  /* 0x0010000008087890 */ /* 0x000fc8000fffe1ff */
[----:B------:R-:W-:Y:S02]  /*0b50*/  USHF.L.U32 UR9, UR8, 0xb, URZ ;  /* 0x0000000b08097899 */ /* 0x000fe400080006ff */
[----:B------:R-:W-:Y:S02]  /*0b60*/  USHF.L.U32 UR8, UR8, 0x1, URZ ;  /* 0x0000000108087899 */ /* 0x000fe400080006ff */
[----:B--2---:R-:W-:Y:S02]  /*0b70*/  ULEA UR6, UR5, UR6, 0x18 ;  /* 0x0000000605067291 */ /* 0x004fe4000f8ec0ff */
[----:B------:R-:W-:-:S04]  /*0b80*/  UIADD3 UR4, UPT, UPT, -UR4, 0x100000, URZ ;  /* 0x0010000004047890 */ /* 0x000fc8000fffe1ff */
[----:B------:R-:W-:Y:S02]  /*0b90*/  USHF.L.U32 UR5, UR4, 0xb, URZ ;  /* 0x0000000b04057899 */ /* 0x000fe400080006ff */
[----:B------:R-:W-:Y:S01]  /*0ba0*/  USHF.L.U32 UR4, UR4, 0x1, URZ ;  /* 0x0000000104047899 */ /* 0x000fe200080006ff */
[----:B------:R-:W2:Y:S03]  /*0bb0*/  FENCE.VIEW.ASYNC.S ;  /* 0x00000000000073c6 */ /* 0x000ea60000000000 */
[----:B--2---:R4:W2:Y:S08]  /*0bc0*/  SYNCS.EXCH.64 URZ, [UR6+0xe0], UR8 ;  /* 0x0000e00806ff75b2 */ /* 0x0048b00008000100 */
[----:B------:R4:W3:Y:S01]  /*0bd0*/  SYNCS.EXCH.64 URZ, [UR6+0xf0], UR4 ;  /* 0x0000f00406ff75b2 */ /* 0x0008e20008000100 */
[----:B------:R4:W1:Y:S01]  /*0be0*/  SYNCS.EXCH.64 URZ, [UR6+0xe8], UR8 ;  /* 0x0000e80806ff75b2 */ /* 0x0008620008000100 */
[----:B------:R4:W1:Y:S02]  /*0bf0*/  SYNCS.EXCH.64 URZ, [UR6+0xf8], UR4 ;  /* 0x0000f80406ff75b2 */ /* 0x0008640008000100 */
[----:B----4-:R-:W-:Y:S01]  /*0c00*/  NOP ;  /* 0x0000000000007918 */ /* 0x010fe20000000000 */
.L_x_13:
[----:B------:R-:W4:Y:S01]  /*0c10*/  SHFL.IDX PT, R0, R143, RZ, 0x1f ;  /* 0x00001fff8f007589 */ /* 0x000f2200000e0000 */
[----:B------:R-:W-:Y:S01]  /*0c20*/  NOP ;  /* 0x0000000000007918 */ /* 0x000fe20000000000 */
[----:B----4-:R-:W-:-:S13]  /*0c30*/  ISETP.NE.AND P1, PT, R0, 0x5, PT ;  /* 0x000000050000780c */ /* 0x010fda0003f25270 */
[----:B------:R-:W-:Y:S05]  /*0c40*/  @P1 BRA `(.L_x_14) ;  /* 0x0000000000401947 */ /* 0x000fea0003800000 */
[----:B--2---:R-:W2:Y:S01]  /*0c50*/  S2UR UR5, SR_CgaCtaId ;  /* 0x00000000000579c3 */ /* 0x004ea20000008800 */
[----:B---3--:R-:W-:Y:S01]  /*0c60*/  UMOV UR4, 0x400 ;  /* 0x0000040000047882 */ /* 0x008fe20000000000 */
        /* <DEDUP_REMOVED lines=9> */
[----:B--2---:R-:W-:Y:S01]  /*0d00*/  ULEA UR4, UR5, UR4, 0x18 ;  /* 0x0000000405047291 */ /* 0x004fe2000f8ec0ff */
[----:B------:R-:W2:Y:S11]  /*0d10*/  FENCE.VIEW.ASYNC.S ;  /* 0x00000000000073c6 */ /* 0x000eb60000000000 */
[----:B--2---:R4:W2:Y:S01]  /*0d20*/  SYNCS.EXCH.64 URZ, [UR4+0x100], UR6 ;  /* 0x0001000604ff75b2 */ /* 0x0048a20008000100 */
[----:B------:R4:W3:Y:S02]  /*0d30*/  SYNCS.EXCH.64 URZ, [UR4+0x108], UR8 ;  /* 0x0001080804ff75b2 */ /* 0x0008e40008000100 */
[----:B----4-:R-:W-:Y:S01]  /*0d40*/  NOP ;  /* 0x0000000000007918 */ /* 0x010fe20000000000 */
.L_x_14:
[----:B------:R-:W4:Y:S01]  /*0d50*/  SHFL.IDX PT, R0, R143, RZ, 0x1f ;  /* 0x00001fff8f007589 */ /* 0x000f2200000e0000 */
[----:B------:R-:W-:Y:S01]  /*0d60*/  ISETP.NE.OR P0, PT, RZ, UR19, !P0 ;  /* 0x00000013ff007c0c */ /* 0x000fe2000c705670 */
[----:B------:R-:W-:Y:S01]  /*0d70*/  NOP ;  /* 0x0000000000007918 */ /* 0x000fe20000000000 */
[----:B----4-:R-:W-:-:S13]  /*0d80*/  ISETP.NE.AND P1, PT, R0, 0x3, PT ;  /* 0x000000030000780c */ /* 0x010fda0003f25270 */
[----:B------:R-:W-:Y:S05]  /*0d90*/  @P1 BRA `(.L_x_15) ;  /* 0x0000000000381947 */ /* 0x000fea0003800000 */
[----:B--2---:R-:W2:Y:S01]  /*0da0*/  S2UR UR5, SR_CgaCtaId ;  /* 0x00000000000579c3 */ /* 0x004ea20000008800 */
[----:B---3--:R-:W-:Y:S01]  /*0db0*/  UMOV UR4, 0x400 ;  /* 0x0000040000047882 */ /* 0x008fe20000000000 */
[----:B------:R-:W-:Y:S01]  /*0dc0*/  UMOV UR6, 0x20 ;  /* 0x0000002000067882 */ /* 0x000fe20000000000 */
[----:B------:R-:W-:Y:S01]  /*0dd0*/  ELECT P1, URZ, PT ;  /* 0x0000000000ff782f */ /* 0x000fe20003820000 */
[----:B------:R-:W-:-:S04]  /*0de0*/  UIADD3 UR6, UPT, UPT, -UR6, 0x100000, URZ ;  /* 0x0010000006067890 */ /* 0x000fc8000fffe1ff */
[----:B------:R-:W-:Y:S02]  /*0df0*/  USHF.L.U32 UR7, UR6, 0xb, URZ ;  /* 0x0000000b06077899 */ /* 0x000fe400080006ff */
[----:B------:R-:W-:Y:S02]  /*0e00*/  USHF.L.U32 UR6, UR6, 0x1, URZ ;  /* 0x0000000106067899 */ /* 0x000fe400080006ff */
[----:B--2---:R-:W-:Y:S01]  /*0e10*/  ULEA UR4, UR5, UR4, 0x18 ;  /* 0x0000000405047291 */ /* 0x004fe2000f8ec0ff */
[----:B------:R-:W2:Y:S11]  /*0e20*/  FENCE.VIEW.ASYNC.S ;  /* 0x00000000000073c6 */ /* 0x000eb60000000000 */
[----:B--2---:R4:W2:Y:S01]  /*0e30*/  SYNCS.EXCH.64 URZ, [UR4+0x110], UR6 ;  /* 0x0001100604ff75b2 */ /* 0x0048a20008000100 */
[----:B------:R4:W3:Y:S01]  /*0e40*/  SYNCS.EXCH.64 URZ, [UR4+0x120], UR6 ;  /* 0x0001200604ff75b2 */ /* 0x0008e20008000100 */
[----:B------:R4:W1:Y:S01]  /*0e50*/  SYNCS.EXCH.64 URZ, [UR4+0x118], UR6 ;  /* 0x0001180604ff75b2 */ /* 0x0008620008000100 */
[----:B------:R4:W1:Y:S02]  /*0e60*/  SYNCS.EXCH.64 URZ, [UR4+0x128], UR6 ;  /* 0x0001280604ff75b2 */ /* 0x0008640008000100 */
[----:B----4-:R-:W-:Y:S01]  /*0e70*/  NOP ;  /* 0x0000000000007918 */ /* 0x010fe20000000000 */
.L_x_15:
[----:B---3--:R-:W3:Y:S01]  /*0e80*/  S2UR UR7, SR_CgaCtaId ;  /* 0x00000000000779c3 */ /* 0x008ee20000008800 */
[----:B------:R-:W-:Y:S01]  /*0e90*/  VOTEU.ALL UP0, P0 ;  /* 0x0000000000ff7886 */ /* 0x000fe20000000000 */
[----:B--2---:R-:W-:Y:S01]  /*0ea0*/  UMOV UR4, 0x100 ;  /* 0x0000010000047882 */ /* 0x004fe20000000000 */
[----:B------:R-:W-:Y:S01]  /*0eb0*/  NOP ;  /* 0x0000000000007918 */ /* 0x000fe20000000000 */
[----:B------:R-:W-:Y:S01]  /*0ec0*/  LOP3.LUT R0, R154, 0x1f, RZ, 0xc0, !PT ;  /* 0x0000001f9a007812 */ /* 0x000fe200078ec0ff */
[----:B------:R-:W-:Y:S01]  /*0ed0*/  UISETP.NE.AND UP4, UPT, UR19, URZ, UPT ;  /* 0x000000ff1300728c */ /* 0x000fe2000bf85270 */
[----:B------:R-:W-:Y:S01]  /*0ee0*/  @!UP0 UMOV UR6, 0x400 ;  /* 0x0000040000068882 */ /* 0x000fe20000000000 */
[----:B------:R-:W-:-:S04]  /*0ef0*/  @!UP0 UIADD3 UR4, UPT, UPT, -UR4, 0x100000, URZ ;  /* 0x0010000004048890 */ /* 0x000fc8000fffe1ff */
[----:B------:R-:W-:Y:S02]  /*0f00*/  @!UP0 USHF.L.U32 UR5, UR4, 0xb, URZ ;  /* 0x0000000b04058899 */ /* 0x000fe400080006ff */
[----:B------:R-:W-:Y:S02]  /*0f10*/  @!UP0 USHF.L.U32 UR4, UR4, 0x1, URZ ;  /* 0x0000000104048899 */ /* 0x000fe400080006ff */
[----:B---3--:R-:W-:Y:S01]  /*0f20*/  @!UP0 ULEA UR6, UR7, UR6, 0x18 ;  /* 0x0000000607068291 */ /* 0x008fe2000f8ec0ff */
[----:B------:R-:W2:Y:S01]  /*0f30*/  LDCU UR7, c[0x0][0x36c] ;  /* 0x00006d80ff0777ac */ /* 0x000ea20008000800 */
[----:B------:R-:W-:Y:S01]  /*0f40*/  VOTEU.ALL UP0, P0 ;  /* 0x0000000000ff7886 */ /* 0x000fe20000000000 */
[----:B------:R-:W3:Y:S09]  /*0f50*/  FENCE.VIEW.ASYNC.S ;  /* 0x00000000000073c6 */ /* 0x000ef20000000000 */
[----:B---3--:R3:W4:Y:S01]  /*0f60*/  @!UP0 SYNCS.EXCH.64 URZ, [UR6+0x130], UR4 ;  /* 0x0001300406ff85b2 */ /* 0x0087220008000100 */
[----:B--2---:R-:W-:-:S09]  /*0f70*/  UISETP.EQ.U32.AND UP6, UPT, UR7, 0x1, UPT ;  /* 0x000000010700788c */ /* 0x004fd2000bfc2070 */
[----:B---3--:R-:W-:Y:S05]  /*0f80*/  BRA.U !UP6, `(.L_x_16) ;  /* 0x000000010e087547 */ /* 0x008fea000b800000 */
[----:B-1--4-:R-:W-:Y:S01]  /*0f90*/  UCGABAR_ARV ;  /* 0x00000000000079c7 */ /* 0x012fe20008000000 */
[----:B------:R-:W-:Y:S05]  /*0fa0*/  BRA `(.L_x_17) ;  /* 0x0000000000047947 */ /* 0x000fea0003800000 */
.L_x_16:
[----:B-1--4-:R-:W-:Y:S01]  /*0fb0*/  NOP ;  /* 0x0000000000007918 */ /* 0x012fe20000000000 */
.L_x_17:
[----:B------:R-:W1:Y:S01]  /*0fc0*/  S2UR UR70, SR_CTAID.X ;  /* 0x00000000004679c3 */ /* 0x000e620000002500 */
[----:B------:R-:W-:-:S05]  /*0fd0*/  CS2R.32 R145, SR_CgaSize ;  /* 0x0000000000917805 */ /* 0x000fca0000008a00 */
[----:B------:R-:W-:-:S05]  /*0fe0*/  IMAD R145, R145, -0xa0, RZ ;  /* 0xffffff6091917824 */ /* 0x000fca00078e02ff */
[----:B------:R-:W-:-:S14]  /*0ff0*/  R2UR UR6, R145 ;  /* 0x00000000910672ca */ /* 0x000fdc00000e0000 */
[----:B------:R-:W2:Y:S01]  /*1000*/  LDCU UR6, c[0x0][UR6+0x2b0] ;  /* 0x00005600060677ac */ /* 0x000ea20008000800 */
[----:B------:R-:W-:-:S05]  /*1010*/  CS2R.32 R145, SR_CgaSize ;  /* 0x0000000000917805 */ /* 0x000fca0000008a00 */
[----:B------:R-:W-:-:S05]  /*1020*/  IMAD R145, R145, -0xa0, RZ ;  /* 0xffffff6091917824 */ /* 0x000fca00078e02ff */
[----:B------:R-:W-:-:S14]  /*1030*/  R2UR UR8, R145 ;  /* 0x00000000910872ca */ /* 0x000fdc00000e0000 */
[----:B------:R-:W3:Y:S01]  /*1040*/  LDCU UR8, c[0x0][UR8+0x2b4] ;  /* 0x00005680080877ac */ /* 0x000ee20008000800 */
[----:B------:R-:W4:Y:S01]  /*1050*/  S2UR UR7, SR_CTAID.Y ;  /* 0x00000000000779c3 */ /* 0x000f220000002600 */
[----:B------:R-:W-:-:S05]  /*1060*/  CS2R.32 R145, SR_CgaSize ;  /* 0x0000000000917805 */ /* 0x000fca0000008a00 */
[----:B------:R-:W-:-:S05]  /*1070*/  IMAD R145, R145, -0xa0, RZ ;  /* 0xffffff6091917824 */ /* 0x000fca00078e02ff */
[----:B------:R-:W-:-:S14]  /*1080*/  R2UR UR13, R145 ;  /* 0x00000000910d72ca */ /* 0x000fdc00000e0000 */
[----:B------:R-:W3:Y:S01]  /*1090*/  LDCU UR13, c[0x0][UR13+0x2a0] ;  /* 0x000054000d0d77ac */ /* 0x000ee20008000800 */
[----:B------:R-:W-:-:S05]  /*10a0*/  CS2R.32 R145, SR_CgaSize ;  /* 0x0000000000917805 */ /* 0x000fca0000008a00 */
[----:B------:R-:W-:-:S05]  /*10b0*/  IMAD R145, R145, -0xa0, RZ ;  /* 0xffffff6091917824 */ /* 0x000fca00078e02ff */
[----:B------:R-:W-:-:S14]  /*10c0*/  R2UR UR14, R145 ;  /* 0x00000000910e72ca */ /* 0x000fdc00000e0000 */
[----:B------:R-:W3:Y:S01]  /*10d0*/  LDCU UR14, c[0x0][UR14+0x2a4] ;  /* 0x000054800e0e77ac */ /* 0x000ee20008000800 */
[----:B------:R-:W3:Y:S01]  /*10e0*/  S2UR UR15, SR_CgaCtaId ;  /* 0x00000000000f79c3 */ /* 0x000ee20000008800 */
[----:B------:R-:W3:Y:S01]  /*10f0*/  LDCU UR30, c[0x0][0xf24] ;  /* 0x0001e480ff1e77ac */ /* 0x000ee20008000800 */
[----:B------:R-:W-:Y:S01]  /*1100*/  UMOV UR9, 0x1111 ;  /* 0x0000111100097882 */ /* 0x000fe20000000000 */
[----:B------:R-:W-:Y:S01]  /*1110*/  UMOV UR12, 0x5 ;  /* 0x00000005000c7882 */ /* 0x000fe20000000000 */
[----:B------:R-:W-:Y:S01]  /*1120*/  UMOV UR11, 0xf ;  /* 0x0000000f000b7882 */ /* 0x000fe20000000000 */
[----:B-1----:R-:W-:-:S03]  /*1130*/  I2FP.F32.U32 R3, UR70 ;  /* 0x0000004600037c45 */ /* 0x002fc60008201000 */
[----:B------:R-:W1:Y:S01]  /*1140*/  S2UR UR44, SR_CTAID.Z ;  /* 0x00000000002c79c3 */ /* 0x000e620000002700 */
[----:B------:R-:W1:Y:S01]  /*1150*/  LDCU UR45, c[0x0][0xf24] ;  /* 0x0001e480ff2d77ac */ /* 0x000e620008000800 */
[----:B--2---:R-:W-:Y:S01]  /*1160*/  FMUL R3, R3, UR6 ;  /* 0x0000000603037c20 */ /* 0x004fe20008400000 */
[----:B------:R-:W2:Y:S01]  /*1170*/  LDCU UR32, c[0x0][0xf30] ;  /* 0x0001e600ff2077ac */ /* 0x000ea20008000800 */
[----:B----4-:R-:W-:Y:S01]  /*1180*/  I2FP.F32.U32 R2, UR7 ;  /* 0x0000000700027c45 */ /* 0x010fe20008201000 */
[----:B------:R-:W-:-:S03]  /*1190*/  UISETP.NE.AND UP5, UPT, UR19, 0x2, UPT ;  /* 0x000000021300788c */ /* 0x000fc6000bfa5270 */
[----:B------:R-:W4:Y:S01]  /*11a0*/  F2I.U32.TRUNC.NTZ R3, R3 ;  /* 0x0000000300037305 */ /* 0x000f22000020f000 */
[----:B------:R-:W-:Y:S01]  /*11b0*/  ULOP3.LUT UR31, UR70, 0x1, URZ, 0xc0, !UPT ;  /* 0x00000001461f7892 */ /* 0x000fe2000f8ec0ff */
[----:B---3--:R-:W-:Y:S01]  /*11c0*/  FMUL R2, R2, UR8 ;  /* 0x0000000802027c20 */ /* 0x008fe20008400000 */
[----:B------:R-:W-:Y:S01]  /*11d0*/  UMOV UR20, UR70 ;  /* 0x0000004600147c82 */ /* 0x000fe20008000000 */
[----:B------:R-:W-:Y:S02]  /*11e0*/  UISETP.GE.AND UP2, UPT, UR30, 0x1, UPT ;  /* 0x000000011e00788c */ /* 0x000fe4000bf46270 */
[----:B------:R-:W-:Y:S02]  /*11f0*/  USHF.R.U32.HI UR5, URZ, 0x1, UR15 ;  /* 0x00000001ff057899 */ /* 0x000fe4000801160f */
[----:B------:R-:W3:Y:S01]  /*1200*/  F2I.U32.TRUNC.NTZ R2, R2 ;  /* 0x0000000200027305 */ /* 0x000ee2000020f000 */
[----:B------:R-:W-:Y:S02]  /*1210*/  USHF.R.U32.HI UR4, URZ, 0x2, UR15 ;  /* 0x00000002ff047899 */ /* 0x000fe4000801160f */
[----:B------:R-:W-:-:S02]  /*1220*/  ULOP3.LUT UR48, UR15, 0x3, URZ, 0xc0, !UPT ;  /* 0x000000030f307892 */ /* 0x000fc4000f8ec0ff */
[----:B------:R-:W-:Y:S02]  /*1230*/  ULOP3.LUT UR67, UR5, 0x1, URZ, 0xc0, !UPT ;  /* 0x0000000105437892 */ /* 0x000fe4000f8ec0ff */
[----:B------:R-:W-:Y:S01]  /*1240*/  ULOP3.LUT UR46, UR15, 0xc, URZ, 0xc0, !UPT ;  /* 0x0000000c0f2e7892 */ /* 0x000fe2000f8ec0ff */
[----:B----4-:R-:W-:Y:S01]  /*1250*/  R2UR UR5, R3 ;  /* 0x00000000030572ca */ /* 0x010fe200000e0000 */
[----:B------:R-:W-:Y:S01]  /*1260*/  ULOP3.LUT UR65, UR4, 0x3, URZ, 0xc0, !UPT ;  /* 0x0000000304417892 */ /* 0x000fe2000f8ec0ff */
[----:B------:R-:W-:Y:S01]  /*1270*/  PRMT R3, RZ, 0x7610, R3 ;  /* 0x00007610ff037816 */ /* 0x000fe20000000003 */
[----:B------:R-:W-:Y:S02]  /*1280*/  UISETP.GT.U32.AND UP0, UPT, UR48, 0xffff, UPT ;  /* 0x0000ffff3000788c */ /* 0x000fe4000bf04070 */
[----:B------:R-:W-:Y:S01]  /*1290*/  ULOP3.LUT UR4, UR46, 0x1, UR15, 0xf8, !UPT ;  /* 0x000000012e047892 */ /* 0x000fe2000f8ef80f */
[----:B---3--:R-:W-:Y:S01]  /*12a0*/  R2UR UR6, R2 ;  /* 0x00000000020672ca */ /* 0x008fe200000e0000 */
[----:B------:R-:W-:Y:S01]  /*12b0*/  USEL UR48, UR48, 0xffff, !UP0 ;  /* 0x0000ffff30307887 */ /* 0x000fe2000c000000 */
[----:B------:R-:W-:Y:S01]  /*12c0*/  PRMT R2, RZ, 0x7610, R2 ;  /* 0x00007610ff027816 */ /* 0x000fe20000000002 */
[----:B------:R-:W-:-:S02]  /*12d0*/  UISETP.GT.U32.AND UP0, UPT, UR4, 0xffff, UPT ;  /* 0x0000ffff0400788c */ /* 0x000fc4000bf04070 */
[----:B------:R-:W-:Y:S02]  /*12e0*/  UISETP.GT.U32.AND UP1, UPT, UR46, 0xffff, UPT ;  /* 0x0000ffff2e00788c */ /* 0x000fe4000bf24070 */
[----:B------:R-:W-:Y:S02]  /*12f0*/  USEL UR47, UR4, 0xffff, !UP0 ;  /* 0x0000ffff042f7887 */ /* 0x000fe4000c000000 */
[----:B------:R-:W-:Y:S02]  /*1300*/  UIADD3 UR5, UPT, UPT, -UR5, URZ, URZ ;  /* 0x000000ff05057290 */ /* 0x000fe4000fffe1ff */
[----:B------:R-:W-:Y:S02]  /*1310*/  USEL UR46, UR46, 0xffff, !UP1 ;  /* 0x0000ffff2e2e7887 */ /* 0x000fe4000c800000 */
[----:B------:R-:W-:Y:S02]  /*1320*/  UIADD3 UR4, UPT, UPT, -UR6, URZ, URZ ;  /* 0x000000ff06047290 */ /* 0x000fe4000fffe1ff */
[----:B------:R-:W-:-:S02]  /*1330*/  UIMAD UR5, UR13, UR5, UR70 ;  /* 0x000000050d0572a4 */ /* 0x000fc4000f8e0246 */
[----:B------:R-:W-:Y:S02]  /*1340*/  UIMAD UR4, UR14, UR4, UR7 ;  /* 0x000000040e0472a4 */ /* 0x000fe4000f8e0207 */
[----:B------:R-:W-:Y:S02]  /*1350*/  USHF.L.U32 UR50, UR15, 0x9, URZ ;  /* 0x000000090f327899 */ /* 0x000fe400080006ff */
[----:B------:R-:W-:Y:S01]  /*1360*/  USHF.L.U32 UR49, UR15, 0xb, URZ ;  /* 0x0000000b0f317899 */ /* 0x000fe200080006ff */
[----:B------:R-:W-:Y:S01]  /*1370*/  IMAD.U32 R145, RZ, RZ, UR5 ;  /* 0x00000005ff917e24 */ /* 0x000fe2000f8e00ff */
[----:B------:R-:W-:Y:S01]  /*1380*/  USHF.L.U32 UR54, UR15, 0x5, URZ ;  /* 0x000000050f367899 */ /* 0x000fe200080006ff */
[----:B------:R-:W-:Y:S01]  /*1390*/  IMAD.U32 R144, RZ, RZ, UR4 ;  /* 0x00000004ff907e24 */ /* 0x000fe2000f8e00ff */
[----:B------:R-:W-:Y:S02]  /*13a0*/  USHF.L.U32 UR18, UR15, 0x4, URZ ;  /* 0x000000040f127899 */ /* 0x000fe400080006ff */
[----:B------:R-:W-:-:S02]  /*13b0*/  USHF.L.U32 UR51, UR15, 0x8, URZ ;  /* 0x000000080f337899 */ /* 0x000fc400080006ff */
[----:B------:R-:W-:Y:S02]  /*13c0*/  USHF.L.U32 UR10, UR15, 0x7, URZ ;  /* 0x000000070f0a7899 */ /* 0x000fe400080006ff */
[----:B------:R-:W-:Y:S02]  /*13d0*/  ULOP3.LUT UR48, UR48, 0xffff, URZ, 0xc0, !UPT ;  /* 0x0000ffff30307892 */ /* 0x000fe4000f8ec0ff */
[----:B------:R-:W-:Y:S02]  /*13e0*/  ULOP3.LUT UR46, UR46, 0xffff, URZ, 0xc0, !UPT ;  /* 0x0000ffff2e2e7892 */ /* 0x000fe4000f8ec0ff */
[----:B------:R-:W-:Y:S02]  /*13f0*/  ULOP3.LUT UR47, UR47, 0xffff, URZ, 0xc0, !UPT ;  /* 0x0000ffff2f2f7892 */ /* 0x000fe4000f8ec0ff */
[----:B------:R-:W-:Y:S02]  /*1400*/  ULOP3.LUT UR50, UR50, 0x1800, URZ, 0xc0, !UPT ;  /* 0x0000180032327892 */ /* 0x000fe4000f8ec0ff */
[----:B------:R-:W-:-:S02]  /*1410*/  ULOP3.LUT UR49, UR49, 0x1000, URZ, 0xc0, !UPT ;  /* 0x0000100031317892 */ /* 0x000fc4000f8ec0ff */
[----:B------:R-:W-:Y:S02]  /*1420*/  ULOP3.LUT UR54, UR54, 0x180, URZ, 0xc0, !UPT ;  /* 0x0000018036367892 */ /* 0x000fe4000f8ec0ff */
[----:B------:R-:W-:Y:S01]  /*1430*/  ULOP3.LUT UR51, UR51, 0x300, URZ, 0xc0, !UPT ;  /* 0x0000030033337892 */ /* 0x000fe2000f8ec0ff */
[----:B------:R-:W-:Y:S01]  /*1440*/  UMOV UR16, UR7 ;  /* 0x0000000700107c82 */ /* 0x000fe20008000000 */
[----:B------:R-:W-:Y:S02]  /*1450*/  ULOP3.LUT UR18, UR18, 0xc0, URZ, 0xc0, !UPT ;  /* 0x000000c012127892 */ /* 0x000fe4000f8ec0ff */
[----:B------:R-:W-:Y:S02]  /*1460*/  ULOP3.LUT UR10, UR10, 0x80, URZ, 0xc0, !UPT ;  /* 0x000000800a0a7892 */ /* 0x000fe4000f8ec0ff */
[----:B------:R-:W-:Y:S02]  /*1470*/  USHF.L.U32 UR48, UR9, UR48, URZ ;  /* 0x0000003009307299 */ /* 0x000fe400080006ff */
[----:B------:R-:W-:-:S02]  /*1480*/  USHF.L.U32 UR46, UR11, UR46, URZ ;  /* 0x0000002e0b2e7299 */ /* 0x000fc400080006ff */
[----:B------:R-:W-:Y:S01]  /*1490*/  USHF.L.U32 UR47, UR12, UR47, URZ ;  /* 0x0000002f0c2f7299 */ /* 0x000fe200080006ff */
[----:B-12---:R-:W-:Y:S11]  /*14a0*/  BRA.U UP4, `(.L_x_18) ;  /* 0x0000000104b47547 */ /* 0x006ff6000b800000 */
[----:B------:R-:W-:Y:S02]  /*14b0*/  R2UR UR22, R144 ;  /* 0x00000000901672ca */ /* 0x000fe400000e0000 */
[----:B------:R-:W-:-:S11]  /*14c0*/  R2UR UR23, R145 ;  /* 0x00000000911772ca */ /* 0x000fd600000e0000 */
[----:B------:R-:W-:Y:S02]  /*14d0*/  UISETP.NE.AND UP0, UPT, UR22, URZ, UPT ;  /* 0x000000ff1600728c */ /* 0x000fe4000bf05270 */
[----:B------:R-:W-:Y:S02]  /*14e0*/  ULOP3.LUT UR4, UR23, 0x2, URZ, 0x3c, !UPT ;  /* 0x0000000217047892 */ /* 0x000fe4000f8e3cff */
[----:B------:R-:W-:Y:S02]  /*14f0*/  UISETP.GT.U32.AND UP1, UPT, UR23, 0x1, UP0 ;  /* 0x000000011700788c */ /* 0x000fe40008724070 */
[----:B------:R-:W-:Y:S02]  /*1500*/  UISETP.NE.AND UP2, UPT, UR22, 0x1, UPT ;  /* 0x000000011600788c */ /* 0x000fe4000bf45270 */
[----:B------:R-:W-:Y:S02]  /*1510*/  UISETP.GT.U32.AND UP0, UPT, UR4, 0x1, UP0 ;  /* 0x000000010400788c */ /* 0x000fe40008704070 */
[----:B------:R-:W-:-:S02]  /*1520*/  USEL UR7, URZ, 0x1, UP1 ;  /* 0x00000001ff077887 */ /* 0x000fc40008800000 */
[----:B------:R-:W-:Y:S02]  /*1530*/  USEL UR8, URZ, 0x2, UP1 ;  /* 0x00000002ff087887 */ /* 0x000fe40008800000 */
[----:B------:R-:W-:Y:S02]  /*1540*/  UISETP.GT.U32.AND UP1, UPT, UR23, 0x1, UP2 ;  /* 0x000000011700788c */ /* 0x000fe40009724070 */
[----:B------:R-:W-:Y:S02]  /*1550*/  USEL UR13, URZ, 0x4, UP0 ;  /* 0x00000004ff0d7887 */ /* 0x000fe40008000000 */
[----:B------:R-:W-:Y:S02]  /*1560*/  USEL UR17, URZ, 0x8, UP0 ;  /* 0x00000008ff117887 */ /* 0x000fe40008000000 */
[----:B------:R-:W-:Y:S02]  /*1570*/  UISETP.GT.U32.AND UP0, UPT, UR4, 0x1, UP2 ;  /* 0x000000010400788c */ /* 0x000fe40009704070 */
[----:B------:R-:W-:-:S02]  /*1580*/  USEL UR6, URZ, 0x10, UP1 ;  /* 0x00000010ff067887 */ /* 0x000fc40008800000 */
[----:B------:R-:W-:Y:S02]  /*1590*/  USEL UR12, URZ, 0x20, UP1 ;  /* 0x00000020ff0c7887 */ /* 0x000fe40008800000 */
[----:B------:R-:W-:Y:S02]  /*15a0*/  UISETP.NE.AND UP1, UPT, UR22, 0x2, UPT ;  /* 0x000000021600788c */ /* 0x000fe4000bf25270 */
[----:B------:R-:W-:Y:S02]  /*15b0*/  USEL UR15, URZ, 0x40, UP0 ;  /* 0x00000040ff0f7887 */ /* 0x000fe40008000000 */
[----:B------:R-:W-:Y:S02]  /*15c0*/  USEL UR21, URZ, 0x80, UP0 ;  /* 0x00000080ff157887 */ /* 0x000fe40008000000 */
[----:B------:R-:W-:Y:S02]  /*15d0*/  UISETP.GT.U32.AND UP0, UPT, UR23, 0x1, UP1 ;  /* 0x000000011700788c */ /* 0x000fe40008f04070 */
[----:B------:R-:W-:-:S02]  /*15e0*/  UISETP.NE.AND UP2, UPT, UR22, 0x3, UPT ;  /* 0x000000031600788c */ /* 0x000fc4000bf45270 */
[----:B------:R-:W-:Y:S02]  /*15f0*/  USEL UR5, URZ, 0x100, UP0 ;  /* 0x00000100ff057887 */ /* 0x000fe40008000000 */
[----:B------:R-:W-:Y:S02]  /*1600*/  USEL UR11, URZ, 0x200, UP0 ;  /* 0x00000200ff0b7887 */ /* 0x000fe40008000000 */
[----:B------:R-:W-:Y:S02]  /*1610*/  UISETP.GT.U32.AND UP0, UPT, UR23, 0x1, UP2 ;  /* 0x000000011700788c */ /* 0x000fe40009704070 */
[----:B------:R-:W-:Y:S02]  /*1620*/  UIADD3 UR5, UPT, UPT, UR5, UR6, UR7 ;  /* 0x0000000605057290 */ /* 0x000fe4000fffe007 */
[----:B------:R-:W-:Y:S02]  /*1630*/  USEL UR9, URZ, 0x1000, UP0 ;  /* 0x00001000ff097887 */ /* 0x000fe40008000000 */
[----:B------:R-:W-:-:S02]  /*1640*/  USEL UR14, URZ, 0x2000, UP0 ;  /* 0x00002000ff0e7887 */ /* 0x000fc40008000000 */
[----:B------:R-:W-:Y:S02]  /*1650*/  UIADD3 UR5, UPT, UPT, UR8, UR9, UR5 ;  /* 0x0000000908057290 */ /* 0x000fe4000fffe005 */
[----:B------:R-:W-:Y:S02]  /*1660*/  UISETP.GT.U32.AND UP1, UPT, UR4, 0x1, UP1 ;  /* 0x000000010400788c */ /* 0x000fe40008f24070 */
[----:B------:R-:W-:Y:S02]  /*1670*/  UIADD3 UR5, UPT, UPT, UR11, UR12, UR5 ;  /* 0x0000000c0b057290 */ /* 0x000fe4000fffe005 */
[----:B------:R-:W-:Y:S02]  /*1680*/  UISETP.GT.U32.AND UP0, UPT, UR4, 0x1, UP2 ;  /* 0x000000010400788c */ /* 0x000fe40009704070 */
[----:B------:R-:W-:Y:S02]  /*1690*/  USEL UR4, URZ, 0x400, UP1 ;  /* 0x00000400ff047887 */ /* 0x000fe40008800000 */
[----:B------:R-:W-:-:S02]  /*16a0*/  UIADD3 UR5, UPT, UPT, UR13, UR14, UR5 ;  /* 0x0000000e0d057290 */ /* 0x000fc4000fffe005 */
[----:B------:R-:W-:Y:S02]  /*16b0*/  USEL UR6, URZ, 0x4000, UP0 ;  /* 0x00004000ff067887 */ /* 0x000fe40008000000 */
[----:B------:R-:W-:Y:S02]  /*16c0*/  UIADD3 UR5, UPT, UPT, UR4, UR15, UR5 ;  /* 0x0000000f04057290 */ /* 0x000fe4000fffe005 */
[----:B------:R-:W-:Y:S02]  /*16d0*/  USEL UR7, URZ, 0x800, UP1 ;  /* 0x00000800ff077887 */ /* 0x000fe40008800000 */
[----:B------:R-:W-:Y:S02]  /*16e0*/  ULOP3.LUT UR4, UR23, 0xfffffffe, URZ, 0xc0, !UPT ;  /* 0xfffffffe17047892 */ /* 0x000fe4000f8ec0ff */
[----:B------:R-:W-:Y:S02]  /*16f0*/  UIADD3 UR5, UPT, UPT, UR17, UR6, UR5 ;  /* 0x0000000611057290 */ /* 0x000fe4000fffe005 */
[----:B------:R-:W-:-:S02]  /*1700*/  ULEA UR4, UR22, UR4, 0x2 ;  /* 0x0000000416047291 */ /* 0x000fc4000f8e10ff */
[----:B------:R-:W-:Y:S02]  /*1710*/  USEL UR6, URZ, 0x8000, UP0 ;  /* 0x00008000ff067887 */ /* 0x000fe40008000000 */
[----:B------:R-:W-:-:S03]  /*1720*/  UIADD3 UR5, UPT, UPT, UR7, UR21, UR5 ;  /* 0x0000001507057290 */ /* 0x000fc6000fffe005 */
[----:B------:R-:W-:Y:S01]  /*1730*/  UMOV UR7, 0x3 ;  /* 0x0000000300077882 */ /* 0x000fe20000000000 */
[----:B------:R-:W-:Y:S02]  /*1740*/  UIADD3 UR5, UPT, UPT, UR5, UR6, URZ ;  /* 0x0000000605057290 */ /* 0x000fe4000fffe0ff */
[----:B------:R-:W-:-:S04]  /*1750*/  USHF.L.U32 UR4, UR7, UR4, URZ ;  /* 0x0000000407047299 */ /* 0x000fc800080006ff */
[----:B------:R-:W-:Y:S02]  /*1760*/  IMAD.U32 R3, RZ, RZ, UR5 ;  /* 0x00000005ff037e24 */ /* 0x000fe4000f8e00ff */
[----:B------:R-:W-:-:S07]  /*1770*/  IMAD.U32 R2, RZ, RZ, UR4 ;  /* 0x00000004ff027e24 */ /* 0x000fce000f8e00ff */
.L_x_18:
[----:B------:R-:W-:-:S09]  /*1780*/  UISETP.GE.AND UP0, UPT, UR30, 0x1, UPT ;  /* 0x000000011e00788c */ /* 0x000fd2000bf06270 */
[----:B------:R-:W-:Y:S05]  /*1790*/  BRA.U !UP0, `(.L_x_19) ;  /* 0x0000000108d47547 */ /* 0x000fea000b800000 */
[----:B------:R-:W1:Y:S01]  /*17a0*/  LDCU.128 UR12, c[0x0][0xf10] ;  /* 0x0001e200ff0c77ac */ /* 0x000e620008000c00 */
[----:B------:R-:W2:Y:S01]  /*17b0*/  LDCU UR6, c[0x0][0x370] ;  /* 0x00006e00ff0677ac */ /* 0x000ea20008000800 */
[----:B------:R-:W3:Y:S01]  /*17c0*/  LDCU UR5, c[0x0][0x374] ;  /* 0x00006e80ff0577ac */ /* 0x000ee20008000800 */
[----:B------:R-:W4:Y:S01]  /*17d0*/  LDCU UR17, c[0x0][0xf0c] ;  /* 0x0001e180ff1177ac */ /* 0x000f220008000800 */
[----:B------:R-:W4:Y:S01]  /*17e0*/  LDCU UR7, c[0x0][0xf20] ;  /* 0x0001e400ff0777ac */ /* 0x000f220008000800 */
[----:B------:R-:W4:Y:S01]  /*17f0*/  LDCU.64 UR8, c[0x0][0xf28] ;  /* 0x0001e500ff0877ac */ /* 0x000f220008000a00 */
[----:B-1----:R-:W-:Y:S02]  /*1800*/  UISETP.NE.AND UP0, UPT, UR14, 0x1, UPT ;  /* 0x000000010e00788c */ /* 0x002fe4000bf05270 */
[----:B---3--:R-:W-:Y:S02]  /*1810*/  UIMAD.WIDE.U32 UR22, UR5, UR15, URZ ;  /* 0x0000000f051672a5 */ /* 0x008fe4000f8e00ff */
[----:B--2---:R-:W-:-:S02]  /*1820*/  UIMAD.WIDE.U32 UR26, UR6, UR12, URZ ;  /* 0x0000000c061a72a5 */ /* 0x004fc4000f8e00ff */
[----:B----4-:R-:W-:Y:S02]  /*1830*/  UISETP.NE.AND UP1, UPT, UR17, 0x1, UPT ;  /* 0x000000011100788c */ /* 0x010fe4000bf25270 */
[----:B------:R-:W-:Y:S01]  /*1840*/  UISETP.NE.AND UP2, UPT, UR30, 0x1, UPT ;  /* 0x000000011e00788c */ /* 0x000fe2000bf45270 */
[----:B------:R-:W-:Y:S02]  /*1850*/  UMOV UR22, UR23 ;  /* 0x0000001700167c82 */ /* 0x000fe40008000000 */
[----:B------:R-:W-:Y:S01]  /*1860*/  UMOV UR26, UR27 ;  /* 0x0000001b001a7c82 */ /* 0x000fe20008000000 */
[----:B------:R-:W-:Y:S02]  /*1870*/  @UP0 USHF.R.U32.HI UR5, URZ, UR7, UR22 ;  /* 0x00000007ff050299 */ /* 0x000fe40008011616 */
[----:B------:R-:W-:Y:S02]  /*1880*/  UIMAD.WIDE.U32 UR28, UR16, UR15, URZ ;  /* 0x0000000f101c72a5 */ /* 0x000fe4000f8e00ff */
[----:B------:R-:W-:-:S02]  /*1890*/  UIMAD.WIDE.U32 UR22, UR5, UR8, URZ ;  /* 0x00000008051672a5 */ /* 0x000fc4000f8e00ff */
[----:B------:R-:W-:Y:S02]  /*18a0*/  @UP1 USHF.R.U32.HI UR6, URZ, UR13, UR26 ;  /* 0x0000000dff061299 */ /* 0x000fe4000801161a */
[----:B------:R-:W-:Y:S02]  /*18b0*/  UIMAD.WIDE.U32 UR24, UR20, UR12, URZ ;  /* 0x0000000c141872a5 */ /* 0x000fe4000f8e00ff */
[----:B------:R-:W-:Y:S01]  /*18c0*/  UIMAD.WIDE.U32 UR26, UR6, UR8, URZ ;  /* 0x00000008061a72a5 */ /* 0x000fe2000f8e00ff */
[----:B------:R-:W-:Y:S01]  /*18d0*/  UMOV UR4, UR29 ;  /* 0x0000001d00047c82 */ /* 0x000fe20008000000 */
[----:B------:R-:W-:Y:S01]  /*18e0*/  UMOV UR22, UR23 ;  /* 0x0000001700167c82 */ /* 0x000fe20008000000 */
[----:B------:R-:W-:Y:S02]  /*18f0*/  USHF.R.U32.HI UR4, URZ, UR7, UR4 ;  /* 0x00000007ff047299 */ /* 0x000fe40008011604 */
[----:B------:R-:W-:Y:S01]  /*1900*/  @UP2 USHF.R.U32.HI UR5, URZ, UR9, UR22 ;  /* 0x00000009ff052299 */ /* 0x000fe20008011616 */
[----:B------:R-:W-:Y:S01]  /*1910*/  UMOV UR24, UR25 ;  /* 0x0000001900187c82 */ /* 0x000fe20008000000 */
[----:B------:R-:W-:Y:S01]  /*1920*/  UMOV UR26, UR27 ;  /* 0x0000001b001a7c82 */ /* 0x000fe20008000000 */
[----:B------:R-:W-:-:S02]  /*1930*/  USHF.R.U32.HI UR13, URZ, UR13, UR24 ;  /* 0x0000000dff0d7299 */ /* 0x000fc40008011618 */
[----:B------:R-:W-:Y:S02]  /*1940*/  USEL UR4, UR16, UR4, !UP0 ;  /* 0x0000000410047287 */ /* 0x000fe4000c000000 */
[----:B------:R-:W-:Y:S02]  /*1950*/  @UP2 USHF.R.U32.HI UR6, URZ, UR9, UR26 ;  /* 0x00000009ff062299 */ /* 0x000fe4000801161a */
[----:B------:R-:W-:Y:S02]  /*1960*/  UIMAD UR7, UR5, UR30, URZ ;  /* 0x0000001e050772a4 */ /* 0x000fe4000f8e02ff */
[----:B------:R-:W-:Y:S02]  /*1970*/  USEL UR5, UR20, UR13, !UP1 ;  /* 0x0000000d14057287 */ /* 0x000fe4000c800000 */
[----:B------:R-:W-:Y:S02]  /*1980*/  UIMAD UR11, UR6, UR30, URZ ;  /* 0x0000001e060b72a4 */ /* 0x000fe4000f8e02ff */
[----:B------:R-:W-:-:S02]  /*1990*/  UISETP.GE.AND UP0, UPT, UR4, UR7, UPT ;  /* 0x000000070400728c */ /* 0x000fc4000bf06270 */
[----:B------:R-:W-:Y:S02]  /*19a0*/  UIMAD.WIDE.U32 UR12, UR4, UR8, URZ ;  /* 0x00000008040c72a5 */ /* 0x000fe4000f8e00ff */
[----:B------:R-:W-:Y:S02]  /*19b0*/  UISETP.GE.OR UP0, UPT, UR5, UR11, UP0 ;  /* 0x0000000b0500728c */ /* 0x000fe40008706670 */
[----:B------:R-:W-:Y:S02]  /*19c0*/  UIMAD.WIDE.U32 UR22, UR5, UR8, URZ ;  /* 0x00000008051672a5 */ /* 0x000fe4000f8e00ff */
[----:B------:R-:W-:Y:S01]  /*19d0*/  UIADD3 UR11, UPT, UPT, -UR4, URZ, URZ ;  /* 0x000000ff040b7290 */ /* 0x000fe2000fffe1ff */
[----:B------:R-:W-:Y:S01]  /*19e0*/  UMOV UR8, UR13 ;  /* 0x0000000d00087c82 */ /* 0x000fe20008000000 */
[----:B------:R-:W-:Y:S02]  /*19f0*/  UIADD3 UR12, UPT, UPT, -UR5, URZ, URZ ;  /* 0x000000ff050c7290 */ /* 0x000fe4000fffe1ff */
[----:B------:R-:W-:-:S03]  /*1a00*/  USHF.R.U32.HI UR8, URZ, UR9, UR8 ;  /* 0x00000009ff087299 */ /* 0x000fc60008011608 */
[----:B------:R-:W-:Y:S01]  /*1a10*/  @!UP0 UMOV UR7, UR23 ;  /* 0x0000001700078c82 */ /* 0x000fe20008000000 */
[----:B------:R-:W-:Y:S02]  /*1a20*/  UIMAD UR16, UR14, UR11, UR16 ;  /* 0x0000000b0e1072a4 */ /* 0x000fe4000f8e0210 */
[----:B------:R-:W-:Y:S02]  /*1a30*/  USEL UR8, UR4, UR8, !UP2 ;  /* 0x0000000804087287 */ /* 0x000fe4000d000000 */
[----:B------:R-:W-:Y:S02]  /*1a40*/  @!UP0 USHF.R.U32.HI UR7, URZ, UR9, UR7 ;  /* 0x00000009ff078299 */ /* 0x000fe40008011607 */
[----:B------:R-:W-:Y:S02]  /*1a50*/  UIADD3 UR9, UPT, UPT, -UR8, URZ, URZ ;  /* 0x000000ff08097290 */ /* 0x000fe4000fffe1ff */
[----:B------:R-:W-:Y:S02]  /*1a60*/  @!UP0 USEL UR7, UR5, UR7, !UP2 ;  /* 0x0000000705078287 */ /* 0x000fe4000d000000 */
[----:B------:R-:W-:-:S02]  /*1a70*/  UIMAD UR9, UR30, UR9, UR4 ;  /* 0x000000091e0972a4 */ /* 0x000fc4000f8e0204 */
[----:B------:R-:W-:Y:S02]  /*1a80*/  @!UP0 UIADD3 UR8, UPT, UPT, UR8, -UR7, URZ ;  /* 0x8000000708088290 */ /* 0x000fe4000fffe0ff */
[----:B------:R-:W-:Y:S02]  /*1a90*/  @!UP0 UIMAD UR6, UR9, UR6, UR7 ;  /* 0x00000006090682a4 */ /* 0x000fe4000f8e0207 */
[----:B------:R-:W-:Y:S02]  /*1aa0*/  @!UP0 UIMAD UR4, UR8, UR30, UR5 ;  /* 0x0000001e080482a4 */ /* 0x000fe4000f8e0205 */
[----:B------:R-:W-:Y:S02]  /*1ab0*/  UIMAD UR20, UR17, UR12, UR20 ;  /* 0x0000000c111472a4 */ /* 0x000fe4000f8e0214 */
[----:B------:R-:W-:Y:S01]  /*1ac0*/  UIMAD UR16, UR4, UR14, UR16 ;  /* 0x0000000e041072a4 */ /* 0x000fe2000f8e0210 */
[----:B------:R-:W-:Y:S02]  /*1ad0*/  @!UP0 UMOV UR5, UR6 ;  /* 0x0000000600058c82 */ /* 0x000fe40008000000 */
[----:B------:R-:W-:-:S12]  /*1ae0*/  UIMAD UR20, UR5, UR17, UR20 ;  /* 0x00000011051472a4 */ /* 0x000fd8000f8e0214 */
.L_x_19:
[----:B------:R-:W-:-:S09]  /*1af0*/  UISETP.NE.AND UP0, UPT, UR32, 0x1, UPT ;  /* 0x000000012000788c */ /* 0x000fd2000bf05270 */
[----:B------:R-:W-:Y:S05]  /*1b00*/  BRA.U UP0, `(.L_x_20) ;  /* 0x0000000100447547 */ /* 0x000fea000b800000 */
[----:B------:R-:W1:Y:S01]  /*1b10*/  LDCU.128 UR12, c[0x0][0xf10] ;  /* 0x0001e200ff0c77ac */ /* 0x000e620008000c00 */
[----:B------:R-:W2:Y:S01]  /*1b20*/  LDCU UR8, c[0x0][0xf0c] ;  /* 0x0001e180ff0877ac */ /* 0x000ea20008000800 */
[----:B------:R-:W3:Y:S01]  /*1b30*/  LDCU UR9, c[0x0][0xf20] ;  /* 0x0001e400ff0977ac */ /* 0x000ee20008000800 */
[----:B-1----:R-:W-:Y:S02]  /*1b40*/  UIMAD.WIDE.U32 UR6, UR20, UR12, URZ ;  /* 0x0000000c140672a5 */ /* 0x002fe4000f8e00ff */
[----:B------:R-:W-:Y:S02]  /*1b50*/  UIMAD.WIDE.U32 UR4, UR16, UR15, URZ ;  /* 0x0000000f100472a5 */ /* 0x000fe4000f8e00ff */
[----:B--2---:R-:W-:Y:S02]  /*1b60*/  UISETP.NE.AND UP1, UPT, UR8, 0x1, UPT ;  /* 0x000000010800788c */ /* 0x004fe4000bf25270 */
[----:B------:R-:W-:Y:S01]  /*1b70*/  UISETP.NE.AND UP0, UPT, UR14, 0x1, UPT ;  /* 0x000000010e00788c */ /* 0x000fe2000bf05270 */
[----:B------:R-:W-:-:S02]  /*1b80*/  UMOV UR6, UR7 ;  /* 0x0000000700067c82 */ /* 0x000fc40008000000 */
[----:B------:R-:W-:Y:S01]  /*1b90*/  UMOV UR4, UR5 ;  /* 0x0000000500047c82 */ /* 0x000fe20008000000 */
[----:B------:R-:W-:Y:S02]  /*1ba0*/  USHF.R.U32.HI UR13, URZ, UR13, UR6 ;  /* 0x0000000dff0d7299 */ /* 0x000fe40008011606 */
[----:B---3--:R-:W-:Y:S02]  /*1bb0*/  USHF.R.U32.HI UR4, URZ, UR9, UR4 ;  /* 0x00000009ff047299 */ /* 0x008fe40008011604 */
[----:B------:R-:W-:Y:S02]  /*1bc0*/  USEL UR5, UR20, UR13, !UP1 ;  /* 0x0000000d14057287 */ /* 0x000fe4000c800000 */
[----:B------:R-:W-:-:S04]  /*1bd0*/  USEL UR4, UR16, UR4, !UP0 ;  /* 0x0000000410047287 */ /* 0x000fc8000c000000 */
[----:B------:R-:W-:Y:S02]  /*1be0*/  UIADD3 UR6, UPT, UPT, UR5, -UR4, URZ ;  /* 0x8000000405067290 */ /* 0x000fe4000fffe0ff */
[----:B------:R-:W-:Y:S02]  /*1bf0*/  UIADD3 UR4, UPT, UPT, -UR5, UR4, URZ ;  /* 0x0000000405047290 */ /* 0x000fe4000fffe1ff */
[----:B------:R-:W-:Y:S02]  /*1c00*/  UIMAD UR16, UR6, UR14, UR16 ;  /* 0x0000000e061072a4 */ /* 0x000fe4000f8e0210 */
[----:B------:R-:W-:-:S12]  /*1c10*/  UIMAD UR20, UR4, UR8, UR20 ;  /* 0x00000008041472a4 */ /* 0x000fd8000f8e0214 */
.L_x_20:
[----:B------:R-:W-:Y:S05]  /*1c20*/  BRA.U !UP6, `(.L_x_21) ;  /* 0x000000010e0c7547 */ /* 0x000fea000b800000 */
[----:B------:R-:W-:Y:S01]  /*1c30*/  UCGABAR_WAIT ;  /* 0x0000000000007dc7 */ /* 0x000fe20008000000 */
[----:B------:R-:W-:Y:S01]  /*1c40*/  CCTL.IVALL ;  /* 0x00000000ff00798f */ /* 0x000fe20002000000 */
[----:B------:R-:W-:Y:S05]  /*1c50*/  BRA `(.L_x_22) ;  /* 0x0000000000047947 */ /* 0x000fea0003800000 */
.L_x_21:
[----:B------:R-:W-:Y:S06]  /*1c60*/  BAR.SYNC.DEFER_BLOCKING 0x0 ;  /* 0x0000000000007b1d */ /* 0x000fec0000010000 */
.L_x_22:
[----:B------:R-:W-:Y:S05]  /*1c70*/  BRA.U UP5, `(.L_x_23) ;  /* 0x0000001905647547 */ /* 0x000fea000b800000 */
[----:B------:R-:W1:Y:S01]  /*1c80*/  LDCU UR8, c[0x0][0x38c] ;  /* 0x00007180ff0877ac */ /* 0x000e620008000800 */
[----:B------:R-:W2:Y:S01]  /*1c90*/  S2UR UR9, SR_CgaCtaId ;  /* 0x00000000000979c3 */ /* 0x000ea20000008800 */
[----:B------:R-:W-:Y:S01]  /*1ca0*/  PLOP3.LUT P2, PT, PT, PT, UP3, 0x80, 0x8 ;  /* 0x000000000008781c */ /* 0x000fe20003f4f038 */
[----:B------:R-:W-:Y:S01]  /*1cb0*/  IMAD.MOV.U32 R12, RZ, RZ, 0x1 ;  /* 0x00000001ff0c7424 */ /* 0x000fe200078e00ff */
[----:B------:R-:W-:Y:S01]  /*1cc0*/  USHF.L.U32 UR4, UR31, 0x7, URZ ;  /* 0x000000071f047899 */ /* 0x000fe200080006ff */
[----:B------:R-:W-:Y:S01]  /*1cd0*/  ISETP.NE.AND P3, PT, R0, RZ, P4 ;  /* 0x000000ff0000720c */ /* 0x000fe20002765270 */
[----:B------:R-:W-:Y:S01]  /*1ce0*/  UMOV UR7, 0x400 ;  /* 0x0000040000077882 */ /* 0x000fe20000000000 */
[----:B------:R-:W-:Y:S01]  /*1cf0*/  UISETP.NE.AND UP1, UPT, UR19, URZ, UPT ;  /* 0x000000ff1300728c */ /* 0x000fe2000bf25270 */
[----:B------:R-:W-:Y:S01]  /*1d00*/  PLOP3.LUT P2, PT, P2, PT, PT, 0x8, 0x80 ;  /* 0x000000000080781c */ /* 0x000fe2000174e170 */
[----:B------:R-:W-:Y:S01]  /*1d10*/  ULEA UR67, UR67, UR4, 0x6 ;  /* 0x0000000443437291 */ /* 0x000fe2000f8e30ff */
[----:B------:R-:W-:Y:S01]  /*1d20*/  CS2R R10, SRZ ;  /* 0x00000000000a7805 */ /* 0x000fe2000001ff00 */
[----:B------:R-:W-:Y:S01]  /*1d30*/  ULEA UR65, UR65, UR4, 0x5 ;  /* 0x0000000441417291 */ /* 0x000fe2000f8e28ff */
[----:B------:R-:W-:Y:S01]  /*1d40*/  IMAD.MOV.U32 R9, RZ, RZ, RZ ;  /* 0x000000ffff097224 */ /* 0x000fe200078e00ff */
[----:B------:R-:W3:Y:S01]  /*1d50*/  LDCU UR61, c[0x0][0x370] ;  /* 0x00006e00ff3d77ac */ /* 0x000ee20008000800 */
[----:B------:R-:W-:Y:S01]  /*1d60*/  IMAD.MOV.U32 R8, RZ, RZ, 0x1 ;  /* 0x00000001ff087424 */ /* 0x000fe200078e00ff */
[----:B------:R-:W4:Y:S01]  /*1d70*/  LDCU.64 UR38, c[0x0][0x348] ;  /* 0x00006900ff2677ac */ /* 0x000f220008000a00 */
[----:B-1----:R-:W-:-:S02]  /*1d80*/  UIADD3 UR6, UPT, UPT, UR8, 0x7f, URZ ;  /* 0x0000007f08067890 */ /* 0x002fc4000fffe0ff */
[----:B------:R-:W-:Y:S02]  /*1d90*/  USHF.R.U32.HI UR68, URZ, 0x9, UR51 ;  /* 0x00000009ff447899 */ /* 0x000fe40008011633 */
[----:B------:R-:W-:Y:S02]  /*1da0*/  USHF.R.S32.HI UR5, URZ, 0x1f, UR6 ;  /* 0x0000001fff057899 */ /* 0x000fe40008011406 */
[----:B--2---:R-:W-:Y:S02]  /*1db0*/  ULEA UR7, UR9, UR7, 0x18 ;  /* 0x0000000709077291 */ /* 0x004fe4000f8ec0ff */
[----:B------:R-:W-:Y:S02]  /*1dc0*/  ULEA.HI UR5, UR5, UR6, URZ, 0x7 ;  /* 0x0000000605057291 */ /* 0x000fe4000f8f38ff */
[----:B------:R-:W-:Y:S02]  /*1dd0*/  UIADD3 UR6, UPT, UPT, UR8, -0x1, URZ ;  /* 0xffffffff08067890 */ /* 0x000fe4000fffe0ff */
[----:B------:R-:W-:-:S02]  /*1de0*/  USHF.R.S32.HI UR63, URZ, 0x7, UR5 ;  /* 0x00000007ff3f7899 */ /* 0x000fc40008011405 */
[----:B------:R-:W-:Y:S02]  /*1df0*/  UISETP.GE.U32.AND UP2, UPT, UR6, -0xff, UPT ;  /* 0xffffff010600788c */ /* 0x000fe4000bf46070 */
[----:B------:R-:W-:Y:S02]  /*1e00*/  UISETP.LT.U32.AND UP0, UPT, UR63, 0x9, UPT ;  /* 0x000000093f00788c */ /* 0x000fe4000bf01070 */
[----:B------:R-:W-:Y:S02]  /*1e10*/  UIADD3 UR69, UPT, UPT, UR8, 0xfe, URZ ;  /* 0x000000fe08457890 */ /* 0x000fe4000fffe0ff */
[----:B------:R-:W-:Y:S01]  /*1e20*/  USEL UR62, UR63, 0x9, UP0 ;  /* 0x000000093f3e7887 */ /* 0x000fe20008000000 */
[----:B------:R-:W1:Y:S03]  /*1e30*/  LDCU UR60, c[0x0][0x374] ;  /* 0x00006e80ff3c77ac */ /* 0x000e660008000800 */
[----:B------:R-:W-:-:S02]  /*1e40*/  UIADD3 UR4, UPT, UPT, UR62, -0x1, URZ ;  /* 0xffffffff3e047890 */ /* 0x000fc4000fffe0ff */
[----:B------:R-:W-:Y:S02]  /*1e50*/  @UP2 UIADD3 UR4, UPT, UPT, UR62, URZ, URZ ;  /* 0x000000ff3e042290 */ /* 0x000fe4000fffe0ff */
[----:B------:R-:W-:Y:S02]  /*1e60*/  USEL UR37, UR52, 0x2, UP1 ;  /* 0x0000000234257887 */ /* 0x000fe40008800000 */
[----:B------:R-:W-:Y:S02]  /*1e70*/  UIADD3 UR57, UPT, UPT, UR7, 0x34800, UR54 ;  /* 0x0003480007397890 */ /* 0x000fe4000fffe036 */
[----:B------:R-:W-:Y:S02]  /*1e80*/  UIADD3 UR56, UPT, UPT, UR7, 0x35a00, UR51 ;  /* 0x00035a0007387890 */ /* 0x000fe4000fffe033 */
[----:B------:R-:W-:Y:S02]  /*1e90*/  UIADD3 UR66, UPT, UPT, UR63, -UR62, URZ ;  /* 0x8000003e3f427290 */ /* 0x000fe4000fffe0ff */
[----:B------:R-:W-:-:S02]  /*1ea0*/  UIADD3 UR55, UPT, UPT, UR4, 0x1, URZ ;  /* 0x0000000104377890 */ /* 0x000fc4000fffe0ff */
[----:B------:R-:W-:Y:S01]  /*1eb0*/  UIADD3 UR64, UPT, UPT, -UR4, URZ, URZ ;  /* 0x000000ff04407290 */ /* 0x000fe2000fffe1ff */
[----:B-1-34-:R-:W-:-:S11]  /*1ec0*/  UMOV UR14, URZ ;  /* 0x000000ff000e7c82 */ /* 0x01afd60008000000 */
.L_x_47:
[----:B------:R-:W1:Y:S02]  /*1ed0*/  S2UR UR4, SR_CgaCtaId ;  /* 0x00000000000479c3 */ /* 0x000e640000008800 */
[----:B-1----:R-:W-:-:S09]  /*1ee0*/  UISETP.NE.AND UP0, UPT, UR4, URZ, UPT ;  /* 0x000000ff0400728c */ /* 0x002fd2000bf05270 */
[----:B---3--:R-:W-:Y:S05]  /*1ef0*/  BRA.U UP0, `(.L_x_24) ;  /* 0x0000000100287547 */ /* 0x008fea000b800000 */
[----:B------:R-:W-:Y:S02]  /*1f00*/  LEA R0, R9, UR7, 0x3 ;  /* 0x0000000709007c11 */ /* 0x000fe4000f8e18ff */
[----:B------:R-:W-:-:S04]  /*1f10*/  SHF.L.U32 R2, R8, 0x1f, RZ ;  /* 0x0000001f08027819 */ /* 0x000fc800000006ff */
[----:B------:R-:W1:Y:S02]  /*1f20*/  SYNCS.PHASECHK.TRANS64.TRYWAIT P0, [R0+URZ+0x120], R2 ;  /* 0x00012002000075a7 */ /* 0x000e6400080011ff */
[----:B-1----:R-:W-:Y:S05]  /*1f30*/  @!P0 BRA `(.L_x_25) ;  /* 0x000000a800788947 */ /* 0x002fea0003800000 */
.L_x_157:
[----:B------:R-:W-:Y:S01]  /*1f40*/  VIADD R9, R9, 0x1 ;  /* 0x0000000109097836 */ /* 0x000fe20000000000 */
[----:B------:R1:W-:Y:S04]  /*1f50*/  SYNCS.ARRIVE.TRANS64.A1T0 RZ, [R0+URZ+0x110], RZ ;  /* 0x000110ff00ff79a7 */ /* 0x0003e800081000ff */
[----:B------:R-:W-:-:S04]  /*1f60*/  ISETP.NE.AND P0, PT, R9, 0x2, PT ;  /* 0x000000020900780c */ /* 0x000fc80003f05270 */
[----:B------:R-:W-:Y:S02]  /*1f70*/  SEL R9, R9, RZ, P0 ;  /* 0x000000ff09097207 */ /* 0x000fe40000000000 */
[----:B-1----:R-:W-:-:S04]  /*1f80*/  SEL R0, RZ, 0x1, P0 ;  /* 0x00000001ff007807 */ /* 0x002fc80000000000 */
[----:B------:R-:W-:-:S07]  /*1f90*/  LOP3.LUT R8, R8, R0, RZ, 0x3c, !PT ;  /* 0x0000000008087212 */ /* 0x000fce00078e3cff */
.L_x_24:
[----:B------:R-:W-:Y:S01]  /*1fa0*/  ULEA UR4, UR14, UR7, 0x3 ;  /* 0x000000070e047291 */ /* 0x000fe2000f8e18ff */
[----:B------:R-:W-:Y:S01]  /*1fb0*/  SHF.L.U32 R0, R12, 0x1f, RZ ;  /* 0x0000001f0c007819 */ /* 0x000fe200000006ff */
[----:B------:R-:W-:Y:S02]  /*1fc0*/  UISETP.GE.U32.AND UP0, UPT, UR69, 0xff, UPT ;  /* 0x000000ff4500788c */ /* 0x000fe4000bf06070 */
[----:B------:R-:W-:Y:S02]  /*1fd0*/  ULEA UR35, UR16, UR67, 0x8 ;  /* 0x0000004310237291 */ /* 0x000fe4000f8e40ff */
[----:B------:R-:W-:Y:S01]  /*1fe0*/  ULEA UR11, UR16, UR68, 0x1 ;  /* 0x00000044100b7291 */ /* 0x000fe2000f8e08ff */
[----:B------:R-:W-:Y:S02]  /*1ff0*/  UMOV UR28, URZ ;  /* 0x000000ff001c7c82 */ /* 0x000fe40008000000 */
[----:B------:R1:W2:Y:S01]  /*2000*/  SYNCS.PHASECHK.TRANS64.TRYWAIT P1, [UR4+0x48], R0 ;  /* 0x00004800ff0075a7 */ /* 0x0002a20008021104 */
[----:B------:R-:W-:-:S04]  /*2010*/  ULEA.HI UR4, UR20, UR20, URZ, 0x1 ;  /* 0x0000001414047291 */ /* 0x000fc8000f8f08ff */
[----:B------:R-:W-:Y:S02]  /*2020*/  USHF.L.U32 UR5, UR4, 0x7, URZ ;  /* 0x0000000704057899 */ /* 0x000fe400080006ff */
[----:B------:R-:W-:Y:S02]  /*2030*/  ULOP3.LUT UR19, UR4, 0xfffffffe, URZ, 0xc0, !UPT ;  /* 0xfffffffe04137892 */ /* 0x000fe4000f8ec0ff */
[----:B------:R-:W-:Y:S02]  /*2040*/  ULOP3.LUT UR5, UR5, 0xffffff00, URZ, 0xc0, !UPT ;  /* 0xffffff0005057892 */ /* 0x000fe4000f8ec0ff */
[----:B------:R-:W-:Y:S02]  /*2050*/  ULOP3.LUT UR19, UR19, 0x1, UR70, 0xf8, !UPT ;  /* 0x0000000113137892 */ /* 0x000fe4000f8ef846 */
[----:B------:R-:W-:Y:S01]  /*2060*/  UIADD3 UR43, UPT, UPT, UR65, UR5, URZ ;  /* 0x00000005412b7290 */ /* 0x000fe2000fffe0ff */
[----:B------:R-:W-:Y:S11]  /*2070*/  BRA.U !UP0, `(.L_x_26) ;  /* 0x0000000508287547 */ /* 0x000ff6000b800000 */
[----:B------:R-:W-:Y:S01]  /*2080*/  UMOV UR15, UR64 ;  /* 0x00000040000f7c82 */ /* 0x000fe20008000000 */
[----:B------:R-:W-:Y:S01]  /*2090*/  UMOV UR4, UR14 ;  /* 0x0000000e00047c82 */ /* 0x000fe20008000000 */
[----:B------:R-:W-:Y:S01]  /*20a0*/  UMOV UR20, 0xffffffff ;  /* 0xffffffff00147882 */ /* 0x000fe20000000000 */
[----:B------:R-:W-:-:S05]  /*20b0*/  UMOV UR42, URZ ;  /* 0x000000ff002a7c82 */ /* 0x000fca0008000000 */
.L_x_34:
[----:B------:R-:W-:Y:S01]  /*20c0*/  ULEA UR5, UR4, UR7, 0x3 ;  /* 0x0000000704057291 */ /* 0x000fe2000f8e18ff */
[----:B--2---:R-:W-:Y:S01]  /*20d0*/  @P4 MOV R2, 0x8c00 ;  /* 0x00008c0000024802 */ /* 0x004fe20000000f00 */
[----:B--23--:R-:W-:Y:S10]  /*20e0*/  @P1 BRA `(.L_x_27) ;  /* 0x00000000000c1947 */ /* 0x00cff40003800000 */
[----:B------:R-:W-:-:S04]  /*20f0*/  SHF.L.U32 R3, R12, 0x1f, RZ ;  /* 0x0000001f0c037819 */ /* 0x000fc800000006ff */
[----:B------:R-:W2:Y:S02]  /*2100*/  SYNCS.PHASECHK.TRANS64.TRYWAIT P0, [UR5+0x48], R3 ;  /* 0x00004803ff0075a7 */ /* 0x000ea40008001105 */
[----:B--2---:R-:W-:Y:S05]  /*2110*/  @!P0 BRA `(.L_x_28) ;  /* 0x000000a800148947 */ /* 0x004fea0003800000 */
.L_x_27:
[----:B------:R2:W-:Y:S01]  /*2120*/  @P4 SYNCS.ARRIVE.TRANS64 RZ, [UR5], R2 ;  /* 0x00000002ffff49a7 */ /* 0x0005e20008000005 */
[----:B------:R-:W-:Y:S02]  /*2130*/  ULOP3.LUT UR6, UR37, 0x2, URZ, 0xfc, !UPT ;  /* 0x0000000225067892 */ /* 0x000fe4000f8efcff */
[----:B------:R-:W-:Y:S02]  /*2140*/  UIADD3 UR15, UPT, UPT, UR15, 0x1, URZ ;  /* 0x000000010f0f7890 */ /* 0x000fe4000fffe0ff */
[----:B------:R-:W-:Y:S02]  /*2150*/  UISETP.NE.AND UP0, UPT, UR6, 0x2, UPT ;  /* 0x000000020600788c */ /* 0x000fe4000bf05270 */
[----:B------:R-:W-:Y:S02]  /*2160*/  UIADD3 UR20, UPT, UPT, UR20, 0x1, URZ ;  /* 0x0000000114147890 */ /* 0x000fe4000fffe0ff */
[----:B------:R-:W-:-:S05]  /*2170*/  UISETP.NE.AND UP4, UPT, UR15, 0x1, UPT ;  /* 0x000000010f00788c */ /* 0x000fca000bf85270 */
[----:B------:R-:W-:Y:S05]  /*2180*/  BRA.U UP0, `(.L_x_29) ;  /* 0x0000000100047547 */ /* 0x000fea000b800000 */
[----:B------:R-:W-:Y:S05]  /*2190*/  BPT.TRAP 0x1 ;  /* 0x000000040000795c */ /* 0x000fea0000300000 */
.L_x_29:
[----:B------:R-:W-:Y:S04]  /*21a0*/  BSSY.RECONVERGENT B0, `(.L_x_30) ;  /* 0x0000003000007945 */ /* 0x000fe80003800200 */
[----:B------:R-:W-:Y:S05]  /*21b0*/  @!P3 BRA `(.L_x_31) ;  /* 0x000000000004b947 */ /* 0x000fea0003800000 */
[----:B------:R-:W-:Y:S05]  /*21c0*/  BPT.TRAP 0x1 ;  /* 0x000000040000795c */ /* 0x000fea0000300000 */
.L_x_31:
[----:B------:R-:W-:Y:S05]  /*21d0*/  BSYNC.RECONVERGENT B0 ;  /* 0x0000000000007941 */ /* 0x000fea0003800200 */
.L_x_30:
[----:B------:R-:W-:Y:S01]  /*21e0*/  UIADD3 UR6, UPT, UPT, UR4, 0x1, URZ ;  /* 0x0000000104067890 */ /* 0x000fe2000fffe0ff */
[----:B------:R-:W-:Y:S01]  /*21f0*/  BSSY.RECONVERGENT B0, `(.L_x_32) ;  /* 0x000002e000007945 */ /* 0x000fe20003800200 */
[----:B------:R-:W-:Y:S02]  /*2200*/  ELECT P0, URZ, PT ;  /* 0x0000000000ff782f */ /* 0x000fe40003800000 */
[----:B------:R-:W-:-:S04]  /*2210*/  UISETP.NE.AND UP0, UPT, UR6, 0x9, UPT ;  /* 0x000000090600788c */ /* 0x000fc8000bf05270 */
[----:B------:R-:W-:Y:S02]  /*2220*/  USEL UR8, URZ, 0x1, UP0 ;  /* 0x00000001ff087887 */ /* 0x000fe40008000000 */
[----:B------:R-:W-:-:S04]  /*2230*/  USEL UR14, UR6, URZ, UP0 ;  /* 0x000000ff060e7287 */ /* 0x000fc80008000000 */
[----:B------:R-:W-:Y:S01]  /*2240*/  ULEA UR6, UR14, UR7, 0x3 ;  /* 0x000000070e067291 */ /* 0x000fe2000f8e18ff */
[----:B------:R-:W-:-:S04]  /*2250*/  LOP3.LUT R12, R12, UR8, RZ, 0x3c, !PT ;  /* 0x000000080c0c7c12 */ /* 0x000fc8000f8e3cff */
[----:B-1----:R-:W-:-:S04]  /*2260*/  SHF.L.U32 R0, R12, 0x1f, RZ ;  /* 0x0000001f0c007819 */ /* 0x002fc800000006ff */
[----:B------:R1:W3:Y:S01]  /*2270*/  SYNCS.PHASECHK.TRANS64.TRYWAIT P1, [UR6+0x48], R0 ;  /* 0x00004800ff0075a7 */ /* 0x0002e20008021106 */
[----:B------:R-:W-:Y:S05]  /*2280*/  @!P0 BRA `(.L_x_33) ;  /* 0x0000000000908947 */ /* 0x000fea0003800000 */
[----:B------:R-:W-:Y:S02]  /*2290*/  USHF.L.U32 UR6, UR4, 0xd, URZ ;  /* 0x0000000d04067899 */ /* 0x000fe400080006ff */
[----:B------:R-:W-:Y:S02]  /*22a0*/  UIADD3 UR28, UP3, UPT, UR38, 0x80, URZ ;  /* 0x00000080261c7890 */ /* 0x000fe4000ff7e0ff */
[----:B------:R-:W-:Y:S02]  /*22b0*/  ULOP3.LUT UR40, UR6, UR50, URZ, 0xfc, !UPT ;  /* 0x0000003206287292 */ /* 0x000fe4000f8efcff */
[----:B------:R-:W-:Y:S02]  /*22c0*/  UIADD3 UR26, UP2, UPT, UR38, 0x180, URZ ;  /* 0x00000180261a7890 */ /* 0x000fe4000ff5e0ff */
[----:B------:R-:W-:Y:S02]  /*22d0*/  ULOP3.LUT UR32, UR6, UR49, URZ, 0xfc, !UPT ;  /* 0x0000003106207292 */ /* 0x000fe4000f8efcff */
[----:B------:R-:W-:-:S02]  /*22e0*/  ULEA UR16, UR4, UR54, 0x9 ;  /* 0x0000003604107291 */ /* 0x000fc4000f8e48ff */
[----:B------:R-:W-:Y:S02]  /*22f0*/  UIADD3 UR24, UP1, UPT, UR38, 0x280, URZ ;  /* 0x0000028026187890 */ /* 0x000fe4000ff3e0ff */
[----:B------:R-:W-:Y:S02]  /*2300*/  ULEA UR8, UR4, UR51, 0xa ;  /* 0x0000003304087291 */ /* 0x000fe4000f8e50ff */
[----:B------:R-:W-:Y:S02]  /*2310*/  UIADD3 UR22, UP0, UPT, UR38, 0x380, URZ ;  /* 0x0000038026167890 */ /* 0x000fe4000ff1e0ff */
[----:B------:R-:W-:Y:S02]  /*2320*/  ULOP3.LUT UR41, UR5, 0xfefffff8, URZ, 0xc0, !UPT ;  /* 0xfefffff805297892 */ /* 0x000fe4000f8ec0ff */
[----:B------:R-:W-:Y:S02]  /*2330*/  UIADD3.X UR29, UPT, UPT, URZ, UR39, URZ, UP3, !UPT ;  /* 0x00000027ff1d7290 */ /* 0x000fe40009ffe4ff */
[----:B------:R-:W-:-:S02]  /*2340*/  UPRMT UR6, URZ, 0x5410, UR48 ;  /* 0x00005410ff067896 */ /* 0x000fc40008000030 */
[----:B------:R-:W-:Y:S02]  /*2350*/  UIADD3 UR40, UPT, UPT, UR7, 0x10800, UR40 ;  /* 0x0001080007287890 */ /* 0x000fe4000fffe028 */
[----:B------:R-:W-:Y:S02]  /*2360*/  UIADD3.X UR27, UPT, UPT, URZ, UR39, URZ, UP2, !UPT ;  /* 0x00000027ff1b7290 */ /* 0x000fe400097fe4ff */
[----:B------:R-:W-:Y:S02]  /*2370*/  UPRMT UR31, URZ, 0x5410, UR47 ;  /* 0x00005410ff1f7896 */ /* 0x000fe4000800002f */
[----:B------:R-:W-:Y:S02]  /*2380*/  UIADD3 UR32, UPT, UPT, UR7, 0x22800, UR32 ;  /* 0x0002280007207890 */ /* 0x000fe4000fffe020 */
[----:B------:R-:W-:Y:S02]  /*2390*/  UIADD3.X UR25, UPT, UPT, URZ, UR39, URZ, UP1, !UPT ;  /* 0x00000027ff197290 */ /* 0x000fe40008ffe4ff */
[----:B------:R-:W-:-:S02]  /*23a0*/  UIADD3 UR16, UPT, UPT, UR7, 0x34800, UR16 ;  /* 0x0003480007107890 */ /* 0x000fc4000fffe010 */
[----:B------:R-:W-:Y:S02]  /*23b0*/  UIADD3.X UR23, UPT, UPT, URZ, UR39, URZ, UP0, !UPT ;  /* 0x00000027ff177290 */ /* 0x000fe400087fe4ff */
[----:B------:R-:W-:Y:S02]  /*23c0*/  UPRMT UR30, URZ, 0x5410, UR46 ;  /* 0x00005410ff1e7896 */ /* 0x000fe4000800002e */
[----:B------:R-:W-:Y:S01]  /*23d0*/  UIADD3 UR8, UPT, UPT, UR7, 0x35a00, UR8 ;  /* 0x00035a0007087890 */ /* 0x000fe2000fffe008 */
[----:B------:R-:W-:Y:S01]  /*23e0*/  UMOV UR52, 0x0 ;  /* 0x0000000000347882 */ /* 0x000fe20000000000 */
[----:B------:R-:W-:Y:S01]  /*23f0*/  UMOV UR53, 0x10000000 ;  /* 0x1000000000357882 */ /* 0x000fe20000000000 */
[----:B------:R-:W-:Y:S01]  /*2400*/  UMOV UR34, UR42 ;  /* 0x0000002a00227c82 */ /* 0x000fe20008000000 */
[----:B------:R-:W-:Y:S01]  /*2410*/  UMOV UR36, UR44 ;  /* 0x0000002c00247c82 */ /* 0x000fe20008000000 */
[----:B------:R-:W-:Y:S01]  /*2420*/  UMOV UR33, UR41 ;  /* 0x0000002900217c82 */ /* 0x000fe20008000000 */
[----:B------:R-:W-:Y:S01]  /*2430*/  UMOV UR21, UR44 ;  /* 0x0000002c00157c82 */ /* 0x000fe20008000000 */
[----:B------:R-:W-:Y:S01]  /*2440*/  UMOV UR17, UR41 ;  /* 0x0000002900117c82 */ /* 0x000fe20008000000 */
[----:B------:R4:W-:Y:S01]  /*2450*/  UTMALDG.3D.MULTICAST.2CTA [UR40], [UR28], UR6, desc[UR52] ;  /* 0x000034281c0073b4 */ /* 0x0009e20008211806 */
[----:B------:R-:W-:Y:S01]  /*2460*/  UMOV UR12, UR20 ;  /* 0x00000014000c7c82 */ /* 0x000fe20008000000 */
[----:B------:R-:W-:Y:S01]  /*2470*/  UMOV UR13, UR44 ;  /* 0x0000002c000d7c82 */ /* 0x000fe20008000000 */
[----:B------:R-:W-:Y:S01]  /*2480*/  UMOV UR9, UR41 ;  /* 0x0000002900097c82 */ /* 0x000fe20008000000 */
[----:B------:R4:W-:Y:S01]  /*2490*/  UTMALDG.3D.MULTICAST.2CTA [UR32], [UR26], UR31, desc[UR52] ;  /* 0x000034201a0073b4 */ /* 0x0009e2000821181f */
[----:B------:R4:W-:Y:S01]  /*24a0*/  UTMALDG.4D.MULTICAST.2CTA [UR16], [UR24], UR6, desc[UR52] ;  /* 0x00003410180073b4 */ /* 0x0009e20008219806 */
[----:B------:R4:W-:Y:S02]  /*24b0*/  UTMALDG.4D.MULTICAST.2CTA [UR8], [UR22], UR30, desc[UR52] ;  /* 0x00003408160073b4 */ /* 0x0009e4000821981e */
[----:B----4-:R-:W-:Y:S01]  /*24c0*/  NOP ;  /* 0x0000000000007918 */ /* 0x010fe20000000000 */
.L_x_33:
[----:B------:R-:W-:Y:S05]  /*24d0*/  BSYNC.RECONVERGENT B0 ;  /* 0x0000000000007941 */ /* 0x000fea0003800200 */
.L_x_32:
[----:B------:R-:W-:Y:S01]  /*24e0*/  UIADD3 UR42, UPT, UPT, UR42, 0x80, URZ ;  /* 0x000000802a2a7890 */ /* 0x000fe2000fffe0ff */
[----:B------:R-:W-:Y:S01]  /*24f0*/  UMOV UR4, UR14 ;  /* 0x0000000e00047c82 */ /* 0x000fe20008000000 */
[----:B------:R-:W-:Y:S01]  /*2500*/  UMOV UR28, UR55 ;  /* 0x00000037001c7c82 */ /* 0x000fe20008000000 */
[----:B------:R-:W-:Y:S09]  /*2510*/  BRA.U UP4, `(.L_x_34) ;  /* 0xfffffff904e87547 */ /* 0x000ff2000b83ffff */
.L_x_26:
[----:B------:R-:W-:Y:S01]  /*2520*/  ULEA UR4, UR14, UR7, 0x3 ;  /* 0x000000070e047291 */ /* 0x000fe2000f8e18ff */
[----:B-1----:R-:W-:Y:S01]  /*2530*/  SHF.L.U32 R0, R12, 0x1f, RZ ;  /* 0x0000001f0c007819 */ /* 0x002fe200000006ff */
[----:B------:R-:W-:Y:S01]  /*2540*/  @!P2 SYNCS.ARRIVE.TRANS64.A1T0 RZ, [UR7+0xd8], RZ ;  /* 0x0000d8ffffffa9a7 */ /* 0x000fe20008100007 */
[----:B------:R-:W-:-:S06]  /*2550*/  UISETP.GT.AND UP0, UPT, UR63, UR62, UPT ;  /* 0x0000003e3f00728c */ /* 0x000fcc000bf04270 */
[----:B--23--:R1:W2:Y:S03]  /*2560*/  SYNCS.PHASECHK.TRANS64.TRYWAIT P1, [UR4+0x48], R0 ;  /* 0x00004800ff0075a7 */ /* 0x00c2a60008021104 */
[----:B------:R-:W-:Y:S05]  /*2570*/  BRA.U !UP0, `(.L_x_35) ;  /* 0x0000000508187547 */ /* 0x000fea000b800000 */
[----:B------:R-:W-:Y:S01]  /*2580*/  UIADD3 UR30, UPT, UPT, UR66, UR28, URZ ;  /* 0x0000001c421e7290 */ /* 0x000fe2000fffe0ff */
[----:B------:R-:W-:-:S11]  /*2590*/  UMOV UR5, UR14 ;  /* 0x0000000e00057c82 */ /* 0x000fd60008000000 */
.L_x_43:
[----:B------:R-:W-:Y:S01]  /*25a0*/  ULEA UR6, UR5, UR7, 0x3 ;  /* 0x0000000705067291 */ /* 0x000fe2000f8e18ff */
[----:B--2---:R-:W-:Y:S01]  /*25b0*/  @P4 MOV R2, 0x8c00 ;  /* 0x00008c0000024802 */ /* 0x004fe20000000f00 */
[----:B--23--:R-:W-:Y:S10]  /*25c0*/  @P1 BRA `(.L_x_36) ;  /* 0x00000000000c1947 */ /* 0x00cff40003800000 */
[----:B------:R-:W-:-:S04]  /*25d0*/  SHF.L.U32 R3, R12, 0x1f, RZ ;  /* 0x0000001f0c037819 */ /* 0x000fc800000006ff */
[----:B------:R-:W2:Y:S02]  /*25e0*/  SYNCS.PHASECHK.TRANS64.TRYWAIT P0, [UR6+0x48], R3 ;  /* 0x00004803ff0075a7 */ /* 0x000ea40008001106 */
[----:B--2---:R-:W-:Y:S05]  /*25f0*/  @!P0 BRA `(.L_x_37) ;  /* 0x000000a000f48947 */ /* 0x004fea0003800000 */
.L_x_36:
[----:B------:R2:W-:Y:S01]  /*2600*/  @P4 SYNCS.ARRIVE.TRANS64 RZ, [UR6], R2 ;  /* 0x00000002ffff49a7 */ /* 0x0005e20008000006 */
[----:B------:R-:W-:-:S04]  /*2610*/  ULOP3.LUT UR4, UR37, 0x2, URZ, 0xfc, !UPT ;  /* 0x0000000225047892 */ /* 0x000fc8000f8efcff */
[----:B------:R-:W-:-:S09]  /*2620*/  UISETP.NE.AND UP0, UPT, UR4, 0x2, UPT ;  /* 0x000000020400788c */ /* 0x000fd2000bf05270 */
[----:B------:R-:W-:Y:S05]  /*2630*/  BRA.U UP0, `(.L_x_38) ;  /* 0x0000000100047547 */ /* 0x000fea000b800000 */
[----:B------:R-:W-:Y:S05]  /*2640*/  BPT.TRAP 0x1 ;  /* 0x000000040000795c */ /* 0x000fea0000300000 */
.L_x_38:
[----:B------:R-:W-:Y:S04]  /*2650*/  BSSY.RECONVERGENT B0, `(.L_x_39) ;  /* 0x0000003000007945 */ /* 0x000fe80003800200 */
[----:B------:R-:W-:Y:S05]  /*2660*/  @!P3 BRA `(.L_x_40) ;  /* 0x000000000004b947 */ /* 0x000fea0003800000 */
[----:B------:R-:W-:Y:S05]  /*2670*/  BPT.TRAP 0x1 ;  /* 0x000000040000795c */ /* 0x000fea0000300000 */
.L_x_40:
[----:B------:R-:W-:Y:S05]  /*2680*/  BSYNC.RECONVERGENT B0 ;  /* 0x0000000000007941 */ /* 0x000fea0003800200 */
.L_x_39:
        /* <DEDUP_REMOVED lines=16> */
[----:B------:R-:W-:-:S02]  /*2790*/  UIADD3 UR22, UP1, UPT, UR38, 0x280, URZ ;  /* 0x0000028026167890 */ /* 0x000fc4000ff3e0ff */
[----:B------:R-:W-:Y:S02]  /*27a0*/  UIADD3 UR20, UP0, UPT, UR38, 0x380, URZ ;  /* 0x0000038026147890 */ /* 0x000fe4000ff1e0ff */
[----:B------:R-:W-:Y:S02]  /*27b0*/  USHF.L.U32 UR42, UR28, 0x7, URZ ;  /* 0x000000071c2a7899 */ /* 0x000fe400080006ff */
[----:B------:R-:W-:Y:S02]  /*27c0*/  ULOP3.LUT UR41, UR6, 0xfefffff8, URZ, 0xc0, !UPT ;  /* 0xfefffff806297892 */ /* 0x000fe4000f8ec0ff */
[----:B------:R-:W-:Y:S02]  /*27d0*/  UIADD3.X UR17, UPT, UPT, URZ, UR39, URZ, UP3, !UPT ;  /* 0x00000027ff117290 */ /* 0x000fe40009ffe4ff */
[----:B------:R-:W-:Y:S02]  /*27e0*/  UIADD3 UR40, UPT, UPT, UR7, 0x10800, UR40 ;  /* 0x0001080007287890 */ /* 0x000fe4000fffe028 */
[----:B------:R-:W-:-:S02]  /*27f0*/  UPRMT UR4, URZ, 0x5410, UR48 ;  /* 0x00005410ff047896 */ /* 0x000fc40008000030 */
[----:B------:R-:W-:Y:S02]  /*2800*/  UIADD3 UR32, UPT, UPT, UR7, 0x22800, UR32 ;  /* 0x0002280007207890 */ /* 0x000fe4000fffe020 */
[----:B------:R-:W-:Y:S02]  /*2810*/  UPRMT UR9, URZ, 0x5410, UR47 ;  /* 0x00005410ff097896 */ /* 0x000fe4000800002f */
[----:B------:R-:W-:Y:S02]  /*2820*/  UIADD3.X UR13, UPT, UPT, URZ, UR39, URZ, UP2, !UPT ;  /* 0x00000027ff0d7290 */ /* 0x000fe400097fe4ff */
[----:B------:R-:W-:Y:S02]  /*2830*/  ULEA UR24, UR5, UR57, 0x9 ;  /* 0x0000003905187291 */ /* 0x000fe4000f8e48ff */
[----:B------:R-:W-:Y:S02]  /*2840*/  UIADD3.X UR23, UPT, UPT, URZ, UR39, URZ, UP1, !UPT ;  /* 0x00000027ff177290 */ /* 0x000fe40008ffe4ff */
[----:B------:R-:W-:-:S02]  /*2850*/  ULEA UR8, UR5, UR56, 0xa ;  /* 0x0000003805087291 */ /* 0x000fc4000f8e50ff */
[----:B------:R-:W-:Y:S02]  /*2860*/  UPRMT UR15, URZ, 0x5410, UR46 ;  /* 0x00005410ff0f7896 */ /* 0x000fe4000800002e */
[----:B------:R-:W-:Y:S01]  /*2870*/  UIADD3.X UR21, UPT, UPT, URZ, UR39, URZ, UP0, !UPT ;  /* 0x00000027ff157290 */ /* 0x000fe200087fe4ff */
[----:B------:R-:W-:Y:S01]  /*2880*/  UMOV UR52, 0x0 ;  /* 0x0000000000347882 */ /* 0x000fe20000000000 */
[----:B------:R-:W-:Y:S01]  /*2890*/  UMOV UR53, 0x10000000 ;  /* 0x1000000000357882 */ /* 0x000fe20000000000 */
[----:B------:R-:W-:Y:S01]  /*28a0*/  UMOV UR36, UR44 ;  /* 0x0000002c00247c82 */ /* 0x000fe20008000000 */
[----:B------:R-:W-:Y:S01]  /*28b0*/  UMOV UR33, UR41 ;  /* 0x0000002900217c82 */ /* 0x000fe20008000000 */
[----:B------:R-:W-:Y:S01]  /*28c0*/  UMOV UR34, UR42 ;  /* 0x0000002a00227c82 */ /* 0x000fe20008000000 */
[----:B------:R-:W-:Y:S01]  /*28d0*/  UTMALDG.3D.MULTICAST.2CTA [UR40], [UR16], UR4, desc[UR52] ;  /* 0x00003428100073b4 */ /* 0x000fe20008211804 */
[----:B------:R-:W-:Y:S01]  /*28e0*/  UMOV UR26, UR18 ;  /* 0x00000012001a7c82 */ /* 0x000fe20008000000 */
[----:B------:R-:W-:Y:S01]  /*28f0*/  UMOV UR27, UR19 ;  /* 0x00000013001b7c82 */ /* 0x000fe20008000000 */
[----:B------:R-:W-:Y:S01]  /*2900*/  UMOV UR29, UR44 ;  /* 0x0000002c001d7c82 */ /* 0x000fe20008000000 */
[----:B------:R-:W-:Y:S01]  /*2910*/  UMOV UR25, UR41 ;  /* 0x0000002900197c82 */ /* 0x000fe20008000000 */
[----:B------:R4:W-:Y:S01]  /*2920*/  UTMALDG.3D.MULTICAST.2CTA [UR32], [UR12], UR9, desc[UR52] ;  /* 0x000034200c0073b4 */ /* 0x0009e20008211809 */
[----:B------:R1:W-:Y:S01]  /*2930*/  UTMALDG.4D.MULTICAST.2CTA [UR24], [UR22], UR4, desc[UR52] ;  /* 0x00003418160073b4 */ /* 0x0003e20008219804 */
[----:B----4-:R-:W-:Y:S01]  /*2940*/  UMOV UR12, UR28 ;  /* 0x0000001c000c7c82 */ /* 0x010fe20008000000 */
[----:B------:R-:W-:Y:S01]  /*2950*/  UMOV UR13, UR44 ;  /* 0x0000002c000d7c82 */ /* 0x000fe20008000000 */
[----:B------:R-:W-:-:S02]  /*2960*/  UMOV UR9, UR41 ;  /* 0x0000002900097c82 */ /* 0x000fc40008000000 */
[----:B------:R1:W-:Y:S02]  /*2970*/  UTMALDG.4D.MULTICAST.2CTA [UR8], [UR20], UR15, desc[UR52] ;  /* 0x00003408140073b4 */ /* 0x0003e4000821980f */
[----:B-1----:R-:W-:Y:S01]  /*2980*/  NOP ;  /* 0x0000000000007918 */ /* 0x002fe20000000000 */
.L_x_42:
[----:B------:R-:W-:Y:S05]  /*2990*/  BSYNC.RECONVERGENT B0 ;  /* 0x0000000000007941 */ /* 0x000fea0003800200 */
.L_x_41:
[----:B------:R-:W-:Y:S01]  /*29a0*/  UIADD3 UR28, UPT, UPT, UR28, 0x1, URZ ;  /* 0x000000011c1c7890 */ /* 0x000fe2000fffe0ff */
[----:B------:R-:W-:-:S03]  /*29b0*/  UMOV UR5, UR14 ;  /* 0x0000000e00057c82 */ /* 0x000fc60008000000 */
[----:B------:R-:W-:-:S09]  /*29c0*/  UISETP.NE.AND UP0, UPT, UR28, UR30, UPT ;  /* 0x0000001e1c00728c */ /* 0x000fd2000bf05270 */
[----:B------:R-:W-:Y:S05]  /*29d0*/  BRA.U UP0, `(.L_x_43) ;  /* 0xfffffff900f07547 */ /* 0x000fea000b83ffff */
.L_x_35:
[C---:B------:R-:W-:Y:S01]  /*29e0*/  LEA R3, R11.reuse, UR7, 0x3 ;  /* 0x000000070b037c11 */ /* 0x040fe2000f8e18ff */
[----:B------:R-:W-:Y:S01]  /*29f0*/  NOP ;  /* 0x0000000000007918 */ /* 0x000fe20000000000 */
[----:B-1----:R-:W-:Y:S02]  /*2a00*/  SHF.L.U32 R0, R10, 0x1f, RZ ;  /* 0x0000001f0a007819 */ /* 0x002fe400000006ff */
[----:B------:R-:W-:Y:S02]  /*2a10*/  LEA R4, R11, UR7, 0x4 ;  /* 0x000000070b047c11 */ /* 0x000fe4000f8e20ff */
[----:B------:R-:W1:Y:S02]  /*2a20*/  SYNCS.PHASECHK.TRANS64.TRYWAIT P0, [R3+URZ+0xe0], R0 ;  /* 0x0000e000030075a7 */ /* 0x000e6400080011ff */
[----:B-1----:R-:W-:Y:S05]  /*2a30*/  @!P0 BRA `(.L_x_44) ;  /* 0x0000009c00fc8947 */ /* 0x002fea0003800000 */
.L_x_160:
[----:B------:R-:W4:Y:S01]  /*2a40*/  LDS.128 R4, [R4+0x140] ;  /* 0x0001400004047984 */ /* 0x000f220000000c00 */
[----:B------:R-:W-:Y:S01]  /*2a50*/  UISETP.GE.AND UP0, UPT, UR45, 0x1, UPT ;  /* 0x000000012d00788c */ /* 0x000fe2000bf06270 */
[----:B------:R-:W-:Y:S01]  /*2a60*/  @!PT LDS RZ, [RZ] ;  /* 0x00000000fffff984 */ /* 0x000fe20000000800 */
[----:B------:R-:W-:Y:S01]  /*2a70*/  @!PT LDS RZ, [RZ] ;  /* 0x00000000fffff984 */ /* 0x000fe20000000800 */
[----:B------:R-:W-:Y:S01]  /*2a80*/  @!PT LDS RZ, [RZ] ;  /* 0x00000000fffff984 */ /* 0x000fe20000000800 */
[----:B------:R-:W-:Y:S01]  /*2a90*/  @!PT LDS RZ, [RZ] ;  /* 0x00000000fffff984 */ /* 0x000fe20000000800 */
[----:B------:R1:W-:Y:S06]  /*2aa0*/  MEMBAR.ALL.CTA ;  /* 0x0000000000007992 */ /* 0x0003ec0000008000 */
[----:B-1----:R-:W1:Y:S01]  /*2ab0*/  FENCE.VIEW.ASYNC.S ;  /* 0x00000000000073c6 */ /* 0x002e620000000000 */
[----:B----4-:R-:W-:-:S13]  /*2ac0*/  LOP3.LUT P0, RZ, R6, 0x1, RZ, 0xc0, !PT ;  /* 0x0000000106ff7812 */ /* 0x010fda000780c0ff */
[----:B-1----:R-:W-:Y:S01]  /*2ad0*/  VOTEU.ANY UP1, P0 ;  /* 0x0000000000ff7886 */ /* 0x002fe20000020100 */
[----:B------:R-:W-:-:S13]  /*2ae0*/  PLOP3.LUT P0, PT, PT, PT, UP1, 0x80, 0x8 ;  /* 0x000000000008781c */ /* 0x000fda0003f0f018 */
[----:B------:R-:W-:Y:S02]  /*2af0*/  @P0 LOP3.LUT R0, R5, 0xffff, RZ, 0xc0, !PT ;  /* 0x0000ffff05000812 */ /* 0x000fe400078ec0ff */
[----:B--2---:R-:W-:Y:S02]  /*2b00*/  @P0 MOV R2, R4 ;  /* 0x0000000400020202 */ /* 0x004fe40000000f00 */
[----:B------:R-:W-:Y:S01]  /*2b10*/  @P0 R2UR UR5, R0 ;  /* 0x00000000000502ca */ /* 0x000fe200000e0000 */
[----:B------:R-:W-:Y:S01]  /*2b20*/  VIADD R0, R3, 0xf0 ;  /* 0x000000f003007836 */ /* 0x000fe20000000000 */
[----:B------:R-:W-:Y:S02]  /*2b30*/  @P0 SHF.R.U32.HI R4, RZ, 0x10, R5 ;  /* 0x00000010ff040819 */ /* 0x000fe40000011605 */
[----:B------:R-:W-:Y:S02]  /*2b40*/  @P0 R2UR UR6, R2 ;  /* 0x00000000020602ca */ /* 0x000fe400000e0000 */
[----:B------:R-:W-:-:S02]  /*2b50*/  PRMT R0, RZ, 0x654, R0 ;  /* 0x00000654ff007816 */ /* 0x000fc40000000000 */
[----:B------:R-:W-:Y:S02]  /*2b60*/  @P0 R2UR UR4, R4 ;  /* 0x00000000040402ca */ /* 0x000fe400000e0000 */
[----:B------:R1:W-:Y:S03]  /*2b70*/  SYNCS.ARRIVE.TRANS64.RED.A1T0 RZ, [R0+URZ], RZ ;  /* 0x000000ff00ff79a7 */ /* 0x0003e600081004ff */
[----:B------:R-:W-:-:S04]  /*2b80*/  @UP1 UMOV UR58, UR5 ;  /* 0x00000005003a1c82 */ /* 0x000fc80008000000 */
[----:B------:R-:W-:-:S04]  /*2b90*/  @UP1 UMOV UR59, UR6 ;  /* 0x00000006003b1c82 */ /* 0x000fc80008000000 */
[----:B------:R-:W-:Y:S01]  /*2ba0*/  @UP1 UMOV UR44, UR4 ;  /* 0x00000004002c1c82 */ /* 0x000fe20008000000 */
[----:B------:R-:W-:Y:S05]  /*2bb0*/  BRA.U !UP0, `(.L_x_45) ;  /* 0x0000000108d47547 */ /* 0x000fea000b800000 */
[----:B------:R-:W2:Y:S01]  /*2bc0*/  LDCU.128 UR20, c[0x0][0xf10] ;  /* 0x0001e200ff1477ac */ /* 0x000ea20008000c00 */
[----:B------:R-:W4:Y:S01]  /*2bd0*/  LDCU UR11, c[0x0][0xf20] ;  /* 0x0001e400ff0b77ac */ /* 0x000f220008000800 */
[----:B------:R-:W3:Y:S01]  /*2be0*/  LDCU UR19, c[0x0][0xf0c] ;  /* 0x0001e180ff1377ac */ /* 0x000ee20008000800 */
[----:B------:R-:W1:Y:S01]  /*2bf0*/  LDCU.64 UR8, c[0x0][0xf28] ;  /* 0x0001e500ff0877ac */ /* 0x000e620008000a00 */
[----:B------:R-:W-:Y:S02]  /*2c00*/  UISETP.NE.AND UP3, UPT, UR45, 0x1, UPT ;  /* 0x000000012d00788c */ /* 0x000fe4000bf65270 */
[----:B--2---:R-:W-:Y:S02]  /*2c10*/  UIMAD.WIDE.U32 UR12, UR60, UR23, URZ ;  /* 0x000000173c0c72a5 */ /* 0x004fe4000f8e00ff */
[----:B------:R-:W-:Y:S02]  /*2c20*/  UIMAD.WIDE.U32 UR4, UR61, UR20, URZ ;  /* 0x000000143d0472a5 */ /* 0x000fe4000f8e00ff */
[----:B------:R-:W-:-:S02]  /*2c30*/  UISETP.NE.AND UP0, UPT, UR22, 0x1, UPT ;  /* 0x000000011600788c */ /* 0x000fc4000bf05270 */
[----:B------:R-:W-:Y:S01]  /*2c40*/  UIMAD.WIDE.U32 UR24, UR58, UR23, URZ ;  /* 0x000000173a1872a5 */ /* 0x000fe2000f8e00ff */
[----:B------:R-:W-:Y:S02]  /*2c50*/  UMOV UR12, UR13 ;  /* 0x0000000d000c7c82 */ /* 0x000fe40008000000 */
[----:B------:R-:W-:Y:S01]  /*2c60*/  UMOV UR4, UR5 ;  /* 0x0000000500047c82 */ /* 0x000fe20008000000 */
[----:B----4-:R-:W-:Y:S02]  /*2c70*/  USHF.R.U32.HI UR12, URZ, UR11, UR12 ;  /* 0x0000000bff0c7299 */ /* 0x010fe4000801160c */
[----:B---3--:R-:W-:Y:S02]  /*2c80*/  UISETP.NE.AND UP2, UPT, UR19, 0x1, UPT ;  /* 0x000000011300788c */ /* 0x008fe4000bf45270 */
[----:B------:R-:W-:Y:S02]  /*2c90*/  USHF.R.U32.HI UR4, URZ, UR21, UR4 ;  /* 0x00000015ff047299 */ /* 0x000fe40008011604 */
[----:B------:R-:W-:-:S02]  /*2ca0*/  USEL UR5, UR60, UR12, !UP0 ;  /* 0x0000000c3c057287 */ /* 0x000fc4000c000000 */
[----:B------:R-:W-:Y:S02]  /*2cb0*/  USEL UR6, UR61, UR4, !UP2 ;  /* 0x000000043d067287 */ /* 0x000fe4000d000000 */
[----:B-1----:R-:W-:Y:S01]  /*2cc0*/  UIMAD.WIDE.U32 UR12, UR5, UR8, URZ ;  /* 0x00000008050c72a5 */ /* 0x002fe2000f8e00ff */
[----:B------:R-:W-:Y:S01]  /*2cd0*/  UMOV UR4, UR25 ;  /* 0x0000001900047c82 */ /* 0x000fe20008000000 */
[----:B------:R-:W-:Y:S02]  /*2ce0*/  UIMAD.WIDE.U32 UR16, UR59, UR20, URZ ;  /* 0x000000143b1072a5 */ /* 0x000fe4000f8e00ff */
[----:B------:R-:W-:-:S03]  /*2cf0*/  UIMAD.WIDE.U32 UR24, UR6, UR8, URZ ;  /* 0x00000008061872a5 */ /* 0x000fc6000f8e00ff */
[----:B------:R-:W-:Y:S01]  /*2d00*/  UMOV UR12, UR13 ;  /* 0x0000000d000c7c82 */ /* 0x000fe20008000000 */
[----:B------:R-:W-:Y:S02]  /*2d10*/  USHF.R.U32.HI UR4, URZ, UR11, UR4 ;  /* 0x0000000bff047299 */ /* 0x000fe40008011604 */
[----:B------:R-:W-:Y:S01]  /*2d20*/  @UP3 USHF.R.U32.HI UR5, URZ, UR9, UR12 ;  /* 0x00000009ff053299 */ /* 0x000fe2000801160c */
[----:B------:R-:W-:Y:S01]  /*2d30*/  UMOV UR16, UR17 ;  /* 0x0000001100107c82 */ /* 0x000fe20008000000 */
[----:B------:R-:W-:Y:S01]  /*2d40*/  UMOV UR24, UR25 ;  /* 0x0000001900187c82 */ /* 0x000fe20008000000 */
[----:B------:R-:W-:Y:S02]  /*2d50*/  USHF.R.U32.HI UR21, URZ, UR21, UR16 ;  /* 0x00000015ff157299 */ /* 0x000fe40008011610 */
[----:B------:R-:W-:Y:S02]  /*2d60*/  USEL UR4, UR58, UR4, !UP0 ;  /* 0x000000043a047287 */ /* 0x000fe4000c000000 */
[----:B------:R-:W-:-:S02]  /*2d70*/  @UP3 USHF.R.U32.HI UR6, URZ, UR9, UR24 ;  /* 0x00000009ff063299 */ /* 0x000fc40008011618 */
[----:B------:R-:W-:Y:S02]  /*2d80*/  UIMAD UR11, UR45, UR5, URZ ;  /* 0x000000052d0b72a4 */ /* 0x000fe4000f8e02ff */
[----:B------:R-:W-:Y:S02]  /*2d90*/  USEL UR5, UR59, UR21, !UP2 ;  /* 0x000000153b057287 */ /* 0x000fe4000d000000 */
[----:B------:R-:W-:Y:S02]  /*2da0*/  UIMAD UR12, UR45, UR6, URZ ;  /* 0x000000062d0c72a4 */ /* 0x000fe4000f8e02ff */
[----:B------:R-:W-:Y:S02]  /*2db0*/  UISETP.GE.AND UP0, UPT, UR4, UR11, UPT ;  /* 0x0000000b0400728c */ /* 0x000fe4000bf06270 */
[----:B------:R-:W-:Y:S02]  /*2dc0*/  UIMAD.WIDE.U32 UR16, UR4, UR8, URZ ;  /* 0x00000008041072a5 */ /* 0x000fe4000f8e00ff */
[----:B------:R-:W-:-:S02]  /*2dd0*/  UISETP.GE.OR UP0, UPT, UR5, UR12, UP0 ;  /* 0x0000000c0500728c */ /* 0x000fc40008706670 */
        /* <DEDUP_REMOVED lines=19> */
.L_x_45:
[----:B------:R-:W2:Y:S02]  /*2f10*/  LDCU UR4, c[0x0][0xf30] ;  /* 0x0001e600ff0477ac */ /* 0x000ea40008000800 */
[----:B--2---:R-:W-:-:S09]  /*2f20*/  UISETP.NE.AND UP0, UPT, UR4, 0x1, UPT ;  /* 0x000000010400788c */ /* 0x004fd2000bf05270 */
[----:B------:R-:W-:Y:S05]  /*2f30*/  BRA.U UP0, `(.L_x_46) ;  /* 0x0000000100447547 */ /* 0x000fea000b800000 */
[----:B------:R-:W2:Y:S01]  /*2f40*/  LDCU.128 UR20, c[0x0][0xf10] ;  /* 0x0001e200ff1477ac */ /* 0x000ea20008000c00 */
[----:B------:R-:W4:Y:S01]  /*2f50*/  LDCU UR11, c[0x0][0xf0c] ;  /* 0x0001e180ff0b77ac */ /* 0x000f220008000800 */
[----:B------:R-:W1:Y:S01]  /*2f60*/  LDCU UR6, c[0x0][0xf20] ;  /* 0x0001e400ff0677ac */ /* 0x000e620008000800 */
[----:B--2---:R-:W-:Y:S02]  /*2f70*/  UIMAD.WIDE.U32 UR8, UR59, UR20, URZ ;  /* 0x000000143b0872a5 */ /* 0x004fe4000f8e00ff */
[----:B------:R-:W-:Y:S02]  /*2f80*/  UIMAD.WIDE.U32 UR4, UR58, UR23, URZ ;  /* 0x000000173a0472a5 */ /* 0x000fe4000f8e00ff */
[----:B----4-:R-:W-:Y:S02]  /*2f90*/  UISETP.NE.AND UP2, UPT, UR11, 0x1, UPT ;  /* 0x000000010b00788c */ /* 0x010fe4000bf45270 */
[----:B------:R-:W-:Y:S01]  /*2fa0*/  UISETP.NE.AND UP0, UPT, UR22, 0x1, UPT ;  /* 0x000000011600788c */ /* 0x000fe2000bf05270 */
[----:B------:R-:W-:-:S02]  /*2fb0*/  UMOV UR8, UR9 ;  /* 0x0000000900087c82 */ /* 0x000fc40008000000 */
[----:B------:R-:W-:Y:S01]  /*2fc0*/  UMOV UR4, UR5 ;  /* 0x0000000500047c82 */ /* 0x000fe20008000000 */
[----:B------:R-:W-:Y:S02]  /*2fd0*/  USHF.R.U32.HI UR21, URZ, UR21, UR8 ;  /* 0x00000015ff157299 */ /* 0x000fe40008011608 */
[----:B-1----:R-:W-:Y:S02]  /*2fe0*/  USHF.R.U32.HI UR4, URZ, UR6, UR4 ;  /* 0x00000006ff047299 */ /* 0x002fe40008011604 */
[----:B------:R-:W-:Y:S02]  /*2ff0*/  USEL UR5, UR59, UR21, !UP2 ;  /* 0x000000153b057287 */ /* 0x000fe4000d000000 */
[----:B------:R-:W-:-:S04]  /*3000*/  USEL UR4, UR58, UR4, !UP0 ;  /* 0x000000043a047287 */ /* 0x000fc8000c000000 */
[----:B------:R-:W-:Y:S02]  /*3010*/  UIADD3 UR6, UPT, UPT, UR5, -UR4, URZ ;  /* 0x8000000405067290 */ /* 0x000fe4000fffe0ff */
[----:B------:R-:W-:Y:S02]  /*3020*/  UIADD3 UR4, UPT, UPT, -UR5, UR4, URZ ;  /* 0x0000000405047290 */ /* 0x000fe4000fffe1ff */
[----:B------:R-:W-:Y:S02]  /*3030*/  UIMAD UR58, UR6, UR22, UR58 ;  /* 0x00000016063a72a4 */ /* 0x000fe4000f8e023a */
[----:B------:R-:W-:-:S12]  /*3040*/  UIMAD UR59, UR4, UR11, UR59 ;  /* 0x0000000b043b72a4 */ /* 0x000fd8000f8e023b */
.L_x_46:
[----:B------:R-:W-:Y:S01]  /*3050*/  VIADD R11, R11, 0x1 ;  /* 0x000000010b0b7836 */ /* 0x000fe20000000000 */
[----:B------:R-:W-:Y:S02]  /*3060*/  R2UR UR5, R145 ;  /* 0x00000000910572ca */ /* 0x000fe400000e0000 */
[----:B------:R-:W-:Y:S02]  /*3070*/  R2UR UR4, R144 ;  /* 0x00000000900472ca */ /* 0x000fe400000e0000 */
[C---:B------:R-:W-:Y:S02]  /*3080*/  ISETP.NE.AND P0, PT, R11.reuse, 0x2, PT ;  /* 0x000000020b00780c */ /* 0x040fe40003f05270 */
[----:B------:R-:W-:Y:S02]  /*3090*/  PLOP3.LUT P2, PT, PT, PT, PT, 0x80, 0x8 ;  /* 0x000000000008781c */ /* 0x000fe40003f4f070 */
[----:B-1----:R-:W-:Y:S02]  /*30a0*/  SEL R0, RZ, 0x1, P0 ;  /* 0x00000001ff007807 */ /* 0x002fe40000000000 */
[----:B------:R-:W-:-:S02]  /*30b0*/  SEL R11, R11, RZ, P0 ;  /* 0x000000ff0b0b7207 */ /* 0x000fc40000000000 */
[----:B------:R-:W-:Y:S01]  /*30c0*/  LOP3.LUT R10, R10, R0, RZ, 0x3c, !PT ;  /* 0x000000000a0a7212 */ /* 0x000fe200078e3cff */
[----:B------:R-:W-:Y:S02]  /*30d0*/  UIADD3 UR20, UPT, UPT, UR59, UR5, URZ ;  /* 0x000000053b147290 */ /* 0x000fe4000fffe0ff */
[----:B------:R-:W-:Y:S01]  /*30e0*/  UIADD3 UR16, UPT, UPT, UR58, UR4, URZ ;  /* 0x000000043a107290 */ /* 0x000fe2000fffe0ff */
[----:B------:R-:W-:Y:S11]  /*30f0*/  BRA.U UP1, `(.L_x_47) ;  /* 0xffffffed01747547 */ /* 0x000ff6000b83ffff */
[----:B------:R-:W-:Y:S01]  /*3100*/  UIADD3 UR7, UPT, UPT, UR7, 0x48, URZ ;  /* 0x0000004807077890 */ /* 0x000fe2000fffe0ff */
[----:B------:R-:W-:-:S03]  /*3110*/  SHF.L.U32 R2, R12, 0x1f, RZ ;  /* 0x0000001f0c027819 */ /* 0x000fc600000006ff */
[----:B------:R-:W-:-:S09]  /*3120*/  ULEA UR4, UR14, UR7, 0x3 ;  /* 0x000000070e047291 */ /* 0x000fd2000f8e18ff */
[----:B------:R-:W1:Y:S02]  /*3130*/  SYNCS.PHASECHK.TRANS64.TRYWAIT P0, [UR4], R2 ;  /* 0x00000002ff0075a7 */ /* 0x000e640008001104 */
[----:B-1----:R-:W-:Y:S05]  /*3140*/  @!P0 BRA `(.L_x_48) ;  /* 0x00000098004c8947 */ /* 0x002fea0003800000 */
.L_x_162:
[----:B------:R-:W-:-:S04]  /*3150*/  UIADD3 UR4, UPT, UPT, UR14, 0x1, URZ ;  /* 0x000000010e047890 */ /* 0x000fc8000fffe0ff */
[----:B------:R-:W-:-:S04]  /*3160*/  UISETP.NE.AND UP0, UPT, UR4, 0x9, UPT ;  /* 0x000000090400788c */ /* 0x000fc8000bf05270 */
[----:B------:R-:W-:Y:S02]  /*3170*/  USEL UR6, URZ, 0x1, UP0 ;  /* 0x00000001ff067887 */ /* 0x000fe40008000000 */
[----:B------:R-:W-:-:S04]  /*3180*/  USEL UR4, UR4, URZ, UP0 ;  /* 0x000000ff04047287 */ /* 0x000fc80008000000 */
[----:B------:R-:W-:Y:S01]  /*3190*/  ULEA UR5, UR4, UR7, 0x3 ;  /* 0x0000000704057291 */ /* 0x000fe2000f8e18ff */
[----:B-1----:R-:W-:-:S04]  /*31a0*/  LOP3.LUT R2, R12, UR6, RZ, 0x3c, !PT ;  /* 0x000000060c027c12 */ /* 0x002fc8000f8e3cff */
[----:B------:R-:W-:-:S04]  /*31b0*/  SHF.L.U32 R3, R2, 0x1f, RZ ;  /* 0x0000001f02037819 */ /* 0x000fc800000006ff */
[----:B------:R-:W1:Y:S02]  /*31c0*/  SYNCS.PHASECHK.TRANS64.TRYWAIT P0, [UR5], R3 ;  /* 0x00000003ff0075a7 */ /* 0x000e640008001105 */
[----:B-1----:R-:W-:Y:S05]  /*31d0*/  @!P0 BRA `(.L_x_49) ;  /* 0x0000009800408947 */ /* 0x002fea0003800000 */
.L_x_164:
[----:B------:R-:W-:-:S04]  /*31e0*/  UIADD3 UR4, UPT, UPT, UR4, 0x1, URZ ;  /* 0x0000000104047890 */ /* 0x000fc8000fffe0ff */
[----:B------:R-:W-:-:S04]  /*31f0*/  UISETP.NE.AND UP0, UPT, UR4, 0x9, UPT ;  /* 0x000000090400788c */ /* 0x000fc8000bf05270 */
[----:B------:R-:W-:Y:S02]  /*3200*/  USEL UR6, URZ, 0x1, UP0 ;  /* 0x00000001ff067887 */ /* 0x000fe40008000000 */
[----:B------:R-:W-:-:S04]  /*3210*/  USEL UR4, UR4, URZ, UP0 ;  /* 0x000000ff04047287 */ /* 0x000fc80008000000 */
[----:B------:R-:W-:Y:S01]  /*3220*/  ULEA UR5, UR4, UR7, 0x3 ;  /* 0x0000000704057291 */ /* 0x000fe2000f8e18ff */
[----:B------:R-:W-:-:S04]  /*3230*/  LOP3.LUT R2, R2, UR6, RZ, 0x3c, !PT ;  /* 0x0000000602027c12 */ /* 0x000fc8000f8e3cff */
[----:B-1----:R-:W-:-:S04]  /*3240*/  SHF.L.U32 R3, R2, 0x1f, RZ ;  /* 0x0000001f02037819 */ /* 0x002fc800000006ff */
[----:B------:R-:W1:Y:S02]  /*3250*/  SYNCS.PHASECHK.TRANS64.TRYWAIT P0, [UR5], R3 ;  /* 0x00000003ff0075a7 */ /* 0x000e640008001105 */
[----:B-1----:R-:W-:Y:S05]  /*3260*/  @!P0 BRA `(.L_x_50) ;  /* 0x0000009800348947 */ /* 0x002fea0003800000 */
.L_x_166:
        /* <DEDUP_REMOVED lines=9> */
.L_x_168:
        /* <DEDUP_REMOVED lines=9> */
.L_x_170:
        /* <DEDUP_REMOVED lines=9> */
.L_x_172:
        /* <DEDUP_REMOVED lines=9> */
.L_x_174:
        /* <DEDUP_REMOVED lines=9> */
.L_x_176:
[----:B------:R-:W-:-:S04]  /*3540*/  UIADD3 UR4, UPT, UPT, UR4, 0x1, URZ ;  /* 0x0000000104047890 */ /* 0x000fc8000fffe0ff */
[----:B------:R-:W-:-:S04]  /*3550*/  UISETP.NE.AND UP0, UPT, UR4, 0x9, UPT ;  /* 0x000000090400788c */ /* 0x000fc8000bf05270 */
[----:B------:R-:W-:Y:S02]  /*3560*/  USEL UR5, URZ, 0x1, UP0 ;  /* 0x00000001ff057887 */ /* 0x000fe40008000000 */
[----:B------:R-:W-:-:S04]  /*3570*/  USEL UR4, UR4, URZ, UP0 ;  /* 0x000000ff04047287 */ /* 0x000fc80008000000 */
[----:B------:R-:W-:Y:S01]  /*3580*/  ULEA UR4, UR4, UR7, 0x3 ;  /* 0x0000000704047291 */ /* 0x000fe2000f8e18ff */
[----:B------:R-:W-:-:S04]  /*3590*/  LOP3.LUT R2, R2, UR5, RZ, 0x3c, !PT ;  /* 0x0000000502027c12 */ /* 0x000fc8000f8e3cff */
[----:B------:R-:W-:Y:S01]  /*35a0*/  SHF.L.U32 R2, R2, 0x1f, RZ ;  /* 0x0000001f02027819 */ /* 0x000fe200000006ff */
[----:B-1----:R-:W-:-:S07]  /*35b0*/  IMAD.U32 R0, RZ, RZ, UR4 ;  /* 0x00000004ff007e24 */ /* 0x002fce000f8e00ff */
.L_x_56:
[----:B-1----:R1:W2:Y:S02]  /*35c0*/  SYNCS.PHASECHK.TRANS64.TRYWAIT P0, [R0+URZ], R2 ;  /* 0x00000002000075a7 */ /* 0x0022a400080011ff */
[----:B--2---:R-:W-:Y:S05]  /*35d0*/  @!P0 NANOSLEEP.SYNCS 0x989680 ;  /* 0x009896800000895d */ /* 0x004fea0003900000 */
[----:B------:R-:W2:Y:S02]  /*35e0*/  @!P0 SYNCS.PHASECHK.TRANS64 P0, [R0+URZ], R2 ;  /* 0x00000002000085a7 */ /* 0x000ea400080010ff */
[----:B--2---:R-:W-:Y:S05]  /*35f0*/  @P0 EXIT ;  /* 0x000000000000094d */ /* 0x004fea0003800000 */
[----:B------:R-:W-:Y:S05]  /*3600*/  BRA `(.L_x_56) ;  /* 0xfffffffc00ec7947 */ /* 0x000fea000383ffff */
.L_x_23:
[----:B------:R-:W1:Y:S02]  /*3610*/  S2UR UR4, SR_CgaCtaId ;  /* 0x00000000000479c3 */ /* 0x000e640000008800 */
[----:B-1----:R-:W-:-:S04]  /*3620*/  UISETP.NE.AND UP0, UPT, UR4, URZ, UPT ;  /* 0x000000ff0400728c */ /* 0x002fc8000bf05270 */
[----:B------:R-:W-:-:S09]  /*3630*/  UISETP.NE.OR UP0, UPT, UR19, 0x1, UP0 ;  /* 0x000000011300788c */ /* 0x000fd20008705670 */
[----:B------:R-:W-:Y:S05]  /*3640*/  BRA.U UP0, `(.L_x_57) ;  /* 0x00000005004c7547 */ /* 0x000fea000b800000 */
[----:B------:R-:W1:Y:S01]  /*3650*/  S2UR UR5, SR_CgaCtaId ;  /* 0x00000000000579c3 */ /* 0x000e620000008800 */
[----:B------:R-:W-:Y:S01]  /*3660*/  UMOV UR4, 0x400 ;  /* 0x0000040000047882 */ /* 0x000fe20000000000 */
[----:B------:R-:W-:Y:S01]  /*3670*/  ISETP.GE.U32.AND P2, PT, R0, 0x10, PT ;  /* 0x000000100000780c */ /* 0x000fe20003f46070 */
[----:B------:R-:W-:Y:S01]  /*3680*/  IMAD.MOV.U32 R12, RZ, RZ, 0x1 ;  /* 0x00000001ff0c7424 */ /* 0x000fe200078e00ff */
[----:B------:R-:W-:Y:S02]  /*3690*/  CS2R R10, SRZ ;  /* 0x00000000000a7805 */ /* 0x000fe4000001ff00 */
[----:B------:R-:W-:Y:S01]  /*36a0*/  CS2R R8, SRZ ;  /* 0x0000000000087805 */ /* 0x000fe2000001ff00 */
[----:B-1----:R-:W-:-:S03]  /*36b0*/  ULEA UR6, UR5, UR4, 0x18 ;  /* 0x0000000405067291 */ /* 0x002fc6000f8ec0ff */
[----:B------:R-:W-:-:S09]  /*36c0*/  UMOV UR5, URZ ;  /* 0x000000ff00057c82 */ /* 0x000fd20008000000 */
.L_x_61:
[----:B------:R-:W-:Y:S02]  /*36d0*/  LEA R2, R8, UR6, 0x3 ;  /* 0x0000000608027c11 */ /* 0x000fe4000f8e18ff */
[----:B------:R-:W-:-:S03]  /*36e0*/  SHF.L.U32 R4, R9, 0x1f, RZ ;  /* 0x0000001f09047819 */ /* 0x000fc600000006ff */
[----:B------:R-:W-:Y:S01]  /*36f0*/  VIADD R5, R2, 0x120 ;  /* 0x0000012002057836 */ /* 0x000fe20000000000 */
[----:B------:R-:W1:Y:S02]  /*3700*/  SYNCS.PHASECHK.TRANS64.TRYWAIT P0, [R2+URZ+0x110], R4 ;  /* 0x00011004020075a7 */ /* 0x000e6400080011ff */
[----:B-1----:R-:W-:Y:S05]  /*3710*/  @!P0 BRA `(.L_x_58) ;  /* 0x0000009400988947 */ /* 0x002fea0003800000 */
.L_x_177:
[----:B------:R-:W-:Y:S01]  /*3720*/  ULEA UR4, UR5, UR6, 0x3 ;  /* 0x0000000605047291 */ /* 0x000fe2000f8e18ff */
[----:B-1----:R-:W-:Y:S01]  /*3730*/  PRMT R2, RZ, 0x654, R5 ;  /* 0x00000654ff027816 */ /* 0x002fe20000000005 */
[----:B------:R-:W-:Y:S01]  /*3740*/  @!P2 IMAD.MOV.U32 R4, RZ, RZ, 0x10 ;  /* 0x00000010ff04a424 */ /* 0x000fe200078e00ff */
[----:B------:R-:W-:Y:S01]  /*3750*/  SHF.L.U32 R5, R12, 0x1f, RZ ;  /* 0x0000001f0c057819 */ /* 0x000fe200000006ff */
[----:B------:R-:W-:Y:S01]  /*3760*/  UIADD3 UR7, UPT, UPT, UR4, 0xe0, URZ ;  /* 0x000000e004077890 */ /* 0x000fe2000fffe0ff */
[----:B------:R1:W-:Y:S05]  /*3770*/  SYNCS.ARRIVE.TRANS64.RED.A1T0 RZ, [R2+URZ], RZ ;  /* 0x000000ff02ff79a7 */ /* 0x0003ea00081004ff */
[----:B------:R-:W-:Y:S01]  /*3780*/  IMAD.U32 R6, RZ, RZ, UR7 ;  /* 0x00000007ff067e24 */ /* 0x000fe2000f8e00ff */
[----:B------:R-:W2:Y:S04]  /*3790*/  SYNCS.PHASECHK.TRANS64.TRYWAIT P0, [UR4+0xf0], R5 ;  /* 0x0000f005ff0075a7 */ /* 0x000ea80008001104 */
[----:B------:R-:W-:Y:S01]  /*37a0*/  PRMT R6, R0, 0x654, R6 ;  /* 0x0000065400067816 */ /* 0x000fe20000000006 */
[----:B-12---:R-:W-:Y:S06]  /*37b0*/  @!P0 BRA `(.L_x_59) ;  /* 0x0000009400848947 */ /* 0x006fec0003800000 */
.L_x_179:
[----:B------:R-:W-:Y:S01]  /*37c0*/  ULEA UR8, UR5, UR6, 0x4 ;  /* 0x0000000605087291 */ /* 0x000fe2000f8e20ff */
[----:B------:R-:W-:Y:S01]  /*37d0*/  SEL R3, R6, R3, !P2 ;  /* 0x0000000306037207 */ /* 0x000fe20005000000 */
[----:B------:R-:W-:Y:S01]  /*37e0*/  UIADD3 UR9, UPT, UPT, UR4, 0xe0, URZ ;  /* 0x000000e004097890 */ /* 0x000fe2000fffe0ff */
[----:B-1----:R-:W-:Y:S01]  /*37f0*/  LEA R2, R11, UR6, 0x3 ;  /* 0x000000060b027c11 */ /* 0x002fe2000f8e18ff */
[----:B------:R-:W-:Y:S01]  /*3800*/  UIADD3 UR8, UPT, UPT, UR8, 0x140, URZ ;  /* 0x0000014008087890 */ /* 0x000fe2000fffe0ff */
[----:B------:R1:W-:Y:S01]  /*3810*/  @!P2 SYNCS.ARRIVE.TRANS64.RED RZ, [R3+URZ], R4 ;  /* 0x0000000403ffa9a7 */ /* 0x0003e200080004ff */
[----:B------:R-:W-:Y:S01]  /*3820*/  UIADD3 UR4, UPT, UPT, UR5, 0x1, URZ ;  /* 0x0000000105047890 */ /* 0x000fe2000fffe0ff */
[----:B------:R-:W-:-:S03]  /*3830*/  VIADD R8, R8, 0x1 ;  /* 0x0000000108087836 */ /* 0x000fc60000000000 */
[----:B------:R-:W-:Y:S02]  /*3840*/  UISETP.NE.AND UP0, UPT, UR4, 0x2, UPT ;  /* 0x000000020400788c */ /* 0x000fe4000bf05270 */
[----:B------:R-:W-:Y:S01]  /*3850*/  ISETP.NE.AND P0, PT, R8, 0x2, PT ;  /* 0x000000020800780c */ /* 0x000fe20003f05270 */
[----:B------:R-:W-:Y:S06]  /*3860*/  UGETNEXTWORKID.BROADCAST [UR8], [UR9] ;  /* 0x00000000080073ca */ /* 0x000fec0008000100 */
[----:B------:R-:W-:Y:S02]  /*3870*/  USEL UR7, URZ, 0x1, UP0 ;  /* 0x00000001ff077887 */ /* 0x000fe40008000000 */
[----:B------:R-:W-:-:S04]  /*3880*/  USEL UR5, UR4, URZ, UP0 ;  /* 0x000000ff04057287 */ /* 0x000fc80008000000 */
[----:B------:R-:W-:Y:S02]  /*3890*/  LOP3.LUT R12, R12, UR7, RZ, 0x3c, !PT ;  /* 0x000000070c0c7c12 */ /* 0x000fe4000f8e3cff */
[----:B-1----:R-:W-:-:S04]  /*38a0*/  SHF.L.U32 R4, R10, 0x1f, RZ ;  /* 0x0000001f0a047819 */ /* 0x002fc800000006ff */
[----:B------:R-:W1:Y:S02]  /*38b0*/  SYNCS.PHASECHK.TRANS64.TRYWAIT P1, [R2+URZ+0xe0], R4 ;  /* 0x0000e004020075a7 */ /* 0x000e6400080211ff */
[----:B-1----:R-:W-:Y:S05]  /*38c0*/  @!P1 BRA `(.L_x_60) ;  /* 0x0000009400589947 */ /* 0x002fea0003800000 */
.L_x_180:
[C---:B-1----:R-:W-:Y:S01]  /*38d0*/  LEA R4, R11.reuse, UR6, 0x4 ;  /* 0x000000060b047c11 */ /* 0x042fe2000f8e20ff */
[----:B------:R-:W-:Y:S01]  /*38e0*/  VIADD R2, R2, 0xf0 ;  /* 0x000000f002027836 */ /* 0x000fe20000000000 */
[----:B------:R-:W-:Y:S01]  /*38f0*/  SEL R8, R8, RZ, P0 ;  /* 0x000000ff08087207 */ /* 0x000fe20000000000 */
[----:B------:R-:W-:-:S03]  /*3900*/  VIADD R11, R11, 0x1 ;  /* 0x000000010b0b7836 */ /* 0x000fc60000000000 */
[----:B------:R-:W1:Y:S01]  /*3910*/  LDS.128 R4, [R4+0x140] ;  /* 0x0001400004047984 */ /* 0x000e620000000c00 */
[----:B------:R-:W-:Y:S02]  /*3920*/  PRMT R2, RZ, 0x654, R2 ;  /* 0x00000654ff027816 */ /* 0x000fe40000000002 */
[C---:B------:R-:W-:Y:S01]  /*3930*/  ISETP.NE.AND P1, PT, R11.reuse, 0x2, PT ;  /* 0x000000020b00780c */ /* 0x040fe20003f25270 */
[----:B------:R-:W-:Y:S01]  /*3940*/  @!PT LDS RZ, [RZ] ;  /* 0x00000000fffff984 */ /* 0x000fe20000000800 */
[----:B------:R-:W-:Y:S01]  /*3950*/  @!PT LDS RZ, [RZ] ;  /* 0x00000000fffff984 */ /* 0x000fe20000000800 */
[----:B------:R-:W-:Y:S01]  /*3960*/  @!PT LDS RZ, [RZ] ;  /* 0x00000000fffff984 */ /* 0x000fe20000000800 */
[----:B------:R-:W-:Y:S01]  /*3970*/  @!PT LDS RZ, [RZ] ;  /* 0x00000000fffff984 */ /* 0x000fe20000000800 */
[----:B------:R2:W-:Y:S06]  /*3980*/  MEMBAR.ALL.CTA ;  /* 0x0000000000007992 */ /* 0x0005ec0000008000 */
[----:B--2---:R-:W2:Y:S01]  /*3990*/  FENCE.VIEW.ASYNC.S ;  /* 0x00000000000073c6 */ /* 0x004ea20000000000 */
[----:B------:R-:W-:Y:S01]  /*39a0*/  SEL R11, R11, RZ, P1 ;  /* 0x000000ff0b0b7207 */ /* 0x000fe20000800000 */
[----:B--2---:R2:W-:Y:S01]  /*39b0*/  SYNCS.ARRIVE.TRANS64.RED.A1T0 RZ, [R2+URZ], RZ ;  /* 0x000000ff02ff79a7 */ /* 0x0045e200081004ff */
[----:B-1----:R-:W-:-:S02]  /*39c0*/  LOP3.LUT P3, RZ, R6, 0x1, RZ, 0xc0, !PT ;  /* 0x0000000106ff7812 */ /* 0x002fc4000786c0ff */
[----:B------:R-:W-:-:S04]  /*39d0*/  SEL R4, RZ, 0x1, P1 ;  /* 0x00000001ff047807 */ /* 0x000fc80000800000 */
[----:B------:R-:W-:Y:S02]  /*39e0*/  LOP3.LUT R10, R10, R4, RZ, 0x3c, !PT ;  /* 0x000000040a0a7212 */ /* 0x000fe400078e3cff */
[----:B--2---:R-:W-:-:S04]  /*39f0*/  SEL R2, RZ, 0x1, P0 ;  /* 0x00000001ff027807 */ /* 0x004fc80000000000 */
[----:B------:R-:W-:Y:S01]  /*3a00*/  LOP3.LUT R9, R9, R2, RZ, 0x3c, !PT ;  /* 0x0000000209097212 */ /* 0x000fe200078e3cff */
[----:B------:R-:W-:Y:S06]  /*3a10*/  @P3 BRA `(.L_x_61) ;  /* 0xfffffffc002c3947 */ /* 0x000fec000383ffff */
[----:B------:R-:W-:Y:S01]  /*3a20*/  ULEA UR4, UR5, UR6, 0x3 ;  /* 0x0000000605047291 */ /* 0x000fe2000f8e18ff */
[----:B------:R-:W-:-:S08]  /*3a30*/  SHF.L.U32 R2, R12, 0x1f, RZ ;  /* 0x0000001f0c027819 */ /* 0x000fd000000006ff */
[----:B------:R-:W1:Y:S02]  /*3a40*/  SYNCS.PHASECHK.TRANS64 P0, [UR4+0xf0], R2 ;  /* 0x0000f002ff0075a7 */ /* 0x000e640008001004 */
[----:B-1----:R-:W-:Y:S05]  /*3a50*/  @P0 BRA `(.L_x_62) ;  /* 0x0000000000080947 */ /* 0x002fea0003800000 */
[----:B------:R-:W1:Y:S02]  /*3a60*/  SYNCS.PHASECHK.TRANS64.TRYWAIT P0, [UR4+0xf0], R2 ;  /* 0x0000f002ff0075a7 */ /* 0x000e640008001104 */
[----:B-1----:R-:W-:Y:S05]  /*3a70*/  @!P0 BRA `(.L_x_63) ;  /* 0x0000009400008947 */ /* 0x002fea0003800000 */
.L_x_62:
[----:B------:R-:W-:-:S04]  /*3a80*/  UIADD3 UR7, UPT, UPT, UR5, 0x1, URZ ;  /* 0x0000000105077890 */ /* 0x000fc8000fffe0ff */
[----:B------:R-:W-:-:S04]  /*3a90*/  UISETP.NE.AND UP0, UPT, UR7, 0x2, UPT ;  /* 0x000000020700788c */ /* 0x000fc8000bf05270 */
[----:B------:R-:W-:Y:S02]  /*3aa0*/  USEL UR8, URZ, 0x1, UP0 ;  /* 0x00000001ff087887 */ /* 0x000fe40008000000 */
[----:B------:R-:W-:-:S04]  /*3ab0*/  USEL UR7, UR7, URZ, UP0 ;  /* 0x000000ff07077287 */ /* 0x000fc80008000000 */
[----:B------:R-:W-:Y:S01]  /*3ac0*/  ULEA UR7, UR7, UR6, 0x3 ;  /* 0x0000000607077291 */ /* 0x000fe2000f8e18ff */
[----:B-1----:R-:W-:-:S04]  /*3ad0*/  LOP3.LUT R2, R12, UR8, RZ, 0x3c, !PT ;  /* 0x000000080c027c12 */ /* 0x002fc8000f8e3cff */
[----:B------:R-:W-:-:S04]  /*3ae0*/  SHF.L.U32 R0, R2, 0x1f, RZ ;  /* 0x0000001f02007819 */ /* 0x000fc800000006ff */
[----:B------:R-:W1:Y:S02]  /*3af0*/  SYNCS.PHASECHK.TRANS64 P0, [UR7+0xf0], R0 ;  /* 0x0000f000ff0075a7 */ /* 0x000e640008001007 */
[----:B-1----:R-:W-:Y:S05]  /*3b00*/  @P0 EXIT ;  /* 0x000000000000094d */ /* 0x002fea0003800000 */
[----:B------:R-:W-:Y:S02]  /*3b10*/  SHF.L.U32 R2, R2, 0x1f, RZ ;  /* 0x0000001f02027819 */ /* 0x000fe400000006ff */
[----:B------:R-:W-:-:S07]  /*3b20*/  MOV R0, UR7 ;  /* 0x0000000700007c02 */ /* 0x000fce0008000f00 */
.L_x_64:
[----:B-1----:R1:W2:Y:S02]  /*3b30*/  SYNCS.PHASECHK.TRANS64.TRYWAIT P0, [R0+URZ+0xf0], R2 ;  /* 0x0000f002000075a7 */ /* 0x0022a400080011ff */
[----:B--2---:R-:W-:Y:S05]  /*3b40*/  @!P0 NANOSLEEP.SYNCS 0x989680 ;  /* 0x009896800000895d */ /* 0x004fea0003900000 */
[----:B------:R-:W2:Y:S02]  /*3b50*/  @!P0 SYNCS.PHASECHK.TRANS64 P0, [R0+URZ+0xf0], R2 ;  /* 0x0000f002000085a7 */ /* 0x000ea400080010ff */
[----:B--2---:R-:W-:Y:S05]  /*3b60*/  @P0 EXIT ;  /* 0x000000000000094d */ /* 0x004fea0003800000 */
[----:B------:R-:W-:Y:S05]  /*3b70*/  BRA `(.L_x_64) ;  /* 0xfffffffc00ec7947 */ /* 0x000fea000383ffff */
.L_x_57:
[----:B------:R-:W-:Y:S05]  /*3b80*/  BRA.U UP4, `(.L_x_65) ;  /* 0x0000001504247547 */ /* 0x000fea000b800000 */
[----:B------:R-:W1:Y:S01]  /*3b90*/  S2UR UR7, SR_CgaCtaId ;  /* 0x00000000000779c3 */ /* 0x000e620000008800 */
[----:B------:R-:W-:Y:S01]  /*3ba0*/  UMOV UR4, 0x40 ;  /* 0x0000004000047882 */ /* 0x000fe20000000000 */
[----:B------:R-:W-:Y:S01]  /*3bb0*/  NOP ;  /* 0x0000000000007918 */ /* 0x000fe20000000000 */
[----:B------:R-:W-:Y:S01]  /*3bc0*/  UMOV UR6, 0x400 ;  /* 0x0000040000067882 */ /* 0x000fe20000000000 */
[----:B-1----:R-:W-:Y:S02]  /*3bd0*/  ULEA UR5, UR7, UR4, 0x18 ;  /* 0x0000000407057291 */ /* 0x002fe4000f8ec0ff */
[----:B------:R-:W-:-:S07]  /*3be0*/  ULEA UR6, UR7, UR6, 0x18 ;  /* 0x0000000607067291 */ /* 0x000fce000f8ec0ff */
[----:B------:R-:W1:Y:S02]  /*3bf0*/  LDS.U8 R0, [UR5+0x1c] ;  /* 0x00001c05ff007984 */ /* 0x000e640008000000 */
[----:B-1----:R-:W-:-:S13]  /*3c00*/  ISETP.NE.AND P0, PT, R0, RZ, PT ;  /* 0x000000ff0000720c */ /* 0x002fda0003f05270 */
[----:B------:R-:W-:Y:S05]  /*3c10*/  @P0 BRA `(.L_x_66) ;  /* 0x0000000400100947 */ /* 0x000fea0003800000 */
[----:B------:R-:W1:Y:S01]  /*3c20*/  S2UR UR4, SR_CgaCtaId ;  /* 0x00000000000479c3 */ /* 0x000e620000008800 */
[----:B------:R-:W-:Y:S02]  /*3c30*/  UISETP.NE.U32.AND UP1, UPT, UR39, 0x1, UPT ;  /* 0x000000012700788c */ /* 0x000fe4000bf25070 */
[----:B------:R-:W-:Y:S02]  /*3c40*/  UIADD3 UR7, UPT, UPT, UR5, 0x8, URZ ;  /* 0x0000000805077890 */ /* 0x000fe4000fffe0ff */
[----:B-1----:R-:W-:-:S05]  /*3c50*/  ULOP3.LUT UR8, UR4, 0x1, URZ, 0x3c, !UPT ;  /* 0x0000000104087892 */ /* 0x002fca000f8e3cff */
[----:B------:R-:W-:Y:S07]  /*3c60*/  BRA.U !UP1, `(.L_x_67) ;  /* 0x00000001099c7547 */ /* 0x000fee000b800000 */
[----:B------:R-:W-:Y:S01]  /*3c70*/  ELECT P0, URZ, PT ;  /* 0x0000000000ff782f */ /* 0x000fe20003800000 */
[----:B------:R-:W-:-:S12]  /*3c80*/  BSSY B0, `(.L_x_67) ;  /* 0x0000025000007945 */ /* 0x000fd80003800000 */
[----:B------:R-:W-:Y:S05]  /*3c90*/  @!P0 BRA `(.L_x_68) ;  /* 0x00000000008c8947 */ /* 0x000fea0003800000 */
[----:B------:R-:W-:-:S05]  /*3ca0*/  UMOV UR4, 0x10 ;  /* 0x0000001000047882 */ /* 0x000fca0000000000 */
[----:B------:R-:W-:Y:S04]  /*3cb0*/  DEPBAR.LE SB1, 0x36 ;  /* 0x00009d800000791a */ /* 0x000fe80000000000 */
[----:B------:R-:W1:Y:S02]  /*3cc0*/  UTCATOMSWS.2CTA.FIND_AND_SET.ALIGN UP0, UR4, UR4 ;  /* 0x00000004000475e3 */ /* 0x000e640008200800 */
[----:B-1----:R-:W-:Y:S01]  /*3cd0*/  MOV R10, UR4 ;  /* 0x00000004000a7c02 */ /* 0x002fe20008000f00 */
[----:B------:R-:W-:Y:S06]  /*3ce0*/  BRA.U UP0, `(.L_x_69) ;  /* 0x0000000100187547 */ /* 0x000fec000b800000 */
.L_x_70:
[----:B------:R-:W-:Y:S05]  /*3cf0*/  NANOSLEEP 0x64 ;  /* 0x000000640000795d */ /* 0x000fea0003800000 */
[----:B------:R-:W-:-:S05]  /*3d00*/  UMOV UR4, 0x10 ;  /* 0x0000001000047882 */ /* 0x000fca0000000000 */
[----:B------:R-:W-:Y:S04]  /*3d10*/  DEPBAR.LE SB1, 0x36 ;  /* 0x00009d800000791a */ /* 0x000fe80000000000 */
[----:B------:R-:W1:Y:S02]  /*3d20*/  UTCATOMSWS.2CTA.FIND_AND_SET.ALIGN UP0, UR4, UR4 ;  /* 0x00000004000475e3 */ /* 0x000e640008200800 */
[----:B-1----:R-:W-:Y:S01]  /*3d30*/  MOV R10, UR4 ;  /* 0x00000004000a7c02 */ /* 0x002fe20008000f00 */
[----:B------:R-:W-:Y:S05]  /*3d40*/  BRA.U !UP0, `(.L_x_70) ;  /* 0xfffffffd08e87547 */ /* 0x000fea000b83ffff */
.L_x_69:
[----:B------:R-:W1:Y:S01]  /*3d50*/  LDS R6, [UR5+0x10] ;  /* 0x00001005ff067984 */ /* 0x000e620008000800 */
[----:B------:R-:W-:Y:S01]  /*3d60*/  IMAD.U32 R0, RZ, RZ, UR6 ;  /* 0x00000006ff007e24 */ /* 0x000fe2000f8e00ff */
[----:B------:R-:W-:-:S03]  /*3d70*/  MOV R4, UR8 ;  /* 0x0000000800047c02 */ /* 0x000fc60008000f00 */
[----:B------:R-:W-:Y:S01]  /*3d80*/  VIADD R0, R0, 0x160 ;  /* 0x0000016000007836 */ /* 0x000fe20000000000 */
[----:B-1----:R-:W-:-:S04]  /*3d90*/  SHF.L.U32 R6, R6, 0x1f, RZ ;  /* 0x0000001f06067819 */ /* 0x002fc800000006ff */
[----:B------:R-:W1:Y:S02]  /*3da0*/  SYNCS.PHASECHK.TRANS64.TRYWAIT P0, [UR5+0x8], R6 ;  /* 0x00000806ff0075a7 */ /* 0x000e640008001105 */
[----:B-1----:R-:W-:Y:S05]  /*3db0*/  @P0 BRA `(.L_x_71) ;  /* 0x0000000000080947 */ /* 0x002fea0003800000 */
[----:B------:R-:W1:Y:S02]  /*3dc0*/  SYNCS.PHASECHK.TRANS64.TRYWAIT P0, [UR5+0x8], R6 ;  /* 0x00000806ff0075a7 */ /* 0x000e640008001105 */
[----:B-1----:R-:W-:Y:S05]  /*3dd0*/  @!P0 BRA `(.L_x_72) ;  /* 0x0000009000408947 */ /* 0x002fea0003800000 */
.L_x_71:
[----:B------:R-:W-:Y:S01]  /*3de0*/  PRMT R4, R4, 0x654, R0 ;  /* 0x0000065404047816 */ /* 0x000fe20000000000 */
[----:B------:R-:W-:Y:S01]  /*3df0*/  HFMA2 R0, -RZ, RZ, 0, 5.9604644775390625e-08 ;  /* 0x00000001ff007431 */ /* 0x000fe200000001ff */
[----:B------:R-:W-:Y:S01]  /*3e00*/  UPRMT UR4, UR8, 0x654, UR7 ;  /* 0x0000065408047896 */ /* 0x000fe20008000007 */
[----:B------:R-:W-:Y:S02]  /*3e10*/  IMAD.MOV.U32 R8, RZ, RZ, 0xffff ;  /* 0x0000ffffff087424 */ /* 0x000fe400078e00ff */
[----:B-1----:R-:W-:Y:S02]  /*3e20*/  IMAD.MOV.U32 R6, RZ, RZ, 0x4 ;  /* 0x00000004ff067424 */ /* 0x002fe400078e00ff */
[----:B------:R-:W-:Y:S01]  /*3e30*/  IMAD.SHL.U32 R9, R10, 0x20, RZ ;  /* 0x000000200a097824 */ /* 0x000fe200078e00ff */
[----:B------:R-:W-:Y:S02]  /*3e40*/  MOV R5, UR4 ;  /* 0x0000000400057c02 */ /* 0x000fe40008000f00 */
[-C--:B------:R-:W-:Y:S01]  /*3e50*/  SHF.L.U32 R8, R8, R10.reuse, RZ ;  /* 0x0000000a08087219 */ /* 0x080fe200000006ff */
[----:B------:R1:W-:Y:S01]  /*3e60*/  SYNCS.ARRIVE.TRANS64.RED RZ, [UR4], R6 ;  /* 0x00000006ffff79a7 */ /* 0x0003e20008000404 */
[----:B------:R-:W-:Y:S01]  /*3e70*/  SHF.L.U32 R7, R0, R10, RZ ;  /* 0x0000000a00077219 */ /* 0x000fe200000006ff */
[----:B------:R1:W-:Y:S04]  /*3e80*/  STS [UR6+0x160], R9 ;  /* 0x00016009ff007988 */ /* 0x0003e80008000806 */
[----:B------:R1:W-:Y:S04]  /*3e90*/  STAS [R4.64], R10 ;  /* 0x0000000a04007dbd */ /* 0x0003e8000c0008ff */
[----:B------:R1:W-:Y:S04]  /*3ea0*/  ATOMS.OR RZ, [UR5+0x14], R8 ;  /* 0x00001408ffff798c */ /* 0x0003e8000b000005 */
[----:B------:R1:W-:Y:S04]  /*3eb0*/  ATOMS.OR RZ, [UR5+0x18], R7 ;  /* 0x00001807ffff798c */ /* 0x0003e8000b000005 */
[----:B------:R1:W-:Y:S02]  /*3ec0*/  ATOMS.XOR RZ, [UR5+0x10], R0 ;  /* 0x00001000ffff798c */ /* 0x0003e4000b800005 */
.L_x_68:
[----:B------:R-:W-:Y:S05]  /*3ed0*/  BSYNC B0 ;  /* 0x0000000000007941 */ /* 0x000fea0003800000 */
.L_x_67:
[----:B------:R-:W-:Y:S05]  /*3ee0*/  BRA.U UP1, `(.L_x_73) ;  /* 0x00000001016c7547 */ /* 0x000fea000b800000 */
[----:B------:R-:W-:-:S03]  /*3ef0*/  UMOV UR4, 0xffffffff ;  /* 0xffffffff00047882 */ /* 0x000fc60000000000 */
[----:B------:R-:W-:Y:S05]  /*3f00*/  BRA.DIV UR4, `(.L_x_74) ;  /* 0x00000092040c7947 */ /* 0x000fea000b800000 */
[----:B------:R-:W-:-:S13]  /*3f10*/  ELECT P6, URZ, PT ;  /* 0x0000000000ff782f */ /* 0x000fda00038c0000 */
.L_x_184:
[----:B------:R-:W-:Y:S05]  /*3f20*/  @!P6 BRA `(.L_x_73) ;  /* 0x00000000005ce947 */ /* 0x000fea0003800000 */
[----:B-1----:R-:W1:Y:S02]  /*3f30*/  LDS R4, [UR5+0x10] ;  /* 0x00001005ff047984 */ /* 0x002e640008000800 */
[----:B-1----:R-:W-:-:S04]  /*3f40*/  SHF.L.U32 R4, R4, 0x1f, RZ ;  /* 0x0000001f04047819 */ /* 0x002fc800000006ff */
[----:B------:R-:W1:Y:S02]  /*3f50*/  SYNCS.PHASECHK.TRANS64.TRYWAIT P0, [UR5+0x8], R4 ;  /* 0x00000804ff0075a7 */ /* 0x000e640008001105 */
[----:B-1----:R-:W-:Y:S05]  /*3f60*/  @P0 BRA `(.L_x_75) ;  /* 0x0000000000080947 */ /* 0x002fea0003800000 */
[----:B------:R-:W1:Y:S02]  /*3f70*/  SYNCS.PHASECHK.TRANS64.TRYWAIT P0, [UR5+0x8], R4 ;  /* 0x00000804ff0075a7 */ /* 0x000e640008001105 */
[----:B-1----:R-:W-:Y:S05]  /*3f80*/  @!P0 BRA `(.L_x_76) ;  /* 0x00000090000c8947 */ /* 0x002fea0003800000 */
.L_x_75:
[----:B------:R-:W2:Y:S01]  /*3f90*/  LDS R6, [UR6+0x160] ;  /* 0x00016006ff067984 */ /* 0x000ea20008000800 */
[----:B-1----:R-:W-:Y:S02]  /*3fa0*/  HFMA2 R0, -RZ, RZ, 0, 5.9604644775390625e-08 ;  /* 0x00000001ff007431 */ /* 0x002fe400000001ff */
[----:B------:R-:W-:Y:S01]  /*3fb0*/  IMAD.MOV.U32 R4, RZ, RZ, 0xffff ;  /* 0x0000ffffff047424 */ /* 0x000fe200078e00ff */
[----:B------:R-:W-:Y:S01]  /*3fc0*/  UPRMT UR4, UR8, 0x654, UR7 ;  /* 0x0000065408047896 */ /* 0x000fe20008000007 */
[----:B--2---:R-:W-:-:S03]  /*3fd0*/  IMAD.SHL.U32 R5, R6, 0x20, RZ ;  /* 0x0000002006057824 */ /* 0x004fc600078e00ff */
[-C--:B------:R-:W-:Y:S02]  /*3fe0*/  SHF.L.U32 R4, R4, R6.reuse, RZ ;  /* 0x0000000604047219 */ /* 0x080fe400000006ff */
[----:B------:R-:W-:Y:S01]  /*3ff0*/  SHF.L.U32 R6, R0, R6, RZ ;  /* 0x0000000600067219 */ /* 0x000fe200000006ff */
[----:B------:R2:W-:Y:S04]  /*4000*/  STS [UR6+0x160], R5 ;  /* 0x00016005ff007988 */ /* 0x0005e80008000806 */
[----:B------:R2:W-:Y:S04]  /*4010*/  ATOMS.OR RZ, [UR5+0x14], R4 ;  /* 0x00001404ffff798c */ /* 0x0005e8000b000005 */
[----:B------:R2:W-:Y:S01]  /*4020*/  ATOMS.OR RZ, [UR5+0x18], R6 ;  /* 0x00001806ffff798c */ /* 0x0005e2000b000005 */
[----:B------:R-:W-:Y:S03]  /*4030*/  SYNCS.ARRIVE.TRANS64.RED.A1T0 RZ, [UR4], RZ ;  /* 0x000000ffffff79a7 */ /* 0x000fe60008100404 */
[----:B------:R2:W-:Y:S01]  /*4040*/  ATOMS.XOR RZ, [UR5+0x10], R0 ;  /* 0x00001000ffff798c */ /* 0x0005e2000b800005 */
[----:B------:R-:W-:Y:S05]  /*4050*/  BRA `(.L_x_73) ;  /* 0x0000000000107947 */ /* 0x000fea0003800000 */
.L_x_66:
[----:B------:R-:W-:Y:S02]  /*4060*/  MOV R0, 0xffffffff ;  /* 0xffffffff00007802 */ /* 0x000fe40000000f00 */
[----:B------:R-:W-:-:S03]  /*4070*/  MOV R4, 0x40a0 ;  /* 0x000040a000047802 */ /* 0x000fc60000000f00 */
[----:B------:R1:W-:Y:S04]  /*4080*/  STS [UR6+0x160], R0 ;  /* 0x00016000ff007988 */ /* 0x0003e80008000806 */
[----:B-1---5:R-:W-:Y:S05]  /*4090*/  CALL.REL.NOINC `($__internal_1_$__cuda_sm10x_tcgen05_guardrail_trap_phase_invalid_during_alloc) ;  /* 0x0000009400b47944 */ /* 0x022fea0003c00000 */
.L_x_73:
[----:B------:R-:W-:Y:S05]  /*40a0*/  WARPSYNC.ALL ;  /* 0x0000000000007948 */ /* 0x000fea0003800000 */
[----:B------:R-:W3:Y:S01]  /*40b0*/  S2UR UR4, SR_CgaCtaId ;  /* 0x00000000000479c3 */ /* 0x000ee20000008800 */
[----:B------:R-:W-:Y:S01]  /*40c0*/  UMOV UR25, 0x400 ;  /* 0x0000040000197882 */ /* 0x000fe20000000000 */
[----:B------:R-:W-:-:S06]  /*40d0*/  NOP ;  /* 0x0000000000007918 */ /* 0x000fcc0000000000 */
[----:B------:R-:W-:Y:S08]  /*40e0*/  BAR.ARV 0x6, 0xa0 ;  /* 0x0182800000007b1d */ /* 0x000ff00000002000 */
[----:B-12---:R-:W1:Y:S01]  /*40f0*/  LDC R4, c[0x0][0x38c] ;  /* 0x0000e300ff047b82 */ /* 0x006e620000000800 */
[----:B------:R-:W-:Y:S02]  /*4100*/  LOP3.LUT R2, R2, 0xffff, RZ, 0xc0, !PT ;  /* 0x0000ffff02027812 */ /* 0x000fe400078ec0ff */
[----:B------:R-:W-:Y:S01]  /*4110*/  CS2R R8, SRZ ;  /* 0x0000000000087805 */ /* 0x000fe2000001ff00 */
[----:B------:R-:W-:Y:S01]  /*4120*/  UISETP.NE.AND UP3, UPT, UR39, URZ, UPT ;  /* 0x000000ff2700728c */ /* 0x000fe2000bf65270 */
[----:B------:R-:W-:Y:S01]  /*4130*/  R2UR UR45, R2 ;  /* 0x00000000022d72ca */ /* 0x000fe200000e0000 */
[----:B------:R-:W-:Y:S01]  /*4140*/  IMAD.MOV.U32 R2, RZ, RZ, RZ ;  /* 0x000000ffff027224 */ /* 0x000fe200078e00ff */
[----:B------:R-:W-:Y:S01]  /*4150*/  UMOV UR39, 0x1 ;  /* 0x0000000100277882 */ /* 0x000fe20000000000 */
[----:B------:R-:W-:Y:S01]  /*4160*/  UMOV UR42, URZ ;  /* 0x000000ff002a7c82 */ /* 0x000fe20008000000 */
[----:B------:R-:W-:Y:S01]  /*4170*/  UMOV UR30, URZ ;  /* 0x000000ff001e7c82 */ /* 0x000fe20008000000 */
[----:B---3--:R-:W-:Y:S01]  /*4180*/  ULEA UR25, UR4, UR25, 0x18 ;  /* 0x0000001904197291 */ /* 0x008fe2000f8ec0ff */
[----:B------:R-:W-:-:S03]  /*4190*/  UMOV UR28, URZ ;  /* 0x000000ff001c7c82 */ /* 0x000fc60008000000 */
[----:B------:R-:W-:Y:S02]  /*41a0*/  UIADD3 UR6, UPT, UPT, UR25, 0x10800, URZ ;  /* 0x0001080019067890 */ /* 0x000fe4000fffe0ff */
[----:B------:R-:W-:Y:S02]  /*41b0*/  UIADD3 UR5, UPT, UPT, UR25, 0x22800, URZ ;  /* 0x0002280019057890 */ /* 0x000fe4000fffe0ff */
[----:B------:R-:W-:Y:S01]  /*41c0*/  UIADD3 UR4, UPT, UPT, UR25, 0x34800, URZ ;  /* 0x0003480019047890 */ /* 0x000fe2000fffe0ff */
[----:B------:R-:W2:Y:S01]  /*41d0*/  LDS R0, [UR25+0x160] ;  /* 0x00016019ff007984 */ /* 0x000ea20008000800 */
[----:B------:R-:W-:Y:S02]  /*41e0*/  UIADD3 UR7, UPT, UPT, UR25, 0x35a00, URZ ;  /* 0x00035a0019077890 */ /* 0x000fe4000fffe0ff */
[----:B------:R-:W-:Y:S02]  /*41f0*/  USHF.R.U32.HI UR8, URZ, 0x4, UR6 ;  /* 0x00000004ff087899 */ /* 0x000fe40008011606 */
[----:B------:R-:W-:Y:S01]  /*4200*/  USHF.R.U32.HI UR6, URZ, 0x4, UR5 ;  /* 0x00000004ff067899 */ /* 0x000fe20008011605 */
[----:B-1----:R-:W-:Y:S01]  /*4210*/  VIADD R4, R4, 0x7f ;  /* 0x0000007f04047836 */ /* 0x002fe20000000000 */
[----:B------:R-:W-:-:S02]  /*4220*/  USHF.R.U32.HI UR5, URZ, 0x4, UR4 ;  /* 0x00000004ff057899 */ /* 0x000fc40008011604 */
[----:B------:R-:W-:Y:S02]  /*4230*/  USHF.R.U32.HI UR4, URZ, 0x4, UR7 ;  /* 0x00000004ff047899 */ /* 0x000fe40008011607 */
[----:B------:R-:W-:Y:S02]  /*4240*/  ULOP3.LUT UR6, UR6, 0x3fff, URZ, 0xc0, !UPT ;  /* 0x00003fff06067892 */ /* 0x000fe4000f8ec0ff */
[----:B------:R-:W-:Y:S02]  /*4250*/  ULOP3.LUT UR5, UR5, 0x3fff, URZ, 0xc0, !UPT ;  /* 0x00003fff05057892 */ /* 0x000fe4000f8ec0ff */
[----:B------:R-:W-:Y:S02]  /*4260*/  ULOP3.LUT UR4, UR4, 0x3fff, URZ, 0xc0, !UPT ;  /* 0x00003fff04047892 */ /* 0x000fe4000f8ec0ff */
[----:B------:R-:W-:Y:S02]  /*4270*/  ULOP3.LUT UR8, UR8, 0x3fff, URZ, 0xc0, !UPT ;  /* 0x00003fff08087892 */ /* 0x000fe4000f8ec0ff */
[----:B------:R-:W-:-:S02]  /*4280*/  ULOP3.LUT UR36, UR6, 0x10000, URZ, 0xfc, !UPT ;  /* 0x0001000006247892 */ /* 0x000fc4000f8efcff */
[----:B------:R-:W-:Y:S02]  /*4290*/  ULOP3.LUT UR37, UR5, 0x10000, URZ, 0xfc, !UPT ;  /* 0x0001000005257892 */ /* 0x000fe4000f8efcff */
[----:B------:R-:W-:Y:S02]  /*42a0*/  ULOP3.LUT UR38, UR4, 0x10000, URZ, 0xfc, !UPT ;  /* 0x0001000004267892 */ /* 0x000fe4000f8efcff */
[----:B------:R-:W-:Y:S02]  /*42b0*/  ULOP3.LUT UR27, UR8, 0x10000, URZ, 0xfc, !UPT ;  /* 0x00010000081b7892 */ /* 0x000fe4000f8efcff */
[----:B------:R-:W-:Y:S01]  /*42c0*/  UIADD3 UR47, UPT, UPT, UR25, 0x100, URZ ;  /* 0x00000100192f7890 */ /* 0x000fe2000fffe0ff */
[----:B--2---:R-:W-:Y:S02]  /*42d0*/  R2UR UR22, R0 ;  /* 0x00000000001672ca */ /* 0x004fe400000e0000 */
[----:B------:R-:W-:-:S04]  /*42e0*/  SHF.R.S32.HI R0, RZ, 0x1f, R4 ;  /* 0x0000001fff007819 */ /* 0x000fc80000011404 */
[----:B------:R-:W-:-:S04]  /*42f0*/  LEA.HI R0, R0, R4, RZ, 0x7 ;  /* 0x0000000400007211 */ /* 0x000fc800078f38ff */
[----:B------:R-:W-:-:S03]  /*4300*/  SHF.R.S32.HI R0, RZ, 0x7, R0 ;  /* 0x00000007ff007819 */ /* 0x000fc60000011400 */
[----:B------:R-:W-:Y:S01]  /*4310*/  UIADD3 UR34, UPT, UPT, UR22, 0x1c0, URZ ;  /* 0x000001c016227890 */ /* 0x000fe2000fffe0ff */
[----:B------:R-:W-:Y:S01]  /*4320*/  R2UR UR44, R0 ;  /* 0x00000000002c72ca */ /* 0x000fe200000e0000 */
[----:B------:R-:W-:Y:S02]  /*4330*/  UIADD3 UR35, UPT, UPT, UR22, 0x1c4, URZ ;  /* 0x000001c416237890 */ /* 0x000fe4000fffe0ff */
[----:B------:R-:W-:Y:S02]  /*4340*/  UIADD3 UR32, UPT, UPT, UR22, -0x7ffffe40, URZ ;  /* 0x800001c016207890 */ /* 0x000fe4000fffe0ff */
[----:B------:R-:W-:Y:S02]  /*4350*/  UIADD3 UR33, UPT, UPT, UR22, -0x7ffffe3c, URZ ;  /* 0x800001c416217890 */ /* 0x000fe4000fffe0ff */
[----:B------:R-:W-:Y:S02]  /*4360*/  USHF.R.U32.HI UR6, URZ, 0x11, UR34 ;  /* 0x00000011ff067899 */ /* 0x000fe40008011622 */
[----:B------:R-:W-:-:S02]  /*4370*/  USHF.R.U32.HI UR5, URZ, 0x1a, UR35 ;  /* 0x0000001aff057899 */ /* 0x000fc40008011623 */
[----:B------:R-:W-:Y:S02]  /*4380*/  USHF.R.U32.HI UR4, URZ, 0x11, UR32 ;  /* 0x00000011ff047899 */ /* 0x000fe40008011620 */
[----:B------:R-:W-:Y:S02]  /*4390*/  USHF.R.U32.HI UR7, URZ, 0x1a, UR33 ;  /* 0x0000001aff077899 */ /* 0x000fe40008011621 */
[----:B------:R-:W-:Y:S02]  /*43a0*/  ULOP3.LUT UR8, UR6, 0x6000, URZ, 0xc0, !UPT ;  /* 0x0000600006087892 */ /* 0x000fe4000f8ec0ff */
[----:B------:R-:W-:Y:S02]  /*43b0*/  ULOP3.LUT UR6, UR5, 0x30, URZ, 0xc0, !UPT ;  /* 0x0000003005067892 */ /* 0x000fe4000f8ec0ff */
[----:B------:R-:W-:Y:S02]  /*43c0*/  ULOP3.LUT UR5, UR4, 0x6000, URZ, 0xc0, !UPT ;  /* 0x0000600004057892 */ /* 0x000fe4000f8ec0ff */
[----:B------:R-:W-:-:S02]  /*43d0*/  ULOP3.LUT UR4, UR7, 0x30, URZ, 0xc0, !UPT ;  /* 0x0000003007047892 */ /* 0x000fc4000f8ec0ff */
[----:B------:R-:W-:Y:S02]  /*43e0*/  ULOP3.LUT UR8, UR8, 0x10c0, URZ, 0xfc, !UPT ;  /* 0x000010c008087892 */ /* 0x000fe4000f8efcff */
[----:B------:R-:W-:Y:S02]  /*43f0*/  ULOP3.LUT UR6, UR6, 0x480, URZ, 0xfc, !UPT ;  /* 0x0000048006067892 */ /* 0x000fe4000f8efcff */
[----:B------:R-:W-:Y:S02]  /*4400*/  ULOP3.LUT UR5, UR5, 0x10c0, URZ, 0xfc, !UPT ;  /* 0x000010c005057892 */ /* 0x000fe4000f8efcff */
[----:B------:R-:W-:Y:S02]  /*4410*/  ULOP3.LUT UR40, UR4, 0x480, URZ, 0xfc, !UPT ;  /* 0x0000048004287892 */ /* 0x000fe4000f8efcff */
[----:B------:R-:W-:Y:S02]  /*4420*/  UPRMT UR43, UR6, 0x5410, UR8 ;  /* 0x00005410062b7896 */ /* 0x000fe40008000008 */
[----:B------:R-:W-:-:S02]  /*4430*/  UPRMT UR41, UR40, 0x5410, UR5 ;  /* 0x0000541028297896 */ /* 0x000fc40008000005 */
[----:B------:R-:W-:Y:S01]  /*4440*/  UIADD3 UR46, UPT, UPT, UR44, -0x1, URZ ;  /* 0xffffffff2c2e7890 */ /* 0x000fe2000fffe0ff */
[----:B------:R-:W-:Y:S01]  /*4450*/  UMOV UR4, URZ ;  /* 0x000000ff00047c82 */ /* 0x000fe20008000000 */
[----:B------:R-:W-:Y:S01]  /*4460*/  UMOV UR40, URZ ;  /* 0x000000ff00287c82 */ /* 0x000fe20008000000 */
[----:B------:R-:W-:Y:S02]  /*4470*/  UMOV UR31, UR43 ;  /* 0x0000002b001f7c82 */ /* 0x000fe40008000000 */
[----:B------:R-:W-:-:S07]  /*4480*/  UMOV UR29, UR41 ;  /* 0x00000029001d7c82 */ /* 0x000fce0008000000 */
.L_x_87:
[C---:B------:R-:W-:Y:S02]  /*4490*/  LEA R0, R9.reuse, UR25, 0x3 ;  /* 0x0000001909007c11 */ /* 0x040fe4000f8e18ff */
[----:B------:R-:W-:Y:S02]  /*44a0*/  SHF.L.U32 R4, R8, 0x1f, RZ ;  /* 0x0000001f08047819 */ /* 0x000fe400000006ff */
[----:B------:R-:W-:Y:S02]  /*44b0*/  LEA R5, R9, UR25, 0x4 ;  /* 0x0000001909057c11 */ /* 0x000fe4000f8e20ff */
[----:B------:R-:W1:Y:S02]  /*44c0*/  SYNCS.PHASECHK.TRANS64.TRYWAIT P0, [R0+URZ+0xe0], R4 ;  /* 0x0000e004000075a7 */ /* 0x000e6400080011ff */
[----:B-12---:R-:W-:Y:S05]  /*44d0*/  @!P0 BRA `(.L_x_77) ;  /* 0x0000008800d08947 */ /* 0x006fea0003800000 */
.L_x_185:
[----:B-1----:R-:W1:Y:S01]  /*44e0*/  LDS.128 R4, [R5+0x140] ;  /* 0x0001400005047984 */ /* 0x002e620000000c00 */
[----:B------:R-:W-:Y:S02]  /*44f0*/  VIADD R0, R0, 0xf0 ;  /* 0x000000f000007836 */ /* 0x000fe40000000000 */
[----:B------:R-:W-:Y:S01]  /*4500*/  VIADD R9, R9, 0x1 ;  /* 0x0000000109097836 */ /* 0x000fe20000000000 */
[----:B------:R-:W-:Y:S01]  /*4510*/  @!PT LDS RZ, [RZ] ;  /* 0x00000000fffff984 */ /* 0x000fe20000000800 */
[----:B------:R-:W-:Y:S01]  /*4520*/  @!PT LDS RZ, [RZ] ;  /* 0x00000000fffff984 */ /* 0x000fe20000000800 */
[----:B------:R-:W-:Y:S01]  /*4530*/  @!PT LDS RZ, [RZ] ;  /* 0x00000000fffff984 */ /* 0x000fe20000000800 */
[----:B------:R-:W-:Y:S01]  /*4540*/  @!PT LDS RZ, [RZ] ;  /* 0x00000000fffff984 */ /* 0x000fe20000000800 */
[----:B------:R2:W-:Y:S06]  /*4550*/  MEMBAR.ALL.CTA ;  /* 0x0000000000007992 */ /* 0x0005ec0000008000 */
[----:B--2---:R-:W2:Y:S01]  /*4560*/  FENCE.VIEW.ASYNC.S ;  /* 0x00000000000073c6 */ /* 0x004ea20000000000 */
[----:B------:R-:W-:-:S04]  /*4570*/  PRMT R0, RZ, 0x654, R0 ;  /* 0x00000654ff007816 */ /* 0x000fc80000000000 */
[----:B--2---:R2:W-:Y:S01]  /*4580*/  SYNCS.ARRIVE.TRANS64.RED.A1T0 RZ, [R0+URZ], RZ ;  /* 0x000000ff00ff79a7 */ /* 0x0045e200081004ff */
[----:B-1----:R-:W-:Y:S01]  /*4590*/  LOP3.LUT P2, RZ, R6, 0x1, RZ, 0xc0, !PT ;  /* 0x0000000106ff7812 */ /* 0x002fe2000784c0ff */
[----:B--2---:R-:W-:-:S12]  /*45a0*/  BRA.U UP3, `(.L_x_78) ;  /* 0x0000000503c87547 */ /* 0x004fd8000b800000 */
[----:B------:R-:W1:Y:S01]  /*45b0*/  LDCU UR7, c[0x0][0x38c] ;  /* 0x00007180ff0777ac */ /* 0x000e620008000800 */
[----:B------:R-:W-:Y:S01]  /*45c0*/  ULOP3.LUT UR26, UR39, 0x1, URZ, 0x3c, !UPT ;  /* 0x00000001271a7892 */ /* 0x000fe2000f8e3cff */
[----:B------:R-:W-:Y:S01]  /*45d0*/  UMOV UR19, URZ ;  /* 0x000000ff00137c82 */ /* 0x000fe20008000000 */
[----:B------:R-:W-:Y:S02]  /*45e0*/  UMOV UR6, 0x1 ;  /* 0x0000000100067882 */ /* 0x000fe40000000000 */
[----:B------:R-:W-:Y:S01]  /*45f0*/  UIMAD UR26, UR26, 0xc0, UR22 ;  /* 0x000000c01a1a78a4 */ /* 0x000fe2000f8e0216 */
[----:B------:R-:W-:Y:S01]  /*4600*/  UMOV UR21, UR4 ;  /* 0x0000000400157c82 */ /* 0x000fe20008000000 */
[----:B------:R-:W-:Y:S01]  /*4610*/  UMOV UR20, UR44 ;  /* 0x0000002c00147c82 */ /* 0x000fe20008000000 */
[----:B-1----:R-:W-:-:S09]  /*4620*/  UISETP.GE.AND UP0, UPT, UR7, 0x1, UPT ;  /* 0x000000010700788c */ /* 0x002fd2000bf06270 */
[----:B------:R-:W-:Y:S05]  /*4630*/  BRA.U !UP0, `(.L_x_79) ;  /* 0x0000000108c87547 */ /* 0x000fea000b800000 */
[----:B------:R-:W-:Y:S01]  /*4640*/  ULEA UR5, UR4, UR25, 0x3 ;  /* 0x0000001904057291 */ /* 0x000fe2000f8e18ff */
[----:B------:R-:W-:-:S08]  /*4650*/  SHF.L.U32 R4, R2, 0x1f, RZ ;  /* 0x0000001f02047819 */ /* 0x000fd000000006ff */
[----:B------:R-:W1:Y:S02]  /*4660*/  SYNCS.PHASECHK.TRANS64.TRYWAIT P0, [UR5], R4 ;  /* 0x00000004ff0075a7 */ /* 0x000e640008001105 */
[----:B-1----:R-:W-:Y:S05]  /*4670*/  @P0 BRA `(.L_x_80) ;  /* 0x0000000000080947 */ /* 0x002fea0003800000 */
[----:B------:R-:W1:Y:S02]  /*4680*/  SYNCS.PHASECHK.TRANS64.TRYWAIT P0, [UR5], R4 ;  /* 0x00000004ff0075a7 */ /* 0x000e640008001105 */
[----:B-1----:R-:W-:Y:S05]  /*4690*/  @!P0 BRA `(.L_x_81) ;  /* 0x0000008800748947 */ /* 0x002fea0003800000 */
.L_x_80:
[----:B------:R-:W-:Y:S01]  /*46a0*/  UISETP.GE.U32.AND UP1, UPT, UR7, 0x81, UPT ;  /* 0x000000810700788c */ /* 0x000fe2000bf26070 */
[----:B-1----:R-:W-:Y:S01]  /*46b0*/  IMAD.U32 R0, RZ, RZ, UR39 ;  /* 0x00000027ff007e24 */ /* 0x002fe2000f8e00ff */
[----:B------:R-:W-:Y:S02]  /*46c0*/  UIADD3 UR21, UPT, UPT, UR4, 0x1, URZ ;  /* 0x0000000104157890 */ /* 0x000fe4000fffe0ff */
[----:B------:R-:W-:Y:S02]  /*46d0*/  ULEA UR8, UR4, UR38, 0x6 ;  /* 0x0000002604087291 */ /* 0x000fe4000f8e30ff */
[----:B------:R-:W-:Y:S01]  /*46e0*/  UISETP.NE.AND UP0, UPT, UR21, 0x9, UPT ;  /* 0x000000091500788c */ /* 0x000fe2000bf05270 */
[----:B------:R-:W-:Y:S01]  /*46f0*/  PLOP3.LUT P1, PT, PT, PT, UP1, 0x80, 0x8 ;  /* 0x000000000008781c */ /* 0x000fe20003f2f018 */
[----:B------:R-:W-:Y:S02]  /*4700*/  ULEA UR12, UR4, UR37, 0x5 ;  /* 0x00000025040c7291 */ /* 0x000fe4000f8e28ff */
[----:B------:R-:W-:-:S02]  /*4710*/  USEL UR6, URZ, 0x1, UP0 ;  /* 0x00000001ff067887 */ /* 0x000fc40008000000 */
[----:B------:R-:W-:Y:S02]  /*4720*/  USEL UR21, UR21, URZ, UP0 ;  /* 0x000000ff15157287 */ /* 0x000fe40008000000 */
[----:B------:R-:W-:Y:S02]  /*4730*/  UIADD3 UR10, UPT, UPT, UR8, 0x20, URZ ;  /* 0x00000020080a7890 */ /* 0x000fe4000fffe0ff */
[----:B------:R-:W-:Y:S01]  /*4740*/  @UP1 ULEA UR7, UR21, UR25, 0x3 ;  /* 0x0000001915071291 */ /* 0x000fe2000f8e18ff */
[----:B------:R-:W-:Y:S01]  /*4750*/  LOP3.LUT R2, R2, UR6, RZ, 0x3c, !PT ;  /* 0x0000000602027c12 */ /* 0x000fe2000f8e3cff */
[----:B------:R-:W-:Y:S01]  /*4760*/  UMOV UR13, 0x4008 ;  /* 0x00004008000d7882 */ /* 0x000fe20000000000 */
[----:B------:R-:W-:Y:S01]  /*4770*/  UMOV UR9, 0x4008 ;  /* 0x0000400800097882 */ /* 0x000fe20000000000 */
[----:B------:R-:W-:Y:S01]  /*4780*/  UMOV UR11, 0x4008 ;  /* 0x00004008000b7882 */ /* 0x000fe20000000000 */
[----:B------:R-:W-:Y:S01]  /*4790*/  @P1 SHF.L.U32 R4, R2, 0x1f, RZ ;  /* 0x0000001f02041819 */ /* 0x000fe200000006ff */
[----:B------:R-:W-:-:S03]  /*47a0*/  UMOV UR6, 0x1 ;  /* 0x0000000100067882 */ /* 0x000fc60000000000 */
[----:B------:R1:W2:Y:S01]  /*47b0*/  @P1 SYNCS.PHASECHK.TRANS64.TRYWAIT P0, [UR7], R4 ;  /* 0x00000004ff0015a7 */ /* 0x0002a20008001107 */
[----:B------:R3:W-:Y:S01]  /*47c0*/  UTCCP.T.S.2CTA.4x32dp128bit tmem[UR22+0x1c0], gdesc[UR12] ;  /* 0x0001c00c160079e7 */ /* 0x0007e20009300000 */
[----:B------:R3:W-:Y:S01]  /*47d0*/  UTCCP.T.S.2CTA.4x32dp128bit tmem[UR22+0x1c4], gdesc[UR8] ;  /* 0x0001c408160079e7 */ /* 0x0007e20009300000 */
[----:B------:R3:W-:Y:S01]  /*47e0*/  UTCCP.T.S.2CTA.4x32dp128bit tmem[UR22+0x1c8], gdesc[UR10] ;  /* 0x0001c80a160079e7 */ /* 0x0007e20009300000 */
[----:B-1----:R-:W-:-:S04]  /*47f0*/  SHF.L.U32 R4, R0, 0x1f, RZ ;  /* 0x0000001f00047819 */ /* 0x002fc800000006ff */
[----:B------:R-:W1:Y:S01]  /*4800*/  SYNCS.PHASECHK.TRANS64.TRYWAIT P3, [UR25+0x108], R4 ;  /* 0x00010804ff0075a7 */ /* 0x000e620008061119 */
[----:B--2---:R-:W-:Y:S01]  /*4810*/  @P1 VOTEU.ANY UP0, P0 ;  /* 0x0000000000ff1886 */ /* 0x004fe20000000100 */
[----:B------:R-:W-:Y:S01]  /*4820*/  @UP1 USEL UR6, URZ, 0x1, !UP0 ;  /* 0x00000001ff061887 */ /* 0x000fe2000c000000 */
[----:B-1-3--:R-:W-:Y:S11]  /*4830*/  @!P3 BRA `(.L_x_82) ;  /* 0x000000880024b947 */ /* 0x00aff60003800000 */
.L_x_188:
[----:B------:R-:W-:Y:S01]  /*4840*/  ELECT P0, URZ, PT ;  /* 0x0000000000ff782f */ /* 0x000fe20003800000 */
[----:B------:R-:W-:Y:S02]  /*4850*/  ULEA UR8, UR4, UR36, 0x9 ;  /* 0x0000002404087291 */ /* 0x000fe4000f8e48ff */
[----:B------:R-:W-:Y:S02]  /*4860*/  ULEA UR4, UR4, UR27, 0x9 ;  /* 0x0000001b04047291 */ /* 0x000fe4000f8e48ff */
[----:B------:R-:W-:Y:S02]  /*4870*/  UIADD3 UR12, UPT, UPT, UR8, 0x2, URZ ;  /* 0x00000002080c7890 */ /* 0x000fe4000fffe0ff */
[----:B------:R-:W-:Y:S02]  /*4880*/  UIADD3 UR10, UPT, UPT, UR4, 0x2, URZ ;  /* 0x00000002040a7890 */ /* 0x000fe4000fffe0ff */
[----:B------:R-:W-:Y:S01]  /*4890*/  UIADD3 UR7, UPT, UPT, UR5, 0x48, URZ ;  /* 0x0000004805077890 */ /* 0x000fe2000fffe0ff */
[----:B------:R-:W-:-:S03]  /*48a0*/  UMOV UR9, 0x80004020 ;  /* 0x8000402000097882 */ /* 0x000fc60000000000 */
[----:B-1----:R-:W-:Y:S01]  /*48b0*/  @P0 LOP3.LUT R0, R3, 0xffff, RZ, 0xc0, !PT ;  /* 0x0000ffff03000812 */ /* 0x002fe200078ec0ff */
[----:B------:R-:W-:Y:S01]  /*48c0*/  UMOV UR5, 0x80004020 ;  /* 0x8000402000057882 */ /* 0x000fe20000000000 */
[----:B------:R-:W-:Y:S01]  /*48d0*/  UMOV UR13, 0x80004020 ;  /* 0x80004020000d7882 */ /* 0x000fe20000000000 */
[----:B------:R-:W-:Y:S01]  /*48e0*/  UMOV UR11, 0x80004020 ;  /* 0x80004020000b7882 */ /* 0x000fe20000000000 */
[----:B------:R-:W-:Y:S01]  /*48f0*/  @P0 R2UR UR14, R0 ;  /* 0x00000000000e02ca */ /* 0x000fe200000e0000 */
[----:B------:R1:W-:Y:S01]  /*4900*/  UTCOMMA.2CTA gdesc[UR4], gdesc[UR8], tmem[UR26], tmem[UR42], idesc[UR43], tmem[UR34], !UPT ;  /* 0xc0222a08040075ea */ /* 0x0003e2000fa0001a */
[----:B------:R1:W-:Y:S01]  /*4910*/  UTCOMMA.2CTA gdesc[UR10], gdesc[UR12], tmem[UR26], tmem[UR40], idesc[UR41], tmem[UR32], UPT ;  /* 0xc020280c0a0075ea */ /* 0x0003e2000ba0001a */
[----:B------:R-:W-:Y:S01]  /*4920*/  UMOV UR19, 0x1 ;  /* 0x0000000100137882 */ /* 0x000fe20000000000 */
[----:B------:R-:W-:-:S09]  /*4930*/  UMOV UR20, UR46 ;  /* 0x0000002e00147c82 */ /* 0x000fd20008000000 */
[----:B------:R1:W-:Y:S01]  /*4940*/  UTCBAR.2CTA.MULTICAST [UR7], URZ, UR14 ;  /* 0x000000ff070073e9 */ /* 0x0003e2000820080e */
[----:B------:R-:W-:Y:S01]  /*4950*/  NOP ;  /* 0x0000000000007918 */ /* 0x000fe20000000000 */
.L_x_79:
[----:B------:R-:W-:-:S09]  /*4960*/  UISETP.GE.AND UP0, UPT, UR20, 0x1, UPT ;  /* 0x000000011400788c */ /* 0x000fd2000bf06270 */
[----:B------:R-:W-:Y:S05]  /*4970*/  BRA.U !UP0, `(.L_x_83) ;  /* 0x0000000108cc7547 */ /* 0x000fea000b800000 */
[----:B-1----:R-:W-:-:S05]  /*4980*/  UMOV UR7, UR21 ;  /* 0x0000001500077c82 */ /* 0x002fca0008000000 */
.L_x_86:
[----:B------:R-:W-:Y:S02]  /*4990*/  UISETP.NE.AND UP0, UPT, UR6, URZ, UPT ;  /* 0x000000ff0600728c */ /* 0x000fe4000bf05270 */
[----:B------:R-:W-:Y:S07]  /*49a0*/  ULEA UR6, UR7, UR25, 0x3 ;  /* 0x0000001907067291 */ /* 0x000fee000f8e18ff */
[----:B------:R-:W-:Y:S05]  /*49b0*/  BRA.U UP0, `(.L_x_84) ;  /* 0x00000001000c7547 */ /* 0x000fea000b800000 */
[----:B------:R-:W-:Y:S04]  /*49c0*/  SHF.L.U32 R4, R2, 0x1f, RZ ;  /* 0x0000001f02047819 */ /* 0x000fe800000006ff */
[----:B------:R-:W1:Y:S02]  /*49d0*/  SYNCS.PHASECHK.TRANS64.TRYWAIT P0, [UR6], R4 ;  /* 0x00000004ff0075a7 */ /* 0x000e640008001106 */
[----:B-1----:R-:W-:Y:S05]  /*49e0*/  @!P0 BRA `(.L_x_85) ;  /* 0x0000008400d08947 */ /* 0x002fea0003800000 */
.L_x_84:
[----:B------:R-:W-:Y:S02]  /*49f0*/  UISETP.NE.AND UP1, UPT, UR20, 0x1, UPT ;  /* 0x000000011400788c */ /* 0x000fe4000bf25270 */
[----:B------:R-:W-:Y:S01]  /*4a00*/  UIADD3 UR4, UPT, UPT, UR7, 0x1, URZ ;  /* 0x0000000107047890 */ /* 0x000fe2000fffe0ff */
[----:B------:R-:W-:Y:S03]  /*4a10*/  ELECT P3, URZ, PT ;  /* 0x0000000000ff782f */ /* 0x000fe60003860000 */
[----:B------:R-:W-:Y:S01]  /*4a20*/  UISETP.NE.AND UP0, UPT, UR4, 0x9, UPT ;  /* 0x000000090400788c */ /* 0x000fe2000bf05270 */
[----:B------:R-:W-:Y:S01]  /*4a30*/  PLOP3.LUT P1, PT, PT, PT, UP1, 0x80, 0x8 ;  /* 0x000000000008781c */ /* 0x000fe20003f2f018 */
[----:B------:R-:W-:Y:S02]  /*4a40*/  ULEA UR10, UR7, UR38, 0x6 ;  /* 0x00000026070a7291 */ /* 0x000fe4000f8e30ff */
[----:B------:R-:W-:Y:S02]  /*4a50*/  USEL UR5, URZ, 0x1, UP0 ;  /* 0x00000001ff057887 */ /* 0x000fe40008000000 */
[----:B------:R-:W-:Y:S02]  /*4a60*/  USEL UR21, UR4, URZ, UP0 ;  /* 0x000000ff04157287 */ /* 0x000fe40008000000 */
[----:B------:R-:W-:Y:S02]  /*4a70*/  ULEA UR8, UR7, UR36, 0x9 ;  /* 0x0000002407087291 */ /* 0x000fe4000f8e48ff */
[----:B------:R-:W-:Y:S01]  /*4a80*/  @UP1 ULEA UR4, UR21, UR25, 0x3 ;  /* 0x0000001915041291 */ /* 0x000fe2000f8e18ff */
[----:B------:R-:W-:Y:S01]  /*4a90*/  LOP3.LUT R2, R2, UR5, RZ, 0x3c, !PT ;  /* 0x0000000502027c12 */ /* 0x000fe2000f8e3cff */
[----:B------:R-:W-:Y:S02]  /*4aa0*/  ULEA UR18, UR7, UR37, 0x5 ;  /* 0x0000002507127291 */ /* 0x000fe4000f8e28ff */
[----:B------:R-:W-:Y:S01]  /*4ab0*/  UISETP.NE.U32.AND UP0, UPT, UR19, URZ, UPT ;  /* 0x000000ff1300728c */ /* 0x000fe2000bf05070 */
[----:B-1----:R-:W-:Y:S01]  /*4ac0*/  @P1 SHF.L.U32 R0, R2, 0x1f, RZ ;  /* 0x0000001f02001819 */ /* 0x002fe200000006ff */
[----:B------:R-:W-:Y:S02]  /*4ad0*/  UIADD3 UR16, UPT, UPT, UR10, 0x20, URZ ;  /* 0x000000200a107890 */ /* 0x000fe4000fffe0ff */
[----:B------:R-:W-:Y:S01]  /*4ae0*/  UIADD3 UR14, UPT, UPT, UR8, 0x2, URZ ;  /* 0x00000002080e7890 */ /* 0x000fe2000fffe0ff */
[----:B------:R1:W2:Y:S01]  /*4af0*/  @P1 SYNCS.PHASECHK.TRANS64.TRYWAIT P0, [UR4], R0 ;  /* 0x00000000ff0015a7 */ /* 0x0002a20008001104 */
[----:B------:R-:W-:Y:S02]  /*4b00*/  ULEA UR4, UR7, UR27, 0x9 ;  /* 0x0000001b07047291 */ /* 0x000fe4000f8e48ff */
[----:B------:R-:W-:Y:S02]  /*4b10*/  UIADD3 UR24, UPT, UPT, UR6, 0x48, URZ ;  /* 0x0000004806187890 */ /* 0x000fe4000fffe0ff */
[----:B------:R-:W-:Y:S01]  /*4b20*/  UIADD3 UR12, UPT, UPT, UR4, 0x2, URZ ;  /* 0x00000002040c7890 */ /* 0x000fe2000fffe0ff */
[----:B------:R-:W-:Y:S01]  /*4b30*/  UMOV UR19, 0x4008 ;  /* 0x0000400800137882 */ /* 0x000fe20000000000 */
[----:B------:R-:W-:Y:S01]  /*4b40*/  UMOV UR11, 0x4008 ;  /* 0x00004008000b7882 */ /* 0x000fe20000000000 */
[----:B------:R3:W-:Y:S01]  /*4b50*/  UTCCP.T.S.2CTA.4x32dp128bit tmem[UR22+0x1c0], gdesc[UR18] ;  /* 0x0001c012160079e7 */ /* 0x0007e20009300000 */
[----:B------:R4:W-:Y:S01]  /*4b60*/  UTCCP.T.S.2CTA.4x32dp128bit tmem[UR22+0x1c4], gdesc[UR10] ;  /* 0x0001c40a160079e7 */ /* 0x0009e20009300000 */
[----:B------:R-:W-:Y:S01]  /*4b70*/  UMOV UR17, 0x4008 ;  /* 0x0000400800117882 */ /* 0x000fe20000000000 */
[----:B------:R-:W-:Y:S01]  /*4b80*/  UMOV UR9, 0x80004020 ;  /* 0x8000402000097882 */ /* 0x000fe20000000000 */
[----:B------:R4:W-:Y:S01]  /*4b90*/  UTCCP.T.S.2CTA.4x32dp128bit tmem[UR22+0x1c8], gdesc[UR16] ;  /* 0x0001c810160079e7 */ /* 0x0009e20009300000 */
[----:B------:R-:W-:Y:S01]  /*4ba0*/  UMOV UR5, 0x80004020 ;  /* 0x8000402000057882 */ /* 0x000fe20000000000 */
[----:B------:R-:W-:Y:S01]  /*4bb0*/  UMOV UR15, 0x80004020 ;  /* 0x80004020000f7882 */ /* 0x000fe20000000000 */
[----:B------:R4:W-:Y:S01]  /*4bc0*/  UTCOMMA.2CTA gdesc[UR4], gdesc[UR8], tmem[UR26], tmem[UR30], idesc[UR31], tmem[UR34], UP0 ;  /* 0xc0221e08040075ea */ /* 0x0009e2000820001a */
[----:B------:R-:W-:Y:S02]  /*4bd0*/  UISETP.GT.U32.AND UP0, UPT, UR20, 0x1, UPT ;  /* 0x000000011400788c */ /* 0x000fe4000bf04070 */
[----:B------:R-:W-:Y:S01]  /*4be0*/  UIADD3 UR20, UPT, UPT, UR20, -0x1, URZ ;  /* 0xffffffff14147890 */ /* 0x000fe2000fffe0ff */
[----:B------:R-:W-:Y:S01]  /*4bf0*/  UMOV UR13, 0x80004020 ;  /* 0x80004020000d7882 */ /* 0x000fe20000000000 */
[----:B------:R-:W-:Y:S01]  /*4c00*/  UMOV UR6, 0x1 ;  /* 0x0000000100067882 */ /* 0x000fe20000000000 */
[----:B-1----:R-:W-:Y:S01]  /*4c10*/  @P3 LOP3.LUT R0, R3, 0xffff, RZ, 0xc0, !PT ;  /* 0x0000ffff03003812 */ /* 0x002fe200078ec0ff */
[----:B------:R4:W-:Y:S01]  /*4c20*/  UTCOMMA.2CTA gdesc[UR12], gdesc[UR14], tmem[UR26], tmem[UR28], idesc[UR29], tmem[UR32], UPT ;  /* 0xc0201c0e0c0075ea */ /* 0x0009e2000ba0001a */
[----:B------:R-:W-:Y:S02]  /*4c30*/  UMOV UR7, UR21 ;  /* 0x0000001500077c82 */ /* 0x000fe40008000000 */
[----:B------:R-:W-:Y:S01]  /*4c40*/  @P3 R2UR UR23, R0 ;  /* 0x00000000001732ca */ /* 0x000fe200000e0000 */
[----:B---3--:R-:W-:Y:S11]  /*4c50*/  UMOV UR19, 0x1 ;  /* 0x0000000100137882 */ /* 0x008ff60000000000 */
[----:B------:R-:W-:Y:S01]  /*4c60*/  @!UPT UIADD3 URZ, UPT, UPT, URZ, URZ, URZ ;  /* 0x000000fffffff290 */ /* 0x000fe2000fffe0ff */
[----:B------:R4:W-:Y:S01]  /*4c70*/  UTCBAR.2CTA.MULTICAST [UR24], URZ, UR23 ;  /* 0x000000ff180073e9 */ /* 0x0009e20008200817 */
[----:B--2---:R-:W-:Y:S01]  /*4c80*/  @P1 VOTEU.ANY UP2, P0 ;  /* 0x0000000000ff1886 */ /* 0x004fe20000040100 */
[----:B------:R-:W-:Y:S01]  /*4c90*/  @UP1 USEL UR6, URZ, 0x1, !UP2 ;  /* 0x00000001ff061887 */ /* 0x000fe2000d000000 */
[----:B----4-:R-:W-:Y:S11]  /*4ca0*/  BRA.U UP0, `(.L_x_86) ;  /* 0xfffffffd00387547 */ /* 0x010ff6000b83ffff */
.L_x_83:
[----:B------:R2:W-:Y:S01]  /*4cb0*/  UTCBAR.2CTA.MULTICAST [UR47], URZ, UR45 ;  /* 0x000000ff2f0073e9 */ /* 0x0005e2000820082d */
[----:B-1----:R-:W-:-:S04]  /*4cc0*/  UMOV UR4, UR21 ;  /* 0x0000001500047c82 */ /* 0x002fc80008000000 */
.L_x_78:
[----:B------:R-:W-:Y:S01]  /*4cd0*/  ISETP.NE.AND P0, PT, R9, 0x2, PT ;  /* 0x000000020900780c */ /* 0x000fe20003f05270 */
[----:B------:R-:W-:-:S03]  /*4ce0*/  ULOP3.LUT UR39, UR39, 0x1, URZ, 0x3c, !UPT ;  /* 0x0000000127277892 */ /* 0x000fc6000f8e3cff */
[----:B------:R-:W-:Y:S02]  /*4cf0*/  SEL R0, RZ, 0x1, P0 ;  /* 0x00000001ff007807 */ /* 0x000fe40000000000 */
[----:B------:R-:W-:Y:S02]  /*4d00*/  SEL R9, R9, RZ, P0 ;  /* 0x000000ff09097207 */ /* 0x000fe40000000000 */
[----:B------:R-:W-:Y:S01]  /*4d10*/  LOP3.LUT R8, R8, R0, RZ, 0x3c, !PT ;  /* 0x0000000008087212 */ /* 0x000fe200078e3cff */
[----:B------:R-:W-:Y:S06]  /*4d20*/  @P2 BRA `(.L_x_87) ;  /* 0xfffffff400d82947 */ /* 0x000fec000383ffff */
[----:B------:R-:W1:Y:S01]  /*4d30*/  S2UR UR6, SR_CgaCtaId ;  /* 0x00000000000679c3 */ /* 0x000e620000008800 */
[----:B------:R-:W-:Y:S01]  /*4d40*/  ELECT P0, URZ, PT ;  /* 0x0000000000ff782f */ /* 0x000fe20003800000 */
[----:B------:R-:W-:Y:S01]  /*4d50*/  IMAD.MOV.U32 R0, RZ, RZ, 0x1 ;  /* 0x00000001ff007424 */ /* 0x000fe200078e00ff */
[----:B------:R-:W-:Y:S01]  /*4d60*/  UMOV UR4, 0x40 ;  /* 0x0000004000047882 */ /* 0x000fe20000000000 */
[----:B------:R-:W-:-:S04]  /*4d70*/  SHF.L.U32 R2, RZ, 0x1f, RZ ;  /* 0x0000001fff027819 */ /* 0x000fc800000006ff */
[----:B------:R-:W-:Y:S01]  /*4d80*/  UVIRTCOUNT.DEALLOC.SMPOOL 0x80 ;  /* 0x000000800000784c */ /* 0x000fe20000000000 */
[----:B-1----:R-:W-:-:S09]  /*4d90*/  ULEA UR6, UR6, UR4, 0x18 ;  /* 0x0000000406067291 */ /* 0x002fd2000f8ec0ff */
[----:B------:R1:W-:Y:S01]  /*4da0*/  @P0 STS.U8 [UR6+0x1c], R0 ;  /* 0x00001c00ff000988 */ /* 0x0003e20008000006 */
[----:B------:R-:W3:Y:S02]  /*4db0*/  SYNCS.PHASECHK.TRANS64.TRYWAIT P0, [UR25+0x130], R2 ;  /* 0x00013002ff0075a7 */ /* 0x000ee40008001119 */
[----:B-1-3--:R-:W-:Y:S05]  /*4dc0*/  @!P0 BRA `(.L_x_88) ;  /* 0x0000008000f08947 */ /* 0x00afea0003800000 */
.L_x_191:
[----:B------:R-:W-:Y:S01]  /*4dd0*/  NOP ;  /* 0x0000000000007918 */ /* 0x000fe20000000000 */
[----:B-1----:R-:W1:Y:S01]  /*4de0*/  LDS R0, [UR6+0x14] ;  /* 0x00001406ff007984 */ /* 0x002e620008000800 */
[----:B------:R-:W-:Y:S01]  /*4df0*/  ULOP3.LUT UR4, UR22, 0xffff, URZ, 0xc0, !UPT ;  /* 0x0000ffff16047892 */ /* 0x000fe2000f8ec0ff */
[----:B------:R-:W-:Y:S01]  /*4e00*/  UMOV UR5, 0xffff ;  /* 0x0000ffff00057882 */ /* 0x000fe20000000000 */
[----:B------:R-:W-:Y:S02]  /*4e10*/  UMOV UR7, 0x1 ;  /* 0x0000000100077882 */ /* 0x000fe40000000000 */
[----:B------:R-:W-:-:S04]  /*4e20*/  USHF.R.U32.HI UR4, URZ, 0x5, UR4 ;  /* 0x00000005ff047899 */ /* 0x000fc80008011604 */
[----:B------:R-:W-:Y:S02]  /*4e30*/  USHF.L.U32 UR5, UR5, UR4, URZ ;  /* 0x0000000405057299 */ /* 0x000fe400080006ff */
[----:B------:R-:W-:-:S04]  /*4e40*/  USHF.L.U32 UR4, UR7, UR4, URZ ;  /* 0x0000000407047299 */ /* 0x000fc800080006ff */
[----:B-1----:R-:W-:-:S04]  /*4e50*/  LOP3.LUT R0, R0, UR5, RZ, 0xc0, !PT ;  /* 0x0000000500007c12 */ /* 0x002fc8000f8ec0ff */
[----:B------:R-:W-:-:S13]  /*4e60*/  ISETP.NE.AND P0, PT, R0, UR5, PT ;  /* 0x0000000500007c0c */ /* 0x000fda000bf05270 */
[----:B------:R-:W-:Y:S05]  /*4e70*/  @P0 BRA `(.L_x_89) ;  /* 0x0000000000580947 */ /* 0x000fea0003800000 */
[----:B------:R-:W1:Y:S02]  /*4e80*/  LDS R0, [UR6+0x18] ;  /* 0x00001806ff007984 */ /* 0x000e640008000800 */
[----:B-1----:R-:W-:-:S04]  /*4e90*/  LOP3.LUT R0, R0, UR4, RZ, 0xc0, !PT ;  /* 0x0000000400007c12 */ /* 0x002fc8000f8ec0ff */
[----:B------:R-:W-:-:S13]  /*4ea0*/  ISETP.NE.AND P0, PT, R0, UR4, PT ;  /* 0x0000000400007c0c */ /* 0x000fda000bf05270 */
[----:B------:R-:W-:Y:S05]  /*4eb0*/  @P0 BRA `(.L_x_90) ;  /* 0x00000000003c0947 */ /* 0x000fea0003800000 */
[----:B------:R-:W1:Y:S01]  /*4ec0*/  S2R R2, SR_LANEID ;  /* 0x0000000000027919 */ /* 0x000e620000000000 */
[----:B------:R-:W-:-:S06]  /*4ed0*/  ULOP3.LUT UR5, URZ, UR5, URZ, 0x33, !UPT ;  /* 0x00000005ff057292 */ /* 0x000fcc000f8e33ff */
[----:B------:R-:W-:-:S04]  /*4ee0*/  IMAD.U32 R0, RZ, RZ, UR5 ;  /* 0x00000005ff007e24 */ /* 0x000fc8000f8e00ff */
[----:B------:R3:W4:Y:S02]  /*4ef0*/  REDUX UR8, R0 ;  /* 0x00000000000873c4 */ /* 0x0007240000000000 */
[----:B------:R1:W-:Y:S01]  /*4f00*/  UTCATOMSWS.AND URZ, UR5 ;  /* 0x0000000500ff79e3 */ /* 0x0003e20008000000 */
[----:B---3--:R-:W-:Y:S01]  /*4f10*/  LOP3.LUT R0, RZ, UR4, RZ, 0x33, !PT ;  /* 0x00000004ff007c12 */ /* 0x008fe2000f8e33ff */
[----:B------:R-:W-:Y:S02]  /*4f20*/  VOTEU.ANY UR4, UPT, PT ;  /* 0x0000000000047886 */ /* 0x000fe400038e0100 */
[----:B------:R-:W-:Y:S02]  /*4f30*/  UFLO.U32 UR4, UR4 ;  /* 0x00000004000472bd */ /* 0x000fe400080e0000 */
[----:B------:R-:W3:Y:S04]  /*4f40*/  REDUX UR7, R0 ;  /* 0x00000000000773c4 */ /* 0x000ee80000000000 */
[----:B-1----:R-:W-:-:S02]  /*4f50*/  ISETP.EQ.U32.AND P0, PT, R2, UR4, PT ;  /* 0x0000000402007c0c */ /* 0x002fc4000bf02070 */
[----:B----4-:R-:W-:-:S11]  /*4f60*/  MOV R2, UR8 ;  /* 0x0000000800027c02 */ /* 0x010fd60008000f00 */
[----:B------:R1:W-:Y:S01]  /*4f70*/  @P0 ATOMS.AND RZ, [UR6+0x14], R2 ;  /* 0x00001402ffff098c */ /* 0x0003e2000a800006 */
[----:B---3--:R-:W-:-:S05]  /*4f80*/  IMAD.U32 R0, RZ, RZ, UR7 ;  /* 0x00000007ff007e24 */ /* 0x008fca000f8e00ff */
[----:B------:R1:W-:Y:S01]  /*4f90*/  @P0 ATOMS.AND RZ, [UR6+0x18], R0 ;  /* 0x00001800ffff098c */ /* 0x0003e2000a800006 */
[----:B------:R-:W-:Y:S05]  /*4fa0*/  BRA `(.L_x_91) ;  /* 0x0000000000147947 */ /* 0x000fea0003800000 */
.L_x_90:
[----:B------:R-:W-:Y:S02]  /*4fb0*/  MOV R2, 0x4fd0 ;  /* 0x00004fd000027802 */ /* 0x000fe40000000f00 */
[----:B--2--5:R-:W-:Y:S05]  /*4fc0*/  CALL.REL.NOINC `($__internal_0_$__cuda_sm10x_tcgen05_guardrail_trap_col_being_dealloced_not_returned_by_alloc) ;  /* 0x0000008400dc7944 */ /* 0x024fea0003c00000 */
[----:B------:R-:W-:Y:S05]  /*4fd0*/  BRA `(.L_x_91) ;  /* 0x0000000000087947 */ /* 0x000fea0003800000 */
.L_x_89:
[----:B------:R-:W-:Y:S02]  /*4fe0*/  MOV R2, 0x5000 ;  /* 0x0000500000027802 */ /* 0x000fe40000000f00 */
[----:B--2--5:R-:W-:Y:S05]  /*4ff0*/  CALL.REL.NOINC `($__internal_2_$__cuda_sm10x_tcgen05_guardrail_trap_unallocated_columns_being_dealloced) ;  /* 0x0000008400e87944 */ /* 0x024fea0003c00000 */
.L_x_91:
[----:B------:R-:W-:Y:S01]  /*5000*/  NOP ;  /* 0x0000000000007918 */ /* 0x000fe20000000000 */
[----:B--2---:R-:W-:Y:S05]  /*5010*/  EXIT ;  /* 0x000000000000794d */ /* 0x004fea0003800000 */
.L_x_65:
[----:B------:R-:W-:-:S09]  /*5020*/  UISETP.NE.OR UP0, UPT, UR19, 0x3, !UP3 ;  /* 0x000000031300788c */ /* 0x000fd2000df05670 */
[----:B------:R-:W-:Y:S05]  /*5030*/  BRA.U UP0, `(.L_x_92) ;  /* 0x0000001100947547 */ /* 0x000fea000b800000 */
[----:B------:R-:W1:Y:S01]  /*5040*/  S2UR UR10, SR_CgaCtaId ;  /* 0x00000000000a79c3 */ /* 0x000e620000008800 */
[----:B------:R-:W2:Y:S01]  /*5050*/  LDCU UR37, c[0x0][0x370] ;  /* 0x00006e00ff2577ac */ /* 0x000ea20008000800 */
[----:B------:R-:W-:Y:S02]  /*5060*/  HFMA2 R13, -RZ, RZ, 0, 0 ;  /* 0x00000000ff0d7431 */ /* 0x000fe400000001ff */
[----:B------:R-:W-:Y:S01]  /*5070*/  IMAD.MOV.U32 R15, RZ, RZ, 0x1 ;  /* 0x00000001ff0f7424 */ /* 0x000fe200078e00ff */
[----:B------:R-:W-:Y:S01]  /*5080*/  MOV R7, 0x4000 ;  /* 0x0000400000077802 */ /* 0x000fe20000000f00 */
[----:B------:R-:W2:Y:S01]  /*5090*/  LDCU.128 UR40, c[0x0][0xf10] ;  /* 0x0001e200ff2877ac */ /* 0x000ea20008000c00 */
[----:B------:R-:W-:Y:S01]  /*50a0*/  IMAD.MOV.U32 R14, RZ, RZ, RZ ;  /* 0x000000ffff0e7224 */ /* 0x000fe200078e00ff */
[----:B------:R-:W3:Y:S01]  /*50b0*/  LDC.64 R16, c[0x0][0x348] ;  /* 0x0000d200ff107b82 */ /* 0x000ee20000000a00 */
[----:B------:R-:W4:Y:S01]  /*50c0*/  LDCU UR31, c[0x0][0x374] ;  /* 0x00006e80ff1f77ac */ /* 0x000f220008000800 */
[----:B------:R-:W1:Y:S06]  /*50d0*/  LDCU UR15, c[0x0][0xf0c] ;  /* 0x0001e180ff0f77ac */ /* 0x000e6c0008000800 */
[----:B------:R-:W3:Y:S01]  /*50e0*/  LDC.64 R2, c[0x0][0xc88] ;  /* 0x00032200ff027b82 */ /* 0x000ee20000000a00 */
[----:B------:R-:W3:Y:S01]  /*50f0*/  LDCU UR50, c[0x0][0xf20] ;  /* 0x0001e400ff3277ac */ /* 0x000ee20008000800 */
[----:B------:R-:W3:Y:S06]  /*5100*/  LDCU UR4, c[0x0][0xf30] ;  /* 0x0001e600ff0477ac */ /* 0x000eec0008000800 */
[----:B------:R-:W3:Y:S01]  /*5110*/  LDC.64 R4, c[0x0][0xc90] ;  /* 0x00032400ff047b82 */ /* 0x000ee20000000a00 */
[----:B------:R-:W-:Y:S01]  /*5120*/  UMOV UR21, 0x400 ;  /* 0x0000040000157882 */ /* 0x000fe20000000000 */
[----:B--2---:R-:W-:-:S02]  /*5130*/  UIMAD.WIDE.U32 UR6, UR37, UR40, URZ ;  /* 0x00000028250672a5 */ /* 0x004fc4000f8e00ff */
[----:B----4-:R-:W-:Y:S02]  /*5140*/  UIMAD.WIDE.U32 UR8, UR31, UR43, URZ ;  /* 0x0000002b1f0872a5 */ /* 0x010fe4000f8e00ff */
[----:B-1----:R-:W-:Y:S02]  /*5150*/  ULEA UR21, UR10, UR21, 0x18 ;  /* 0x000000150a157291 */ /* 0x002fe4000f8ec0ff */
[----:B------:R-:W-:Y:S02]  /*5160*/  UPLOP3.LUT UP3, UPT, UPT, UPT, UPT, 0x40, 0x4 ;  /* 0x000000000004789c */ /* 0x000fe40003f6e870 */
[----:B------:R-:W-:Y:S02]  /*5170*/  UIADD3 UR38, UPT, UPT, UR21, 0xa8, URZ ;  /* 0x000000a815267890 */ /* 0x000fe4000fffe0ff */
[----:B------:R-:W-:Y:S02]  /*5180*/  UIADD3 UR33, UPT, UPT, UR21, 0x90, URZ ;  /* 0x0000009015217890 */ /* 0x000fe4000fffe0ff */
[----:B------:R-:W-:-:S02]  /*5190*/  UIADD3 UR25, UPT, UPT, UR21, 0x98, URZ ;  /* 0x0000009815197890 */ /* 0x000fc4000fffe0ff */
[----:B------:R-:W-:Y:S01]  /*51a0*/  UIADD3 UR17, UPT, UPT, UR21, 0xa0, URZ ;  /* 0x000000a015117890 */ /* 0x000fe2000fffe0ff */
[----:B------:R-:W-:Y:S01]  /*51b0*/  UMOV UR6, UR7 ;  /* 0x0000000700067c82 */ /* 0x000fe20008000000 */
[----:B------:R-:W-:Y:S01]  /*51c0*/  UMOV UR48, UR9 ;  /* 0x0000000900307c82 */ /* 0x000fe20008000000 */
[----:B------:R-:W-:Y:S02]  /*51d0*/  UISETP.GE.AND UP0, UPT, UR45, 0x1, UPT ;  /* 0x000000012d00788c */ /* 0x000fe4000bf06270 */
[----:B------:R-:W-:Y:S01]  /*51e0*/  UISETP.NE.AND UP4, UPT, UR45, 0x1, UPT ;  /* 0x000000012d00788c */ /* 0x000fe2000bf85270 */
[----:B------:R-:W1:Y:S01]  /*51f0*/  LDCU.64 UR22, c[0x0][0xf28] ;  /* 0x0001e500ff1677ac */ /* 0x000e620008000a00 */
[----:B------:R-:W-:Y:S02]  /*5200*/  UISETP.NE.AND UP6, UPT, UR15, 0x1, UPT ;  /* 0x000000010f00788c */ /* 0x000fe4000bfc5270 */
[----:B------:R-:W-:Y:S02]  /*5210*/  UISETP.NE.AND UP5, UPT, UR42, 0x1, UPT ;  /* 0x000000012a00788c */ /* 0x000fe4000bfa5270 */
[----:B------:R-:W-:-:S02]  /*5220*/  UPRMT UR38, UR10, 0x654, UR38 ;  /* 0x000006540a267896 */ /* 0x000fc40008000026 */
[----:B------:R-:W-:Y:S02]  /*5230*/  USHF.R.U32.HI UR49, URZ, UR41, UR6 ;  /* 0x00000029ff317299 */ /* 0x000fe40008011606 */
[----:B------:R-:W-:Y:S02]  /*5240*/  UPRMT UR47, UR10, 0x654, UR33 ;  /* 0x000006540a2f7896 */ /* 0x000fe40008000021 */
[----:B------:R-:W-:Y:S02]  /*5250*/  UPRMT UR46, UR10, 0x654, UR25 ;  /* 0x000006540a2e7896 */ /* 0x000fe40008000019 */
[----:B------:R-:W-:Y:S02]  /*5260*/  UPRMT UR39, UR10, 0x654, UR17 ;  /* 0x000006540a277896 */ /* 0x000fe40008000011 */
[----:B---3--:R-:W-:Y:S02]  /*5270*/  USHF.R.U32.HI UR48, URZ, UR50, UR48 ;  /* 0x00000032ff307299 */ /* 0x008fe40008011630 */
[----:B------:R-:W-:Y:S01]  /*5280*/  UISETP.NE.AND UP2, UPT, UR4, 0x1, UPT ;  /* 0x000000010400788c */ /* 0x000fe2000bf45270 */
[----:B-1----:R-:W-:-:S10]  /*5290*/  UMOV UR29, URZ ;  /* 0x000000ff001d7c82 */ /* 0x002fd40008000000 */
.L_x_103:
[C---:B------:R-:W-:Y:S02]  /*52a0*/  LEA R12, R14.reuse, UR21, 0x3 ;  /* 0x000000150e0c7c11 */ /* 0x040fe4000f8e18ff */
[----:B------:R-:W-:Y:S02]  /*52b0*/  SHF.L.U32 R0, R13, 0x1f, RZ ;  /* 0x0000001f0d007819 */ /* 0x000fe400000006ff */
[----:B------:R-:W-:Y:S02]  /*52c0*/  LEA R8, R14, UR21, 0x4 ;  /* 0x000000150e087c11 */ /* 0x000fe4000f8e20ff */
[----:B-1----:R-:W1:Y:S02]  /*52d0*/  SYNCS.PHASECHK.TRANS64.TRYWAIT P0, [R12+URZ+0xe0], R0 ;  /* 0x0000e0000c0075a7 */ /* 0x002e6400080011ff */
[----:B-1----:R-:W-:Y:S05]  /*52e0*/  @!P0 BRA `(.L_x_93) ;  /* 0x0000007c00c08947 */ /* 0x002fea0003800000 */
.L_x_192:
[----:B------:R-:W2:Y:S01]  /*52f0*/  LDS.128 R8, [R8+0x140] ;  /* 0x0001400008087984 */ /* 0x000ea20000000c00 */
[----:B------:R-:W-:Y:S01]  /*5300*/  UISETP.GE.AND UP0, UPT, UR45, 0x1, UPT ;  /* 0x000000012d00788c */ /* 0x000fe2000bf06270 */
[----:B------:R-:W-:Y:S01]  /*5310*/  @!PT LDS RZ, [RZ] ;  /* 0x00000000fffff984 */ /* 0x000fe20000000800 */
[----:B------:R-:W-:Y:S01]  /*5320*/  @!PT LDS RZ, [RZ] ;  /* 0x00000000fffff984 */ /* 0x000fe20000000800 */
[----:B------:R-:W-:Y:S01]  /*5330*/  @!PT LDS RZ, [RZ] ;  /* 0x00000000fffff984 */ /* 0x000fe20000000800 */
[----:B------:R-:W-:Y:S01]  /*5340*/  @!PT LDS RZ, [RZ] ;  /* 0x00000000fffff984 */ /* 0x000fe20000000800 */
[----:B------:R3:W-:Y:S06]  /*5350*/  MEMBAR.ALL.CTA ;  /* 0x0000000000007992 */ /* 0x0007ec0000008000 */
[----:B---3--:R-:W3:Y:S01]  /*5360*/  FENCE.VIEW.ASYNC.S ;  /* 0x00000000000073c6 */ /* 0x008ee20000000000 */
[----:B--2---:R-:W-:Y:S11]  /*5370*/  LOP3.LUT P0, RZ, R10, 0x1, RZ, 0xc0, !PT ;  /* 0x000000010aff7812 */ /* 0x004ff6000780c0ff */
[----:B------:R-:W-:Y:S02]  /*5380*/  @!UPT UIADD3 URZ, UPT, UPT, URZ, URZ, URZ ;  /* 0x000000fffffff290 */ /* 0x000fe4000fffe0ff */
[----:B---3--:R-:W-:Y:S01]  /*5390*/  VOTEU.ANY UP1, P0 ;  /* 0x0000000000ff7886 */ /* 0x008fe20000020100 */
[----:B------:R-:W-:Y:S11]  /*53a0*/  PLOP3.LUT P0, PT, PT, PT, UP1, 0x80, 0x8 ;  /* 0x000000000008781c */ /* 0x000ff60003f0f018 */
[----:B------:R-:W-:Y:S02]  /*53b0*/  @!UPT UIADD3 URZ, UPT, UPT, URZ, URZ, URZ ;  /* 0x000000fffffff290 */ /* 0x000fe4000fffe0ff */
[----:B-1----:R-:W-:Y:S02]  /*53c0*/  @P0 SHF.R.U32.HI R0, RZ, 0x10, R9 ;  /* 0x00000010ff000819 */ /* 0x002fe40000011609 */
[----:B------:R-:W-:Y:S02]  /*53d0*/  @P0 MOV R6, R8 ;  /* 0x0000000800060202 */ /* 0x000fe40000000f00 */
[----:B------:R-:W-:Y:S01]  /*53e0*/  @P0 R2UR UR4, R0 ;  /* 0x00000000000402ca */ /* 0x000fe200000e0000 */
[----:B------:R-:W-:Y:S01]  /*53f0*/  VIADD R0, R12, 0xf0 ;  /* 0x000000f00c007836 */ /* 0x000fe20000000000 */
[----:B------:R-:W-:Y:S02]  /*5400*/  @P0 LOP3.LUT R8, R9, 0xffff, RZ, 0xc0, !PT ;  /* 0x0000ffff09080812 */ /* 0x000fe400078ec0ff */
[----:B------:R-:W-:Y:S02]  /*5410*/  @P0 R2UR UR6, R6 ;  /* 0x00000000060602ca */ /* 0x000fe400000e0000 */
[----:B------:R-:W-:Y:S02]  /*5420*/  PRMT R0, RZ, 0x654, R0 ;  /* 0x00000654ff007816 */ /* 0x000fe40000000000 */
[----:B------:R-:W-:Y:S02]  /*5430*/  @P0 R2UR UR5, R8 ;  /* 0x00000000080502ca */ /* 0x000fe400000e0000 */
[----:B------:R1:W-:Y:S03]  /*5440*/  SYNCS.ARRIVE.TRANS64.RED.A1T0 RZ, [R0+URZ], RZ ;  /* 0x000000ff00ff79a7 */ /* 0x0003e600081004ff */
[----:B------:R-:W-:Y:S04]  /*5450*/  @UP1 UMOV UR30, UR4 ;  /* 0x00000004001e1c82 */ /* 0x000fe80008000000 */
[----:B------:R-:W-:Y:S04]  /*5460*/  @UP1 UMOV UR14, UR6 ;  /* 0x00000006000e1c82 */ /* 0x000fe80008000000 */
[----:B------:R-:W-:Y:S01]  /*5470*/  @UP1 UMOV UR13, UR5 ;  /* 0x00000005000d1c82 */ /* 0x000fe20008000000 */
[----:B------:R-:W-:Y:S05]  /*5480*/  BRA.U !UP0, `(.L_x_94) ;  /* 0x0000000108a47547 */ /* 0x000fea000b800000 */
[----:B------:R-:W-:Y:S02]  /*5490*/  UIMAD.WIDE.U32 UR18, UR13, UR43, URZ ;  /* 0x0000002b0d1272a5 */ /* 0x000fe4000f8e00ff */
[----:B------:R-:W-:Y:S02]  /*54a0*/  UIMAD.WIDE.U32 UR26, UR14, UR40, URZ ;  /* 0x000000280e1a72a5 */ /* 0x000fe4000f8e00ff */
[----:B------:R-:W-:Y:S02]  /*54b0*/  USEL UR4, UR31, UR48, !UP5 ;  /* 0x000000301f047287 */ /* 0x000fe4000e800000 */
[----:B------:R-:W-:Y:S02]  /*54c0*/  USEL UR7, UR37, UR49, !UP6 ;  /* 0x0000003125077287 */ /* 0x000fe4000f000000 */
[----:B------:R-:W-:Y:S02]  /*54d0*/  UIMAD.WIDE.U32 UR8, UR4, UR22, URZ ;  /* 0x00000016040872a5 */ /* 0x000fe4000f8e00ff */
[----:B------:R-:W-:Y:S01]  /*54e0*/  UIMAD.WIDE.U32 UR10, UR7, UR22, URZ ;  /* 0x00000016070a72a5 */ /* 0x000fe2000f8e00ff */
[----:B------:R-:W-:Y:S02]  /*54f0*/  UMOV UR5, UR19 ;  /* 0x0000001300057c82 */ /* 0x000fe40008000000 */
[----:B------:R-:W-:Y:S03]  /*5500*/  USHF.R.U32.HI UR6, URZ, UR50, UR5 ;  /* 0x00000032ff067299 */ /* 0x000fe60008011605 */
[----:B------:R-:W-:Y:S01]  /*5510*/  UMOV UR5, UR27 ;  /* 0x0000001b00057c82 */ /* 0x000fe20008000000 */
[----:B------:R-:W-:Y:S02]  /*5520*/  USEL UR6, UR13, UR6, !UP5 ;  /* 0x000000060d067287 */ /* 0x000fe4000e800000 */
[----:B------:R-:W-:Y:S03]  /*5530*/  USHF.R.U32.HI UR12, URZ, UR41, UR5 ;  /* 0x00000029ff0c7299 */ /* 0x000fe60008011605 */
[----:B------:R-:W-:Y:S02]  /*5540*/  UMOV UR5, UR9 ;  /* 0x0000000900057c82 */ /* 0x000fe40008000000 */
[----:B------:R-:W-:Y:S03]  /*5550*/  @UP4 USHF.R.U32.HI UR4, URZ, UR23, UR5 ;  /* 0x00000017ff044299 */ /* 0x000fe60008011605 */
[----:B------:R-:W-:Y:S01]  /*5560*/  UMOV UR5, UR11 ;  /* 0x0000000b00057c82 */ /* 0x000fe20008000000 */
[----:B------:R-:W-:Y:S02]  /*5570*/  UIMAD UR4, UR45, UR4, URZ ;  /* 0x000000042d0472a4 */ /* 0x000fe4000f8e02ff */
[----:B------:R-:W-:Y:S02]  /*5580*/  @UP4 USHF.R.U32.HI UR7, URZ, UR23, UR5 ;  /* 0x00000017ff074299 */ /* 0x000fe40008011605 */
[----:B------:R-:W-:Y:S02]  /*5590*/  UIMAD.WIDE.U32 UR10, UR6, UR22, URZ ;  /* 0x00000016060a72a5 */ /* 0x000fe4000f8e00ff */
[----:B------:R-:W-:Y:S02]  /*55a0*/  USEL UR5, UR14, UR12, !UP6 ;  /* 0x0000000c0e057287 */ /* 0x000fe4000f000000 */
[----:B------:R-:W-:Y:S02]  /*55b0*/  UIMAD UR8, UR45, UR7, URZ ;  /* 0x000000072d0872a4 */ /* 0x000fe4000f8e02ff */
[----:B------:R-:W-:Y:S03]  /*55c0*/  UISETP.GE.AND UP0, UPT, UR6, UR4, UPT ;  /* 0x000000040600728c */ /* 0x000fe6000bf06270 */
[----:B------:R-:W-:Y:S01]  /*55d0*/  UMOV UR4, UR11 ;  /* 0x0000000b00047c82 */ /* 0x000fe20008000000 */
[----:B------:R-:W-:Y:S02]  /*55e0*/  UISETP.GE.OR UP0, UPT, UR5, UR8, UP0 ;  /* 0x000000080500728c */ /* 0x000fe40008706670 */
[----:B------:R-:W-:Y:S02]  /*55f0*/  USHF.R.U32.HI UR4, URZ, UR23, UR4 ;  /* 0x00000017ff047299 */ /* 0x000fe40008011604 */
[----:B------:R-:W-:Y:S02]  /*5600*/  UIMAD.WIDE.U32 UR8, UR5, UR22, URZ ;  /* 0x00000016050872a5 */ /* 0x000fe4000f8e00ff */
[----:B------:R-:W-:Y:S04]  /*5610*/  USEL UR10, UR6, UR4, !UP4 ;  /* 0x00000004060a7287 */ /* 0x000fe8000e000000 */
[----:B------:R-:W-:Y:S01]  /*5620*/  UIADD3 UR11, UPT, UPT, -UR10, URZ, URZ ;  /* 0x000000ff0a0b7290 */ /* 0x000fe2000fffe1ff */
[----:B------:R-:W-:Y:S02]  /*5630*/  @!UP0 UMOV UR4, UR9 ;  /* 0x0000000900048c82 */ /* 0x000fe40008000000 */
[----:B------:R-:W-:Y:S02]  /*5640*/  @!UP0 USHF.R.U32.HI UR4, URZ, UR23, UR4 ;  /* 0x00000017ff048299 */ /* 0x000fe40008011604 */
[----:B------:R-:W-:Y:S02]  /*5650*/  UIMAD UR8, UR45, UR11, UR6 ;  /* 0x0000000b2d0872a4 */ /* 0x000fe4000f8e0206 */
[----:B------:R-:W-:Y:S04]  /*5660*/  @!UP0 USEL UR4, UR5, UR4, !UP4 ;  /* 0x0000000405048287 */ /* 0x000fe8000e000000 */
[----:B------:R-:W-:Y:S02]  /*5670*/  @!UP0 UIMAD UR8, UR7, UR8, UR4 ;  /* 0x00000008070882a4 */ /* 0x000fe4000f8e0204 */
[----:B------:R-:W-:Y:S02]  /*5680*/  @!UP0 UIADD3 UR9, UPT, UPT, UR10, -UR4, URZ ;  /* 0x800000040a098290 */ /* 0x000fe4000fffe0ff */
[----:B------:R-:W-:Y:S02]  /*5690*/  UIADD3 UR4, UPT, UPT, -UR5, URZ, URZ ;  /* 0x000000ff05047290 */ /* 0x000fe4000fffe1ff */
[----:B------:R-:W-:Y:S02]  /*56a0*/  UIADD3 UR7, UPT, UPT, -UR6, URZ, URZ ;  /* 0x000000ff06077290 */ /* 0x000fe4000fffe1ff */
[----:B------:R-:W-:Y:S02]  /*56b0*/  @!UP0 UIMAD UR6, UR9, UR45, UR5 ;  /* 0x0000002d090682a4 */ /* 0x000fe4000f8e0205 */
[----:B------:R-:W-:Y:S02]  /*56c0*/  UIMAD UR14, UR15, UR4, UR14 ;  /* 0x000000040f0e72a4 */ /* 0x000fe4000f8e020e */
[----:B------:R-:W-:Y:S01]  /*56d0*/  UIMAD UR13, UR42, UR7, UR13 ;  /* 0x000000072a0d72a4 */ /* 0x000fe2000f8e020d */
[----:B------:R-:W-:Y:S02]  /*56e0*/  @!UP0 UMOV UR5, UR8 ;  /* 0x0000000800058c82 */ /* 0x000fe40008000000 */
[----:B------:R-:W-:Y:S02]  /*56f0*/  UIMAD UR14, UR5, UR15, UR14 ;  /* 0x0000000f050e72a4 */ /* 0x000fe4000f8e020e */
[----:B------:R-:W-:Y:S11]  /*5700*/  UIMAD UR13, UR6, UR42, UR13 ;  /* 0x0000002a060d72a4 */ /* 0x000ff6000f8e020d */
[----:B------:R-:W-:Y:S01]  /*5710*/  @!UPT UIADD3 URZ, UPT, UPT, URZ, URZ, URZ ;  /* 0x000000fffffff290 */ /* 0x000fe2000fffe0ff */
.L_x_94:
[----:B------:R-:W2:Y:S01]  /*5720*/  @!UP2 LDCU.128 UR8, c[0x0][0xf10] ;  /* 0x0001e200ff08a7ac */ /* 0x000ea20008000c00 */
[C---:B------:R-:W-:Y:S02]  /*5730*/  ISETP.NE.U32.AND P1, PT, R4.reuse, RZ, PT ;  /* 0x000000ff0400720c */ /* 0x040fe40003f25070 */
[----:B------:R-:W-:Y:S02]  /*5740*/  ISETP.NE.U32.AND P0, PT, R4, RZ, PT ;  /* 0x000000ff0400720c */ /* 0x000fe40003f05070 */
[C---:B------:R-:W-:Y:S02]  /*5750*/  ISETP.NE.AND.EX P1, PT, R5.reuse, RZ, PT, P1 ;  /* 0x000000ff0500720c */ /* 0x040fe40003f25310 */
[----:B------:R-:W-:Y:S01]  /*5760*/  ISETP.NE.AND.EX P0, PT, R5, RZ, PT, P0 ;  /* 0x000000ff0500720c */ /* 0x000fe20003f05300 */
[----:B------:R-:W3:Y:S01]  /*5770*/  @!UP2 LDCU UR5, c[0x0][0xf0c] ;  /* 0x0001e180ff05a7ac */ /* 0x000ee20008000800 */
[----:B------:R-:W-:Y:S01]  /*5780*/  SHF.L.U32 R9, R15, 0x1f, RZ ;  /* 0x0000001f0f097819 */ /* 0x000fe200000006ff */
[----:B------:R-:W-:Y:S02]  /*5790*/  USHF.L.U32 UR35, UR20, 0x7, URZ ;  /* 0x0000000714237899 */ /* 0x000fe400080006ff */
[----:B--2---:R-:W-:Y:S07]  /*57a0*/  UIMAD.WIDE.U32 UR6, UR14, UR8, URZ ;  /* 0x000000080e0672a5 */ /* 0x004fee000f8e00ff */
[----:B------:R-:W-:Y:S01]  /*57b0*/  @!UP2 UMOV UR4, UR7 ;  /* 0x000000070004ac82 */ /* 0x000fe20008000000 */
[----:B---3--:R-:W-:Y:S02]  /*57c0*/  @!UP2 UISETP.NE.AND UP0, UPT, UR5, 0x1, UPT ;  /* 0x000000010500a88c */ /* 0x008fe4000bf05270 */
[----:B------:R-:W-:Y:S02]  /*57d0*/  @!UP2 USHF.R.U32.HI UR4, URZ, UR9, UR4 ;  /* 0x00000009ff04a299 */ /* 0x000fe40008011604 */
[----:B------:R-:W-:Y:S02]  /*57e0*/  UIMAD.WIDE.U32 UR6, UR13, UR11, URZ ;  /* 0x0000000b0d0672a5 */ /* 0x000fe4000f8e00ff */
[----:B------:R-:W-:Y:S02]  /*57f0*/  @!UP2 USEL UR8, UR14, UR4, !UP0 ;  /* 0x000000040e08a287 */ /* 0x000fe4000c000000 */
[----:B------:R-:W-:Y:S03]  /*5800*/  @!UP2 UISETP.NE.AND UP0, UPT, UR10, 0x1, UPT ;  /* 0x000000010a00a88c */ /* 0x000fe6000bf05270 */
[----:B------:R-:W-:Y:S01]  /*5810*/  @!UP2 UMOV UR6, UR7 ;  /* 0x000000070006ac82 */ /* 0x000fe20008000000 */
[----:B------:R-:W-:Y:S01]  /*5820*/  USHF.L.U32 UR7, UR16, 0x8, URZ ;  /* 0x0000000810077899 */ /* 0x000fe200080006ff */
[----:B------:R-:W2:Y:S02]  /*5830*/  @!UP2 LDCU UR4, c[0x0][0xf20] ;  /* 0x0001e400ff04a7ac */ /* 0x000ea40008000800 */
[----:B--2---:R-:W-:Y:S04]  /*5840*/  @!UP2 USHF.R.U32.HI UR6, URZ, UR4, UR6 ;  /* 0x00000004ff06a299 */ /* 0x004fe80008011606 */
[----:B------:R-:W-:Y:S04]  /*5850*/  @!UP2 USEL UR6, UR13, UR6, !UP0 ;  /* 0x000000060d06a287 */ /* 0x000fe8000c000000 */
[----:B------:R-:W-:Y:S02]  /*5860*/  @!UP2 UIADD3 UR4, UPT, UPT, -UR8, UR6, URZ ;  /* 0x000000060804a290 */ /* 0x000fe4000fffe1ff */
[----:B------:R-:W-:Y:S02]  /*5870*/  @!UP2 UIADD3 UR6, UPT, UPT, UR8, -UR6, URZ ;  /* 0x800000060806a290 */ /* 0x000fe4000fffe0ff */
[----:B------:R-:W-:Y:S02]  /*5880*/  @!UP2 UIMAD UR14, UR4, UR5, UR14 ;  /* 0x00000005040ea2a4 */ /* 0x000fe4000f8e020e */
[----:B------:R-:W-:Y:S01]  /*5890*/  @!UP2 UIMAD UR13, UR6, UR10, UR13 ;  /* 0x0000000a060da2a4 */ /* 0x000fe2000f8e020d */
[----:B------:R-:W-:Y:S11]  /*58a0*/  BRA.U UP3, `(.L_x_95) ;  /* 0x0000000103107547 */ /* 0x000ff6000b800000 */
[----:B------:R-:W-:Y:S04]  /*58b0*/  MOV R6, UR52 ;  /* 0x0000003400067c02 */ /* 0x000fe80008000f00 */
[----:B------:R-:W-:Y:S04]  /*58c0*/  SHF.L.U32 R6, R6, 0x1f, RZ ;  /* 0x0000001f06067819 */ /* 0x000fe800000006ff */
[----:B------:R-:W2:Y:S02]  /*58d0*/  SYNCS.PHASECHK.TRANS64.TRYWAIT P2, [UR21+0xd8], R6 ;  /* 0x0000d806ff0075a7 */ /* 0x000ea40008041115 */
[----:B--2---:R-:W-:Y:S05]  /*58e0*/  @!P2 BRA `(.L_x_96) ;  /* 0x000000780054a947 */ /* 0x004fea0003800000 */
.L_x_95:
[----:B------:R-:W-:Y:S05]  /*58f0*/  @!P1 BRA `(.L_x_97) ;  /* 0x0000000000309947 */ /* 0x000fea0003800000 */
[----:B------:R-:W-:Y:S01]  /*5900*/  ISETP.NE.U32.AND P1, PT, R2, RZ, PT ;  /* 0x000000ff0200720c */ /* 0x000fe20003f25070 */
[----:B------:R-:W2:Y:S01]  /*5910*/  LDCU.64 UR4, c[0x0][0x358] ;  /* 0x00006b00ff0477ac */ /* 0x000ea20008000a00 */
[----:B------:R-:W-:Y:S02]  /*5920*/  IMAD.MOV.U32 R142, RZ, RZ, 0x1 ;  /* 0x00000001ff8e7424 */ /* 0x000fe400078e00ff */
[----:B------:R-:W-:Y:S11]  /*5930*/  ISETP.NE.AND.EX P1, PT, R3, RZ, PT, P1 ;  /* 0x000000ff0300720c */ /* 0x000ff60003f25310 */
[----:B------:R-:W-:Y:S02]  /*5940*/  @!UPT UIADD3 URZ, UPT, UPT, URZ, URZ, URZ ;  /* 0x000000fffffff290 */ /* 0x000fe4000fffe0ff */
[----:B------:R-:W3:Y:S01]  /*5950*/  @P1 LDC.64 R10, c[0x0][0xc88] ;  /* 0x00032200ff0a1b82 */ /* 0x000ee20000000a00 */
[----:B-1----:R-:W-:Y:S04]  /*5960*/  @P1 IMAD R0, R4, UR44, RZ ;  /* 0x0000002c04001c24 */ /* 0x002fe8000f8e02ff */
[----:B---3--:R-:W-:Y:S04]  /*5970*/  @P1 IMAD.WIDE R10, R0, 0x4, R10 ;  /* 0x00000004000a1825 */ /* 0x008fe800078e020a */
[----:B------:R-:W-:Y:S01]  /*5980*/  HFMA2 R0, -RZ, RZ, 0, 5.9604644775390625e-08 ;  /* 0x00000001ff007431 */ /* 0x000fe200000001ff */
[----:B--2--5:R2:W5:Y:S04]  /*5990*/  @P1 LDG.E R71, desc[UR4][R10.64] ;  /* 0x000000040a471981 */ /* 0x024568000c1e1900 */
[----:B------:R-:W-:Y:S01]  /*59a0*/  @!P1 PRMT R142, R0, 0x7610, R142 ;  /* 0x00007610008e9816 */ /* 0x000fe2000000008e */
[----:B--2---:R-:W3:Y:S06]  /*59b0*/  @!P1 LDC R71, c[0x0][0xc80] ;  /* 0x00032000ff479b82 */ /* 0x004eec0000000800 */
.L_x_97:
[----:B---3-5:R-:W-:Y:S01]  /*59c0*/  @!P0 FSETP.EQ.AND P1, PT, R71, RZ, PT ;  /* 0x000000ff4700820b */ /* 0x028fe20003f22000 */
[----:B------:R-:W-:Y:S01]  /*59d0*/  @!UPT UIADD3 URZ, UPT, UPT, URZ, URZ, URZ ;  /* 0x000000fffffff290 */ /* 0x000fe2000fffe0ff */
[----:B------:R-:W-:Y:S11]  /*59e0*/  @!P0 BRA `(.L_x_98) ;  /* 0x0000000000188947 */ /* 0x000ff60003800000 */
[----:B------:R-:W-:Y:S02]  /*59f0*/  LOP3.LUT P0, RZ, R142, 0xff, RZ, 0xc0, !PT ;  /* 0x000000ff8eff7812 */ /* 0x000fe4000780c0ff */
[----:B------:R-:W-:Y:S04]  /*5a00*/  ISETP.NE.U32.AND P1, PT, R2, RZ, PT ;  /* 0x000000ff0200720c */ /* 0x000fe80003f25070 */
[----:B------:R-:W-:Y:S04]  /*5a10*/  ISETP.NE.AND.EX P1, PT, R3, RZ, PT, P1 ;  /* 0x000000ff0300720c */ /* 0x000fe80003f25310 */
[----:B------:R-:W-:Y:S03]  /*5a20*/  PLOP3.LUT P1, PT, P1, PT, PT, 0x8, 0x80 ;  /* 0x000000000080781c */ /* 0x000fe60000f2e170 */
[----:B------:R-:W-:Y:S11]  /*5a30*/  @P0 FSETP.EQ.AND P1, PT, R71, RZ, PT ;  /* 0x000000ff4700020b */ /* 0x000ff60003f22000 */
[----:B------:R-:W-:Y:S02]  /*5a40*/  @!UPT UIADD3 URZ, UPT, UPT, URZ, URZ, URZ ;  /* 0x000000fffffff290 */ /* 0x000fe4000fffe0ff */
.L_x_98:
[----:B------:R-:W2:Y:S01]  /*5a50*/  SYNCS.PHASECHK.TRANS64.TRYWAIT P2, [UR21+0xb0], R9 ;  /* 0x0000b009ff0075a7 */ /* 0x000ea20008041115 */
[----:B------:R-:W-:Y:S01]  /*5a60*/  ELECT P0, URZ, PT ;  /* 0x0000000000ff782f */ /* 0x000fe20003800000 */
[----:B------:R-:W-:Y:S03]  /*5a70*/  ULOP3.LUT UR4, UR29, 0x1, URZ, 0xc0, !UPT ;  /* 0x000000011d047892 */ /* 0x000fe6000f8ec0ff */
[----:B------:R-:W-:Y:S11]  /*5a80*/  PLOP3.LUT P1, PT, P1, P0, PT, 0xf2, 0x2f ;  /* 0x00000000002f781c */ /* 0x000ff60000f21e72 */
[----:B------:R-:W-:Y:S02]  /*5a90*/  @!UPT UIADD3 URZ, UPT, UPT, URZ, URZ, URZ ;  /* 0x000000fffffff290 */ /* 0x000fe4000fffe0ff */
[----:B------:R-:W-:Y:S05]  /*5aa0*/  @!P1 IADD3 R8, P0, PT, R16, 0x980, RZ ;  /* 0x0000098010089810 */ /* 0x000fea0007f1e0ff */
[----:B-1----:R-:W-:Y:S01]  /*5ab0*/  @!P1 IMAD.X R6, RZ, RZ, R17, P0 ;  /* 0x000000ffff069224 */ /* 0x002fe200000e0611 */
[----:B--2---:R-:W-:Y:S07]  /*5ac0*/  @!P2 BRA `(.L_x_99) ;  /* 0x0000007400f4a947 */ /* 0x004fee0003800000 */
.L_x_195:
[----:B------:R-:W-:Y:S01]  /*5ad0*/  @!P1 R2UR UR6, R8 ;  /* 0x00000000080692ca */ /* 0x000fe200000e0000 */
[----:B------:R-:W-:Y:S01]  /*5ae0*/  VOTEU.ALL UP0, P1 ;  /* 0x0000000000ff7886 */ /* 0x000fe20000800000 */
[----:B------:R-:W-:Y:S01]  /*5af0*/  @!P1 R2UR UR5, R6 ;  /* 0x00000000060592ca */ /* 0x000fe200000e0000 */
[----:B------:R-:W-:Y:S01]  /*5b00*/  UMOV UR10, 0x0 ;  /* 0x00000000000a7882 */ /* 0x000fe20000000000 */
[----:B------:R-:W-:Y:S01]  /*5b10*/  ISETP.NE.AND P0, PT, RZ, UR4, !P1 ;  /* 0x00000004ff007c0c */ /* 0x000fe2000cf05270 */
[----:B------:R-:W-:Y:S01]  /*5b20*/  UMOV UR11, 0x10000000 ;  /* 0x10000000000b7882 */ /* 0x000fe20000000000 */
[----:B------:R-:W-:Y:S02]  /*5b30*/  @!UP0 UIADD3 UR8, UPT, UPT, UR7, 0xc0, URZ ;  /* 0x000000c007088890 */ /* 0x000fe4000fffe0ff */
[----:B------:R-:W-:Y:S01]  /*5b40*/  @!UP0 UIADD3 UR32, UPT, UPT, UR21, 0x400, URZ ;  /* 0x0000040015208890 */ /* 0x000fe2000fffe0ff */
[----:B------:R-:W-:Y:S01]  /*5b50*/  VOTEU.ALL UP0, P1 ;  /* 0x0000000000ff7886 */ /* 0x000fe20000800000 */
[----:B------:R-:W-:Y:S02]  /*5b60*/  UMOV UR36, UR44 ;  /* 0x0000002c00247c82 */ /* 0x000fe40008000000 */
[----:B-1----:R-:W-:Y:S02]  /*5b70*/  @!P1 IMAD.U32 R0, RZ, RZ, UR8 ;  /* 0x00000008ff009e24 */ /* 0x002fe4000f8e00ff */
[----:B------:R-:W-:Y:S02]  /*5b80*/  IMAD.U32 R10, RZ, RZ, UR6 ;  /* 0x00000006ff0a7e24 */ /* 0x000fe4000f8e00ff */
[----:B------:R-:W-:Y:S02]  /*5b90*/  IMAD.U32 R11, RZ, RZ, UR5 ;  /* 0x00000005ff0b7e24 */ /* 0x000fe4000f8e00ff */
[----:B------:R-:W-:Y:S01]  /*5ba0*/  @P0 IMAD R0, RZ, RZ, UR7 ;  /* 0x00000007ff000e24 */ /* 0x000fe2000f8e02ff */
[----:B------:R-:W-:Y:S02]  /*5bb0*/  @!P1 R2UR UR8, R10 ;  /* 0x000000000a0892ca */ /* 0x000fe400000e0000 */
[----:B------:R-:W-:Y:S02]  /*5bc0*/  @!P1 R2UR UR9, R11 ;  /* 0x000000000b0992ca */ /* 0x000fe400000e0000 */
[----:B------:R-:W-:Y:S11]  /*5bd0*/  PLOP3.LUT P0, PT, P1, PT, PT, 0x8, 0x80 ;  /* 0x000000000080781c */ /* 0x000ff60000f0e170 */
[----:B------:R-:W-:Y:S02]  /*5be0*/  @!UPT UIADD3 URZ, UPT, UPT, URZ, URZ, URZ ;  /* 0x000000fffffff290 */ /* 0x000fe4000fffe0ff */
[----:B------:R-:W-:Y:S01]  /*5bf0*/  @P0 R2UR.BROADCAST UR34, R0 ;  /* 0x00000000002202ca */ /* 0x000fe200008e0000 */
[----:B------:R-:W-:Y:S01]  /*5c00*/  @!P1 IMAD.MOV.U32 R0, RZ, RZ, 0x4000 ;  /* 0x00004000ff009424 */ /* 0x000fe200078e00ff */
[----:B------:R-:W-:Y:S05]  /*5c10*/  @!P1 IADD3 R8, P0, PT, R16, 0x980, RZ ;  /* 0x0000098010089810 */ /* 0x000fea0007f1e0ff */
[----:B------:R-:W-:Y:S06]  /*5c20*/  @!P1 IMAD.X R6, RZ, RZ, R17, P0 ;  /* 0x000000ffff069224 */ /* 0x000fec00000e0611 */
[----:B------:R1:W-:Y:S01]  /*5c30*/  @!UP0 UTMALDG.3D [UR32], [UR8], desc[UR10] ;  /* 0x00000a20080085b4 */ /* 0x0003e20008011000 */
[----:B------:R1:W-:Y:S01]  /*5c40*/  @!P1 SYNCS.ARRIVE.TRANS64.RED.A0TR RZ, [UR21+0x90], R0 ;  /* 0x00009000ffff99a7 */ /* 0x0003e20008300415 */
[----:B------:R-:W-:Y:S01]  /*5c50*/  SYNCS.ARRIVE.TRANS64.RED.A1T0 RZ, [UR47], RZ ;  /* 0x000000ffffff79a7 */ /* 0x000fe2000810042f */
[----:B------:R-:W2:Y:S02]  /*5c60*/  SYNCS.PHASECHK.TRANS64.TRYWAIT P2, [UR21+0xb8], R9 ;  /* 0x0000b809ff0075a7 */ /* 0x000ea40008041115 */
[----:B-12---:R-:W-:Y:S05]  /*5c70*/  @!P2 BRA `(.L_x_100) ;  /* 0x0000007400a0a947 */ /* 0x006fea0003800000 */
.L_x_197:
[----:B------:R-:W-:Y:S01]  /*5c80*/  @!P1 R2UR UR6, R8 ;  /* 0x00000000080692ca */ /* 0x000fe200000e0000 */
[----:B------:R-:W-:Y:S01]  /*5c90*/  VOTEU.ALL UP0, P1 ;  /* 0x0000000000ff7886 */ /* 0x000fe20000800000 */
[----:B------:R-:W-:Y:S01]  /*5ca0*/  @!P1 R2UR UR5, R6 ;  /* 0x00000000060592ca */ /* 0x000fe200000e0000 */
[----:B-1----:R-:W-:Y:S01]  /*5cb0*/  @!P1 IMAD.MOV.U32 R0, RZ, RZ, 0x4000 ;  /* 0x00004000ff009424 */ /* 0x002fe200078e00ff */
[----:B------:R-:W-:Y:S01]  /*5cc0*/  UMOV UR10, 0x0 ;  /* 0x00000000000a7882 */ /* 0x000fe20000000000 */
[----:B------:R-:W-:Y:S01]  /*5cd0*/  UMOV UR11, 0x10000000 ;  /* 0x10000000000b7882 */ /* 0x000fe20000000000 */
[----:B------:R-:W-:Y:S01]  /*5ce0*/  @!UP0 UIADD3 UR24, UPT, UPT, UR21, 0x4400, URZ ;  /* 0x0000440015188890 */ /* 0x000fe2000fffe0ff */
[----:B------:R-:W-:Y:S01]  /*5cf0*/  @!P1 IADD3 R8, P0, PT, R16, 0x980, RZ ;  /* 0x0000098010089810 */ /* 0x000fe20007f1e0ff */
[----:B------:R-:W-:Y:S01]  /*5d00*/  UMOV UR27, UR35 ;  /* 0x00000023001b7c82 */ /* 0x000fe20008000000 */
[----:B------:R-:W-:Y:S03]  /*5d10*/  UMOV UR28, UR44 ;  /* 0x0000002c001c7c82 */ /* 0x000fe60008000000 */
[----:B------:R-:W-:Y:S02]  /*5d20*/  @!P1 IMAD.X R6, RZ, RZ, R17, P0 ;  /* 0x000000ffff069224 */ /* 0x000fe400000e0611 */
[----:B------:R-:W-:Y:S02]  /*5d30*/  IMAD.U32 R10, RZ, RZ, UR6 ;  /* 0x00000006ff0a7e24 */ /* 0x000fe4000f8e00ff */
[----:B------:R-:W-:Y:S01]  /*5d40*/  IMAD.U32 R11, RZ, RZ, UR5 ;  /* 0x00000005ff0b7e24 */ /* 0x000fe2000f8e00ff */
[----:B------:R-:W-:Y:S02]  /*5d50*/  @!UP0 UIMAD UR5, UR4, -0x40, UR7 ;  /* 0xffffffc0040588a4 */ /* 0x000fe4000f8e0207 */
[----:B------:R-:W-:Y:S02]  /*5d60*/  @!P1 R2UR UR8, R10 ;  /* 0x000000000a0892ca */ /* 0x000fe400000e0000 */
[----:B------:R-:W-:Y:S01]  /*5d70*/  @!P1 R2UR UR9, R11 ;  /* 0x000000000b0992ca */ /* 0x000fe200000e0000 */
[----:B------:R-:W-:Y:S01]  /*5d80*/  @!UP0 UIADD3 UR26, UPT, UPT, UR5, 0x80, URZ ;  /* 0x00000080051a8890 */ /* 0x000fe2000fffe0ff */
[----:B------:R-:W-:Y:S11]  /*5d90*/  VOTEU.ALL UP0, P1 ;  /* 0x0000000000ff7886 */ /* 0x000ff60000800000 */
[----:B------:R1:W-:Y:S01]  /*5da0*/  @!UP0 UTMALDG.3D [UR24], [UR8], desc[UR10] ;  /* 0x00000a18080085b4 */ /* 0x0003e20008011000 */
[----:B------:R1:W-:Y:S01]  /*5db0*/  @!P1 SYNCS.ARRIVE.TRANS64.RED.A0TR RZ, [UR21+0x98], R0 ;  /* 0x00009800ffff99a7 */ /* 0x0003e20008300415 */
[----:B------:R-:W-:Y:S01]  /*5dc0*/  SYNCS.ARRIVE.TRANS64.RED.A1T0 RZ, [UR46], RZ ;  /* 0x000000ffffff79a7 */ /* 0x000fe2000810042e */
[----:B------:R-:W2:Y:S02]  /*5dd0*/  SYNCS.PHASECHK.TRANS64.TRYWAIT P2, [UR21+0xc0], R9 ;  /* 0x0000c009ff0075a7 */ /* 0x000ea40008041115 */
[----:B-12---:R-:W-:Y:S05]  /*5de0*/  @!P2 BRA `(.L_x_101) ;  /* 0x00000074005ca947 */ /* 0x006fea0003800000 */
.L_x_199:
        /* <DEDUP_REMOVED lines=13> */
[----:B------:R-:W-:Y:S02]  /*5ec0*/  @!UP0 ULEA UR5, UR4, UR7, 0x6 ;  /* 0x0000000704058291 */ /* 0x000fe4000f8e30ff */
        /* <DEDUP_REMOVED lines=9> */
.L_x_201:
[----:B------:R-:W-:Y:S01]  /*5f60*/  @!P1 R2UR UR6, R8 ;  /* 0x00000000080692ca */ /* 0x000fe200000e0000 */
[----:B------:R-:W-:Y:S01]  /*5f70*/  UMOV UR18, 0x0 ;  /* 0x0000000000127882 */ /* 0x000fe20000000000 */
[----:B------:R-:W-:Y:S01]  /*5f80*/  @!P1 R2UR UR5, R6 ;  /* 0x00000000060592ca */ /* 0x000fe200000e0000 */
[----:B------:R-:W-:Y:S01]  /*5f90*/  VOTEU.ALL UP0, P1 ;  /* 0x0000000000ff7886 */ /* 0x000fe20000800000 */
[----:B------:R-:W-:Y:S01]  /*5fa0*/  ISETP.NE.OR P0, PT, RZ, UR4, P1 ;  /* 0x00000004ff007c0c */ /* 0x000fe20008f05670 */
[----:B------:R-:W-:Y:S01]  /*5fb0*/  UMOV UR19, 0x10000000 ;  /* 0x1000000000137882 */ /* 0x000fe20000000000 */
[----:B------:R-:W-:Y:S01]  /*5fc0*/  UMOV UR11, UR35 ;  /* 0x00000023000b7c82 */ /* 0x000fe20008000000 */
[----:B------:R-:W-:Y:S01]  /*5fd0*/  UMOV UR12, UR44 ;  /* 0x0000002c000c7c82 */ /* 0x000fe20008000000 */
[----:B------:R-:W-:Y:S01]  /*5fe0*/  @!UP0 UIADD3 UR4, UPT, UPT, UR7, 0xc0, URZ ;  /* 0x000000c007048890 */ /* 0x000fe2000fffe0ff */
[----:B------:R-:W-:Y:S01]  /*5ff0*/  VIADD R14, R14, 0x1 ;  /* 0x000000010e0e7836 */ /* 0x000fe20000000000 */
[----:B------:R-:W-:Y:S01]  /*6000*/  @!UP0 UIADD3 UR8, UPT, UPT, UR21, 0xc400, URZ ;  /* 0x0000c40015088890 */ /* 0x000fe2000fffe0ff */
[----:B------:R-:W-:Y:S01]  /*6010*/  R2UR UR16, R144 ;  /* 0x00000000901072ca */ /* 0x000fe200000e0000 */
[----:B------:R-:W-:Y:S01]  /*6020*/  @!UP0 UIADD3 UR9, UPT, UPT, UR21, 0xa8, URZ ;  /* 0x000000a815098890 */ /* 0x000fe2000fffe0ff */
[----:B------:R-:W-:Y:S01]  /*6030*/  IMAD.U32 R8, RZ, RZ, UR6 ;  /* 0x00000006ff087e24 */ /* 0x000fe2000f8e00ff */
[----:B------:R-:W-:Y:S01]  /*6040*/  VOTEU.ALL UP0, P1 ;  /* 0x0000000000ff7886 */ /* 0x000fe20000800000 */
[----:B-1----:R-:W-:Y:S01]  /*6050*/  @!P1 IMAD.U32 R0, RZ, RZ, UR4 ;  /* 0x00000004ff009e24 */ /* 0x002fe2000f8e00ff */
[----:B------:R-:W-:Y:S01]  /*6060*/  R2UR UR20, R145 ;  /* 0x00000000911472ca */ /* 0x000fe200000e0000 */
[----:B------:R-:W-:Y:S01]  /*6070*/  IMAD.U32 R9, RZ, RZ, UR5 ;  /* 0x00000005ff097e24 */ /* 0x000fe2000f8e00ff */
[----:B------:R-:W-:Y:S01]  /*6080*/  @!P1 R2UR UR4, R8 ;  /* 0x00000000080492ca */ /* 0x000fe200000e0000 */
[----:B------:R-:W-:Y:S01]  /*6090*/  @!P0 IMAD R0, RZ, RZ, UR7 ;  /* 0x00000007ff008e24 */ /* 0x000fe2000f8e02ff */
[----:B------:R-:W-:Y:S01]  /*60a0*/  PLOP3.LUT P0, PT, P1, PT, PT, 0x8, 0x80 ;  /* 0x000000000080781c */ /* 0x000fe20000f0e170 */
[----:B------:R-:W-:Y:S01]  /*60b0*/  UIADD3 UR29, UPT, UPT, UR29, 0x1, URZ ;  /* 0x000000011d1d7890 */ /* 0x000fe2000fffe0ff */
[----:B------:R-:W-:Y:S01]  /*60c0*/  @!P1 R2UR UR5, R9 ;  /* 0x00000000090592ca */ /* 0x000fe200000e0000 */
[----:B------:R-:W-:Y:S10]  /*60d0*/  UPLOP3.LUT UP3, UPT, UPT, UPT, UPT, 0x80, 0x8 ;  /* 0x000000000008789c */ /* 0x000ff40003f6f070 */
[----:B------:R-:W-:Y:S01]  /*60e0*/  @P0 R2UR.BROADCAST UR10, R0 ;  /* 0x00000000000a02ca */ /* 0x000fe200008e0000 */
[----:B------:R-:W-:Y:S01]  /*60f0*/  UIADD3 UR16, UPT, UPT, UR13, UR16, URZ ;  /* 0x000000100d107290 */ /* 0x000fe2000fffe0ff */
[C---:B------:R-:W-:Y:S01]  /*6100*/  ISETP.NE.AND P0, PT, R14.reuse, 0x2, PT ;  /* 0x000000020e00780c */ /* 0x040fe20003f05270 */
[----:B------:R-:W-:Y:S01]  /*6110*/  UMOV UR44, UR30 ;  /* 0x0000001e002c7c82 */ /* 0x000fe20008000000 */
[----:B------:R-:W-:Y:S01]  /*6120*/  LOP3.LUT R15, R15, 0x1, RZ, 0x3c, !PT ;  /* 0x000000010f0f7812 */ /* 0x000fe200078e3cff */
[----:B------:R-:W-:Y:S01]  /*6130*/  UIADD3 UR20, UPT, UPT, UR14, UR20, URZ ;  /* 0x000000140e147290 */ /* 0x000fe2000fffe0ff */
[----:B------:R-:W-:Y:S02]  /*6140*/  SEL R0, RZ, 0x1, P0 ;  /* 0x00000001ff007807 */ /* 0x000fe40000000000 */
[----:B------:R-:W-:Y:S02]  /*6150*/  SEL R14, R14, RZ, P0 ;  /* 0x000000ff0e0e7207 */ /* 0x000fe40000000000 */
[----:B------:R-:W-:Y:S03]  /*6160*/  LOP3.LUT R13, R13, R0, RZ, 0x3c, !PT ;  /* 0x000000000d0d7212 */ /* 0x000fe600078e3cff */
[----:B------:R1:W-:Y:S01]  /*6170*/  @!UP0 UTMALDG.3D [UR8], [UR4], desc[UR18] ;  /* 0x00001208040085b4 */ /* 0x0003e20008011000 */
[----:B------:R1:W-:Y:S01]  /*6180*/  @!P1 SYNCS.ARRIVE.TRANS64.RED.A0TR RZ, [UR21+0xa8], R7 ;  /* 0x0000a807ffff99a7 */ /* 0x0003e20008300415 */
[----:B------:R-:W-:Y:S01]  /*6190*/  SYNCS.ARRIVE.TRANS64.RED.A1T0 RZ, [UR38], RZ ;  /* 0x000000ffffff79a7 */ /* 0x000fe20008100426 */
[----:B------:R-:W-:Y:S05]  /*61a0*/  BRA.U UP1, `(.L_x_103) ;  /* 0xfffffff1013c7547 */ /* 0x000fea000b83ffff */
[----:B------:R-:W-:-:S04]  /*61b0*/  SHF.L.U32 R2, R15, 0x1f, RZ ;  /* 0x0000001f0f027819 */ /* 0x000fc800000006ff */
[----:B------:R-:W2:Y:S02]  /*61c0*/  SYNCS.PHASECHK.TRANS64.TRYWAIT P0, [UR21+0xb0], R2 ;  /* 0x0000b002ff0075a7 */ /* 0x000ea40008001115 */
[----:B--2---:R-:W-:Y:S05]  /*61d0*/  @!P0 BRA `(.L_x_104) ;  /* 0x0000007000908947 */ /* 0x004fea0003800000 */
.L_x_203:
[----:B------:R-:W3:Y:S02]  /*61e0*/  SYNCS.PHASECHK.TRANS64.TRYWAIT P0, [UR21+0xb8], R2 ;  /* 0x0000b802ff0075a7 */ /* 0x000ee40008001115 */
[----:B---3--:R-:W-:Y:S05]  /*61f0*/  @!P0 BRA `(.L_x_105) ;  /* 0x0000007000a08947 */ /* 0x008fea0003800000 */
.L_x_205:
[----:B------:R-:W3:Y:S02]  /*6200*/  SYNCS.PHASECHK.TRANS64.TRYWAIT P0, [UR21+0xc0], R2 ;  /* 0x0000c002ff0075a7 */ /* 0x000ee40008001115 */
[----:B---3--:R-:W-:Y:S05]  /*6210*/  @!P0 BRA `(.L_x_106) ;  /* 0x0000007000b08947 */ /* 0x008fea0003800000 */
.L_x_207:
[----:B--2---:R-:W-:-:S07]  /*6220*/  MOV R0, UR21 ;  /* 0x0000001500007c02 */ /* 0x004fce0008000f00 */
.L_x_107:
[----:B--2---:R-:W-:-:S04]  /*6230*/  SHF.L.U32 R2, R15, 0x1f, RZ ;  /* 0x0000001f0f027819 */ /* 0x004fc800000006ff */
[----:B------:R2:W3:Y:S03]  /*6240*/  SYNCS.PHASECHK.TRANS64.TRYWAIT P0, [R0+URZ+0xc8], R2 ;  /* 0x0000c802000075a7 */ /* 0x0004e600080011ff */
[----:B---3--:R-:W-:Y:S05]  /*6250*/  @!P0 NANOSLEEP.SYNCS 0x989680 ;  /* 0x009896800000895d */ /* 0x008fea0003900000 */
[----:B------:R-:W3:Y:S02]  /*6260*/  @!P0 SYNCS.PHASECHK.TRANS64 P0, [R0+URZ+0xc8], R2 ;  /* 0x0000c802000085a7 */ /* 0x000ee400080010ff */
[----:B-1-3--:R-:W-:Y:S05]  /*6270*/  @P0 EXIT ;  /* 0x000000000000094d */ /* 0x00afea0003800000 */
[----:B------:R-:W-:Y:S05]  /*6280*/  BRA `(.L_x_107) ;  /* 0xfffffffc00e87947 */ /* 0x000fea000383ffff */
.L_x_92:
[----:B------:R-:W-:-:S06]  /*6290*/  UISETP.GE.AND UP0, UPT, UR19, 0x4, UPT ;  /* 0x000000041300788c */ /* 0x000fcc000bf06270 */
[----:B------:R-:W-:-:S13]  /*62a0*/  PLOP3.LUT P0, PT, PT, PT, UP0, 0x80, 0x8 ;  /* 0x000000000008781c */ /* 0x000fda0003f0f008 */
[----:B------:R-:W-:Y:S05]  /*62b0*/  @!P0 EXIT ;  /* 0x000000000000894d */ /* 0x000fea0003800000 */
[----:B------:R-:W1:Y:S08]  /*62c0*/  S2UR UR4, SR_CgaCtaId ;  /* 0x00000000000479c3 */ /* 0x000e700000008800 */
[----:B------:R-:W-:Y:S01]  /*62d0*/  BAR.SYNC.DEFER_BLOCKING 0x6, 0xa0 ;  /* 0x0182800000007b1d */ /* 0x000fe20000010000 */
[C---:B------:R-:W-:Y:S01]  /*62e0*/  IMAD.SHL.U32 R3, R154.reuse, 0x40, RZ ;  /* 0x000000409a037824 */ /* 0x040fe200078e00ff */
[C---:B------:R-:W-:Y:S01]  /*62f0*/  LOP3.LUT R141, R154.reuse, 0x1, RZ, 0xc0, !PT ;  /* 0x000000019a8d7812 */ /* 0x040fe200078ec0ff */
[----:B------:R-:W-:-:S02]  /*6300*/  IMAD.SHL.U32 R140, R154, 0x8, RZ ;  /* 0x000000089a8c7824 */ /* 0x000fc400078e00ff */
[----:B------:R-:W-:Y:S01]  /*6310*/  IMAD.U32 R2, R154, 0x10000, RZ ;  /* 0x000100009a027824 */ /* 0x000fe200078e00ff */
[----:B------:R-:W-:Y:S02]  /*6320*/  UMOV UR46, 0x400 ;  /* 0x00000400002e7882 */ /* 0x000fe40000000000 */
[----:B------:R-:W2:Y:S01]  /*6330*/  LDC.64 R136, c[0x0][0xc88] ;  /* 0x00032200ff887b82 */ /* 0x000ea20000000a00 */
[----:B------:R-:W-:Y:S01]  /*6340*/  LOP3.LUT R6, R3, 0x1c0, RZ, 0xc0, !PT ;  /* 0x000001c003067812 */ /* 0x000fe200078ec0ff */
[----:B------:R-:W-:Y:S01]  /*6350*/  IMAD.MOV.U32 R153, RZ, RZ, 0x2 ;  /* 0x00000002ff997424 */ /* 0x000fe200078e00ff */
[----:B------:R-:W-:Y:S01]  /*6360*/  ISETP.NE.U32.AND P0, PT, R141, 0x1, PT ;  /* 0x000000018d00780c */ /* 0x000fe20003f05070 */
[----:B------:R-:W-:Y:S01]  /*6370*/  IMAD.MOV.U32 R152, RZ, RZ, 0x4 ;  /* 0x00000004ff987424 */ /* 0x000fe200078e00ff */
[----:B------:R-:W-:Y:S01]  /*6380*/  LOP3.LUT R140, R6, 0x38, R140, 0xf8, !PT ;  /* 0x00000038068c7812 */ /* 0x000fe200078ef88c */
[----:B------:R-:W-:Y:S01]  /*6390*/  IMAD.MOV.U32 R151, RZ, RZ, 0x1 ;  /* 0x00000001ff977424 */ /* 0x000fe200078e00ff */
[----:B------:R-:W-:Y:S01]  /*63a0*/  LOP3.LUT R2, R2, 0x600000, RZ, 0xc0, !PT ;  /* 0x0060000002027812 */ /* 0x000fe200078ec0ff */
[----:B------:R-:W3:Y:S01]  /*63b0*/  LDC.64 R138, c[0x0][0xc90] ;  /* 0x00032400ff8a7b82 */ /* 0x000ee20000000a00 */
[----:B------:R-:W-:Y:S01]  /*63c0*/  R2P PR, R154, 0x6 ;  /* 0x000000069a007804 */ /* 0x000fe20000000000 */
[----:B------:R-:W-:Y:S01]  /*63d0*/  IMAD.MOV.U32 R148, RZ, RZ, RZ ;  /* 0x000000ffff947224 */ /* 0x000fe200078e00ff */
[----:B------:R-:W-:Y:S01]  /*63e0*/  LOP3.LUT R140, R140, 0x1e00, R3, 0xf8, !PT ;  /* 0x00001e008c8c7812 */ /* 0x000fe200078ef803 */
[----:B------:R-:W-:Y:S01]  /*63f0*/  IMAD.MOV.U32 R150, RZ, RZ, RZ ;  /* 0x000000ffff967224 */ /* 0x000fe200078e00ff */
[----:B------:R-:W-:Y:S01]  /*6400*/  P2R R3, PR, RZ, 0x1 ;  /* 0x00000001ff037803 */ /* 0x000fe20000000000 */
[----:B------:R-:W4:Y:S01]  /*6410*/  LDCU UR62, c[0x0][0x370] ;  /* 0x00006e00ff3e77ac */ /* 0x000f220008000800 */
[----:B------:R-:W-:Y:S01]  /*6420*/  LOP3.LUT R154, R154, 0x60, RZ, 0xc0, !PT ;  /* 0x000000609a9a7812 */ /* 0x000fe200078ec0ff */
[----:B------:R-:W2:Y:S01]  /*6430*/  LDC.64 R134, c[0x0][0xcb0] ;  /* 0x00032c00ff867b82 */ /* 0x000ea20000000a00 */
[----:B------:R-:W-:Y:S01]  /*6440*/  SEL R153, R153, 0xfffffffe, !P1 ;  /* 0xfffffffe99997807 */ /* 0x000fe20004800000 */
[----:B-1----:R-:W-:Y:S01]  /*6450*/  ULEA UR46, UR4, UR46, 0x18 ;  /* 0x0000002e042e7291 */ /* 0x002fe2000f8ec0ff */
[----:B------:R-:W-:Y:S01]  /*6460*/  SEL R152, R152, 0xfffffffc, !P2 ;  /* 0xfffffffc98987807 */ /* 0x000fe20005000000 */
[----:B------:R-:W-:Y:S01]  /*6470*/  UMOV UR38, URZ ;  /* 0x000000ff00267c82 */ /* 0x000fe20008000000 */
[----:B------:R-:W1:Y:S03]  /*6480*/  LDCU UR41, c[0x0][0xf0c] ;  /* 0x0001e180ff2977ac */ /* 0x000e660008000800 */
[----:B------:R-:W1:Y:S01]  /*6490*/  LDC.64 R132, c[0x0][0xca8] ;  /* 0x00032a00ff847b82 */ /* 0x000e620000000a00 */
[----:B------:R-:W-:-:S02]  /*64a0*/  UIADD3 UR5, UPT, UPT, UR46, 0x108, URZ ;  /* 0x000001082e057890 */ /* 0x000fc4000fffe0ff */
[----:B------:R-:W4:Y:S01]  /*64b0*/  LDS R0, [UR46+0x160] ;  /* 0x0001602eff007984 */ /* 0x000f220008000800 */
[----:B------:R-:W-:Y:S02]  /*64c0*/  UIADD3 UR4, UPT, UPT, UR46, 0x400, URZ ;  /* 0x000004002e047890 */ /* 0x000fe4000fffe0ff */
[----:B------:R-:W-:Y:S01]  /*64d0*/  ULOP3.LUT UR5, UR5, 0xfefffff8, URZ, 0xc0, !UPT ;  /* 0xfefffff805057892 */ /* 0x000fe2000f8ec0ff */
[----:B------:R-:W1:Y:S03]  /*64e0*/  LDCU UR40, c[0x0][0xf30] ;  /* 0x0001e600ff2877ac */ /* 0x000e660008000800 */
[----:B------:R-:W-:Y:S02]  /*64f0*/  IMAD.U32 R146, RZ, RZ, UR4 ;  /* 0x00000004ff927e24 */ /* 0x000fe4000f8e00ff */
[----:B------:R-:W-:Y:S01]  /*6500*/  IMAD.U32 R155, RZ, RZ, UR5 ;  /* 0x00000005ff9b7e24 */ /* 0x000fe2000f8e00ff */
[----:B------:R-:W1:Y:S01]  /*6510*/  LDCU.64 UR60, c[0x0][0xc88] ;  /* 0x00019100ff3c77ac */ /* 0x000e620008000a00 */
[----:B------:R-:W1:Y:S01]  /*6520*/  LDCU.64 UR42, c[0x0][0xf28] ;  /* 0x0001e500ff2a77ac */ /* 0x000e620008000a00 */
[----:B------:R-:W1:Y:S01]  /*6530*/  LDCU.128 UR56, c[0x0][0xf10] ;  /* 0x0001e200ff3877ac */ /* 0x000e620008000c00 */
[----:B------:R-:W1:Y:S01]  /*6540*/  LDCU UR55, c[0x0][0x374] ;  /* 0x00006e80ff3777ac */ /* 0x000e620008000800 */
[----:B------:R-:W-:Y:S01]  /*6550*/  UMOV UR54, URZ ;  /* 0x000000ff00367c82 */ /* 0x000fe20008000000 */
[----:B------:R-:W-:Y:S01]  /*6560*/  UMOV UR52, URZ ;  /* 0x000000ff00347c82 */ /* 0x000fe20008000000 */
[----:B--234-:R-:W-:-:S07]  /*6570*/  IMAD.IADD R2, R0, 0x1, R2 ;  /* 0x0000000100027824 */ /* 0x01cfce00078e0202 */
.L_x_152:
[----:B-1----:R-:W-:Y:S02]  /*6580*/  LEA R8, R148, UR46, 0x3 ;  /* 0x0000002e94087c11 */ /* 0x002fe4000f8e18ff */
[----:B------:R-:W-:Y:S02]  /*6590*/  SHF.L.U32 R0, R150, 0x1f, RZ ;  /* 0x0000001f96007819 */ /* 0x000fe400000006ff */
[----:B------:R-:W-:Y:S02]  /*65a0*/  LEA R4, R148, UR46, 0x4 ;  /* 0x0000002e94047c11 */ /* 0x000fe4000f8e20ff */
[----:B------:R-:W2:Y:S02]  /*65b0*/  SYNCS.PHASECHK.TRANS64.TRYWAIT P0, [R8+URZ+0xe0], R0 ;  /* 0x0000e000080075a7 */ /* 0x000ea400080011ff */
[----:B--2---:R-:W-:Y:S05]  /*65c0*/  @!P0 BRA `(.L_x_108) ;  /* 0x0000006c00dc8947 */ /* 0x004fea0003800000 */
.L_x_208:
[----:B------:R-:W3:Y:S01]  /*65d0*/  LDS.128 R4, [R4+0x140] ;  /* 0x0001400004047984 */ /* 0x000ee20000000c00 */
[----:B------:R-:W-:Y:S01]  /*65e0*/  UISETP.GE.AND UP0, UPT, UR45, 0x1, UPT ;  /* 0x000000012d00788c */ /* 0x000fe2000bf06270 */
[----:B------:R-:W-:Y:S01]  /*65f0*/  @!PT LDS RZ, [RZ] ;  /* 0x00000000fffff984 */ /* 0x000fe20000000800 */
[----:B------:R-:W-:Y:S01]  /*6600*/  @!PT LDS RZ, [RZ] ;  /* 0x00000000fffff984 */ /* 0x000fe20000000800 */
[----:B------:R-:W-:Y:S01]  /*6610*/  @!PT LDS RZ, [RZ] ;  /* 0x00000000fffff984 */ /* 0x000fe20000000800 */
[----:B------:R-:W-:Y:S01]  /*6620*/  @!PT LDS RZ, [RZ] ;  /* 0x00000000fffff984 */ /* 0x000fe20000000800 */
[----:B------:R4:W-:Y:S06]  /*6630*/  MEMBAR.ALL.CTA ;  /* 0x0000000000007992 */ /* 0x0009ec0000008000 */
[----:B----4-:R-:W4:Y:S01]  /*6640*/  FENCE.VIEW.ASYNC.S ;  /* 0x00000000000073c6 */ /* 0x010f220000000000 */
[----:B---3--:R-:W-:Y:S11]  /*6650*/  LOP3.LUT P0, RZ, R6, 0x1, RZ, 0xc0, !PT ;  /* 0x0000000106ff7812 */ /* 0x008ff6000780c0ff */
[----:B------:R-:W-:Y:S02]  /*6660*/  @!UPT UIADD3 URZ, UPT, UPT, URZ, URZ, URZ ;  /* 0x000000fffffff290 */ /* 0x000fe4000fffe0ff */
[----:B----4-:R-:W-:Y:S01]  /*6670*/  VOTEU.ANY UP1, P0 ;  /* 0x0000000000ff7886 */ /* 0x010fe20000020100 */
[----:B------:R-:W-:Y:S01]  /*6680*/  PLOP3.LUT P0, PT, PT, PT, UP1, 0x80, 0x8 ;  /* 0x000000000008781c */ /* 0x000fe20003f0f018 */
[----:B------:R-:W-:Y:S06]  /*6690*/  UP2UR UR4, UPR, URZ, 0x2 ;  /* 0x00000002ff047883 */ /* 0x000fec0008000000 */
[----:B------:R-:W-:Y:S06]  /*66a0*/  IMAD.U32 R156, RZ, RZ, UR4 ;  /* 0x00000004ff9c7e24 */ /* 0x000fec000f8e00ff */
[----:B--2---:R-:W-:Y:S02]  /*66b0*/  @P0 SHF.R.U32.HI R0, RZ, 0x10, R5 ;  /* 0x00000010ff000819 */ /* 0x004fe40000011605 */
        /* <DEDUP_REMOVED lines=12> */
[----:B------:R-:W3:Y:S01]  /*6780*/  LDCU UR12, c[0x0][0xf20] ;  /* 0x0001e400ff0c77ac */ /* 0x000ee20008000800 */
[----:B-1----:R-:W-:Y:S02]  /*6790*/  UIMAD.WIDE.U32 UR4, UR55, UR59, URZ ;  /* 0x0000003b370472a5 */ /* 0x002fe4000f8e00ff */
[----:B------:R-:W-:Y:S02]  /*67a0*/  UIMAD.WIDE.U32 UR6, UR62, UR56, URZ ;  /* 0x000000383e0672a5 */ /* 0x000fe4000f8e00ff */
[----:B------:R-:W-:Y:S02]  /*67b0*/  UISETP.NE.AND UP0, UPT, UR58, 0x1, UPT ;  /* 0x000000013a00788c */ /* 0x000fe4000bf05270 */
[----:B------:R-:W-:Y:S02]  /*67c0*/  UIMAD.WIDE.U32 UR8, UR36, UR59, URZ ;  /* 0x0000003b240872a5 */ /* 0x000fe4000f8e00ff */
[----:B------:R-:W-:Y:S02]  /*67d0*/  UISETP.NE.AND UP1, UPT, UR41, 0x1, UPT ;  /* 0x000000012900788c */ /* 0x000fe4000bf25270 */
[----:B------:R-:W-:Y:S02]  /*67e0*/  UIMAD.WIDE.U32 UR10, UR37, UR56, URZ ;  /* 0x00000038250a72a5 */ /* 0x000fe4000f8e00ff */
[----:B------:R-:W-:Y:S01]  /*67f0*/  UISETP.NE.AND UP2, UPT, UR45, 0x1, UPT ;  /* 0x000000012d00788c */ /* 0x000fe2000bf45270 */
[----:B------:R-:W-:Y:S02]  /*6800*/  UMOV UR4, UR5 ;  /* 0x0000000500047c82 */ /* 0x000fe40008000000 */
[----:B---3--:R-:W-:Y:S03]  /*6810*/  USHF.R.U32.HI UR5, URZ, UR12, UR4 ;  /* 0x0000000cff057299 */ /* 0x008fe60008011604 */
[----:B------:R-:W-:Y:S02]  /*6820*/  UMOV UR4, UR7 ;  /* 0x0000000700047c82 */ /* 0x000fe40008000000 */
[----:B------:R-:W-:Y:S02]  /*6830*/  USHF.R.U32.HI UR7, URZ, UR57, UR4 ;  /* 0x00000039ff077299 */ /* 0x000fe40008011604 */
[----:B------:R-:W-:Y:S02]  /*6840*/  USEL UR4, UR55, UR5, !UP0 ;  /* 0x0000000537047287 */ /* 0x000fe4000c000000 */
[----:B------:R-:W-:Y:S01]  /*6850*/  USEL UR7, UR62, UR7, !UP1 ;  /* 0x000000073e077287 */ /* 0x000fe2000c800000 */
[----:B------:R-:W-:Y:S01]  /*6860*/  UMOV UR5, UR9 ;  /* 0x0000000900057c82 */ /* 0x000fe20008000000 */
[----:B------:R-:W-:Y:S02]  /*6870*/  UIMAD.WIDE.U32 UR8, UR4, UR42, URZ ;  /* 0x0000002a040872a5 */ /* 0x000fe4000f8e00ff */
[----:B------:R-:W-:Y:S03]  /*6880*/  USHF.R.U32.HI UR6, URZ, UR12, UR5 ;  /* 0x0000000cff067299 */ /* 0x000fe60008011605 */
[----:B------:R-:W-:Y:S01]  /*6890*/  UMOV UR5, UR11 ;  /* 0x0000000b00057c82 */ /* 0x000fe20008000000 */
[----:B------:R-:W-:Y:S02]  /*68a0*/  UIMAD.WIDE.U32 UR10, UR7, UR42, URZ ;  /* 0x0000002a070a72a5 */ /* 0x000fe4000f8e00ff */
[----:B------:R-:W-:Y:S02]  /*68b0*/  USEL UR6, UR36, UR6, !UP0 ;  /* 0x0000000624067287 */ /* 0x000fe4000c000000 */
[----:B------:R-:W-:Y:S01]  /*68c0*/  USHF.R.U32.HI UR5, URZ, UR57, UR5 ;  /* 0x00000039ff057299 */ /* 0x000fe20008011605 */
[----:B------:R-:W-:Y:S02]  /*68d0*/  UMOV UR8, UR9 ;  /* 0x0000000900087c82 */ /* 0x000fe40008000000 */
[----:B------:R-:W-:Y:S01]  /*68e0*/  UMOV UR10, UR11 ;  /* 0x0000000b000a7c82 */ /* 0x000fe20008000000 */
[----:B------:R-:W-:Y:S02]  /*68f0*/  @UP2 USHF.R.U32.HI UR4, URZ, UR43, UR8 ;  /* 0x0000002bff042299 */ /* 0x000fe40008011608 */
[----:B------:R-:W-:Y:S02]  /*6900*/  @UP2 USHF.R.U32.HI UR7, URZ, UR43, UR10 ;  /* 0x0000002bff072299 */ /* 0x000fe4000801160a */
[----:B------:R-:W-:Y:S02]  /*6910*/  UIMAD UR4, UR45, UR4, URZ ;  /* 0x000000042d0472a4 */ /* 0x000fe4000f8e02ff */
        /* <DEDUP_REMOVED lines=8> */
[----:B------:R-:W-:Y:S02]  /*69a0*/  USEL UR11, UR6, UR4, !UP2 ;  /* 0x00000004060b7287 */ /* 0x000fe4000d000000 */
[----:B------:R-:W-:Y:S02]  /*69b0*/  UIADD3 UR8, UPT, UPT, -UR5, URZ, URZ ;  /* 0x000000ff05087290 */ /* 0x000fe4000fffe1ff */
[----:B------:R-:W-:Y:S01]  /*69c0*/  UIADD3 UR10, UPT, UPT, -UR11, URZ, URZ ;  /* 0x000000ff0b0a7290 */ /* 0x000fe2000fffe1ff */
[----:B------:R-:W-:Y:S01]  /*69d0*/  @!UP0 UMOV UR4, UR9 ;  /* 0x0000000900048c82 */ /* 0x000fe20008000000 */
[----:B------:R-:W-:Y:S02]  /*69e0*/  UIADD3 UR9, UPT, UPT, -UR6, URZ, URZ ;  /* 0x000000ff06097290 */ /* 0x000fe4000fffe1ff */
[----:B------:R-:W-:Y:S02]  /*69f0*/  @!UP0 USHF.R.U32.HI UR4, URZ, UR43, UR4 ;  /* 0x0000002bff048299 */ /* 0x000fe40008011604 */
[----:B------:R-:W-:Y:S02]  /*6a00*/  UIMAD UR10, UR45, UR10, UR6 ;  /* 0x0000000a2d0a72a4 */ /* 0x000fe4000f8e0206 */
[----:B------:R-:W-:Y:S04]  /*6a10*/  @!UP0 USEL UR4, UR5, UR4, !UP2 ;  /* 0x0000000405048287 */ /* 0x000fe8000d000000 */
[----:B------:R-:W-:Y:S02]  /*6a20*/  @!UP0 UIMAD UR10, UR7, UR10, UR4 ;  /* 0x0000000a070a82a4 */ /* 0x000fe4000f8e0204 */
[----:B------:R-:W-:Y:S02]  /*6a30*/  @!UP0 UIADD3 UR11, UPT, UPT, UR11, -UR4, URZ ;  /* 0x800000040b0b8290 */ /* 0x000fe4000fffe0ff */
[----:B------:R-:W-:Y:S02]  /*6a40*/  UIMAD UR7, UR41, UR8, UR37 ;  /* 0x00000008290772a4 */ /* 0x000fe4000f8e0225 */
[----:B------:R-:W-:Y:S02]  /*6a50*/  @!UP0 UIMAD UR6, UR11, UR45, UR5 ;  /* 0x0000002d0b0682a4 */ /* 0x000fe4000f8e0205 */
[----:B------:R-:W-:Y:S01]  /*6a60*/  UIMAD UR4, UR58, UR9, UR36 ;  /* 0x000000093a0472a4 */ /* 0x000fe2000f8e0224 */
[----:B------:R-:W-:Y:S02]  /*6a70*/  @!UP0 UMOV UR5, UR10 ;  /* 0x0000000a00058c82 */ /* 0x000fe40008000000 */
[----:B------:R-:W-:Y:S02]  /*6a80*/  UIMAD UR37, UR5, UR41, UR7 ;  /* 0x00000029052572a4 */ /* 0x000fe4000f8e0207 */
[----:B------:R-:W-:Y:S11]  /*6a90*/  UIMAD UR36, UR6, UR58, UR4 ;  /* 0x0000003a062472a4 */ /* 0x000ff6000f8e0204 */
[----:B------:R-:W-:Y:S01]  /*6aa0*/  @!UPT UIADD3 URZ, UPT, UPT, URZ, URZ, URZ ;  /* 0x000000fffffff290 */ /* 0x000fe2000fffe0ff */
.L_x_109:
[----:B-1----:R-:W-:Y:S01]  /*6ab0*/  UISETP.NE.AND UP0, UPT, UR40, 0x1, UPT ;  /* 0x000000012800788c */ /* 0x002fe2000bf05270 */
[----:B------:R-:W-:Y:S01]  /*6ac0*/  LOP3.LUT P0, RZ, R146, 0x3f0, RZ, 0xc0, !PT ;  /* 0x000003f092ff7812 */ /* 0x000fe2000780c0ff */
[----:B------:R-:W-:Y:S01]  /*6ad0*/  USHF.L.U32 UR53, UR16, 0x8, URZ ;  /* 0x0000000810357899 */ /* 0x000fe200080006ff */
[----:B------:R-:W-:Y:S01]  /*6ae0*/  BSSY.RECONVERGENT B6, `(.L_x_110) ;  /* 0x0000034000067945 */ /* 0x000fe20003800200 */
[----:B------:R-:W-:Y:S01]  /*6af0*/  USHF.L.U32 UR50, UR20, 0x7, URZ ;  /* 0x0000000714327899 */ /* 0x000fe200080006ff */
[----:B------:R-:W-:Y:S06]  /*6b00*/  IADD3 R148, PT, PT, R148, 0x1, RZ ;  /* 0x0000000194947810 */ /* 0x000fec0007ffe0ff */
[----:B------:R-:W1:Y:S01]  /*6b10*/  @!UP0 LDCU.128 UR12, c[0x0][0xf10] ;  /* 0x0001e200ff0c87ac */ /* 0x000e620008000c00 */
[----:B------:R-:W3:Y:S01]  /*6b20*/  @!UP0 LDCU UR5, c[0x0][0xf0c] ;  /* 0x0001e180ff0587ac */ /* 0x000ee20008000800 */
[----:B------:R-:W4:Y:S01]  /*6b30*/  @!UP0 LDCU UR10, c[0x0][0xf20] ;  /* 0x0001e400ff0a87ac */ /* 0x000f220008000800 */
[----:B-1----:R-:W-:Y:S02]  /*6b40*/  UIMAD.WIDE.U32 UR8, UR37, UR12, URZ ;  /* 0x0000000c250872a5 */ /* 0x002fe4000f8e00ff */
[----:B------:R-:W-:Y:S02]  /*6b50*/  UIMAD.WIDE.U32 UR6, UR36, UR15, URZ ;  /* 0x0000000f240672a5 */ /* 0x000fe4000f8e00ff */
[----:B------:R-:W-:Y:S03]  /*6b60*/  @!UP0 UISETP.NE.AND UP1, UPT, UR14, 0x1, UPT ;  /* 0x000000010e00888c */ /* 0x000fe6000bf25270 */
[----:B------:R-:W-:Y:S01]  /*6b70*/  @!UP0 UMOV UR4, UR9 ;  /* 0x0000000900048c82 */ /* 0x000fe20008000000 */
[----:B---3--:R-:W-:Y:S02]  /*6b80*/  @!UP0 UISETP.NE.AND UP2, UPT, UR5, 0x1, UPT ;  /* 0x000000010500888c */ /* 0x008fe4000bf45270 */
[----:B------:R-:W-:Y:S01]  /*6b90*/  @!UP0 USHF.R.U32.HI UR4, URZ, UR13, UR4 ;  /* 0x0000000dff048299 */ /* 0x000fe20008011604 */
[----:B------:R-:W-:Y:S02]  /*6ba0*/  @!UP0 UMOV UR6, UR7 ;  /* 0x0000000700068c82 */ /* 0x000fe40008000000 */
[----:B----4-:R-:W-:Y:S02]  /*6bb0*/  @!UP0 USHF.R.U32.HI UR6, URZ, UR10, UR6 ;  /* 0x0000000aff068299 */ /* 0x010fe40008011606 */
[----:B------:R-:W-:Y:S02]  /*6bc0*/  @!UP0 USEL UR7, UR37, UR4, !UP2 ;  /* 0x0000000425078287 */ /* 0x000fe4000d000000 */
[----:B------:R-:W-:Y:S04]  /*6bd0*/  @!UP0 USEL UR6, UR36, UR6, !UP1 ;  /* 0x0000000624068287 */ /* 0x000fe8000c800000 */
[----:B------:R-:W-:Y:S02]  /*6be0*/  @!UP0 UIADD3 UR4, UPT, UPT, -UR7, UR6, URZ ;  /* 0x0000000607048290 */ /* 0x000fe4000fffe1ff */
[----:B------:R-:W-:Y:S02]  /*6bf0*/  @!UP0 UIADD3 UR6, UPT, UPT, UR7, -UR6, URZ ;  /* 0x8000000607068290 */ /* 0x000fe4000fffe0ff */
[----:B------:R-:W-:Y:S02]  /*6c00*/  @!UP0 UIMAD UR37, UR4, UR5, UR37 ;  /* 0x00000005042582a4 */ /* 0x000fe4000f8e0225 */
[----:B------:R-:W-:Y:S01]  /*6c10*/  @!UP0 UIMAD UR36, UR6, UR14, UR36 ;  /* 0x0000000e062482a4 */ /* 0x000fe2000f8e0224 */
[----:B------:R-:W-:Y:S11]  /*6c20*/  @!P0 BRA `(.L_x_111) ;  /* 0x00000000007c8947 */ /* 0x000ff60003800000 */
[----:B------:R-:W1:Y:S01]  /*6c30*/  LDCU.64 UR8, c[0x4][0x80] ;  /* 0x01001000ff0877ac */ /* 0x000e620008000a00 */
[----:B------:R-:W-:Y:S01]  /*6c40*/  MOV R16, 0x0 ;  /* 0x0000000000107802 */ /* 0x000fe20000000f00 */
[----:B------:R-:W-:Y:S02]  /*6c50*/  HFMA2 R12, -RZ, RZ, 0, 5.9604644775390625e-08 ;  /* 0x00000001ff0c7431 */ /* 0x000fe400000001ff */
[----:B------:R-:W-:Y:S01]  /*6c60*/  IMAD.MOV.U32 R8, RZ, RZ, 0x70 ;  /* 0x00000070ff087424 */ /* 0x000fe200078e00ff */
[----:B------:R3:W4:Y:S01]  /*6c70*/  LDC.64 R14, c[0x4][R16] ;  /* 0x01000000100e7b82 */ /* 0x0007220000000a00 */
[----:B------:R-:W2:Y:S01]  /*6c80*/  LDCU.64 UR6, c[0x4][0x88] ;  /* 0x01001100ff0677ac */ /* 0x000ea20008000a00 */
[----:B------:R-:W-:Y:S01]  /*6c90*/  IMAD.MOV.U32 R13, RZ, RZ, RZ ;  /* 0x000000ffff0d7224 */ /* 0x000fe200078e00ff */
[----:B------:R-:W2:Y:S01]  /*6ca0*/  LDCU.64 UR4, c[0x4][0x8] ;  /* 0x01000100ff0477ac */ /* 0x000ea20008000a00 */
[----:B-1----:R-:W-:Y:S01]  /*6cb0*/  MOV R5, UR9 ;  /* 0x0000000900057c02 */ /* 0x002fe20008000f00 */
[----:B------:R-:W-:Y:S01]  /*6cc0*/  IMAD.U32 R4, RZ, RZ, UR8 ;  /* 0x00000008ff047e24 */ /* 0x000fe2000f8e00ff */
[----:B--2---:R-:W-:Y:S01]  /*6cd0*/  MOV R7, UR7 ;  /* 0x0000000700077c02 */ /* 0x004fe20008000f00 */
[----:B------:R-:W-:Y:S01]  /*6ce0*/  IMAD.U32 R6, RZ, RZ, UR6 ;  /* 0x00000006ff067e24 */ /* 0x000fe2000f8e00ff */
[----:B------:R-:W-:Y:S01]  /*6cf0*/  MOV R11, UR5 ;  /* 0x00000005000b7c02 */ /* 0x000fe20008000f00 */
[----:B------:R-:W-:Y:S02]  /*6d00*/  IMAD.U32 R10, RZ, RZ, UR4 ;  /* 0x00000004ff0a7e24 */ /* 0x000fe4000f8e00ff */
[----:B------:R-:W-:Y:S07]  /*6d10*/  LEPC R20, `(.L_x_112) ;  /* 0x000000001014794e */ /* 0x000fee0000000000 */
[----:B---345:R-:W-:Y:S05]  /*6d20*/  CALL.ABS.NOINC R14 ;  /* 0x000000000e007343 */ /* 0x038fea0003c00000 */
.L_x_112:
[----:B------:R-:W1:Y:S01]  /*6d30*/  LDCU.64 UR8, c[0x4][0x80] ;  /* 0x01001000ff0877ac */ /* 0x000e620008000a00 */
[----:B------:R-:W2:Y:S01]  /*6d40*/  LDC.64 R16, c[0x4][R16] ;  /* 0x0100000010107b82 */ /* 0x000ea20000000a00 */
[----:B------:R-:W-:Y:S02]  /*6d50*/  HFMA2 R12, -RZ, RZ, 0, 5.9604644775390625e-08 ;  /* 0x00000001ff0c7431 */ /* 0x000fe400000001ff */
[----:B------:R-:W-:Y:S02]  /*6d60*/  IMAD.MOV.U32 R8, RZ, RZ, 0x70 ;  /* 0x00000070ff087424 */ /* 0x000fe400078e00ff */
[----:B------:R-:W-:Y:S01]  /*6d70*/  IMAD.MOV.U32 R13, RZ, RZ, RZ ;  /* 0x000000ffff0d7224 */ /* 0x000fe200078e00ff */
[----:B------:R-:W3:Y:S01]  /*6d80*/  LDCU.64 UR6, c[0x4][0x88] ;  /* 0x01001100ff0677ac */ /* 0x000ee20008000a00 */
[----:B------:R-:W4:Y:S01]  /*6d90*/  LDCU.64 UR4, c[0x4][0x8] ;  /* 0x01000100ff0477ac */ /* 0x000f220008000a00 */
[----:B-1----:R-:W-:Y:S02]  /*6da0*/  MOV R4, UR8 ;  /* 0x0000000800047c02 */ /* 0x002fe40008000f00 */
[----:B------:R-:W-:Y:S02]  /*6db0*/  MOV R5, UR9 ;  /* 0x0000000900057c02 */ /* 0x000fe40008000f00 */
[----:B---3--:R-:W-:Y:S01]  /*6dc0*/  MOV R7, UR7 ;  /* 0x0000000700077c02 */ /* 0x008fe20008000f00 */
[----:B------:R-:W-:Y:S01]  /*6dd0*/  IMAD.U32 R6, RZ, RZ, UR6 ;  /* 0x00000006ff067e24 */ /* 0x000fe2000f8e00ff */
[----:B----4-:R-:W-:Y:S01]  /*6de0*/  MOV R11, UR5 ;  /* 0x00000005000b7c02 */ /* 0x010fe20008000f00 */
[----:B------:R-:W-:Y:S02]  /*6df0*/  IMAD.U32 R10, RZ, RZ, UR4 ;  /* 0x00000004ff0a7e24 */ /* 0x000fe4000f8e00ff */
[----:B------:R-:W-:Y:S07]  /*6e00*/  LEPC R20, `(.L_x_111) ;  /* 0x000000001014794e */ /* 0x000fee0000000000 */
[----:B--2---:R-:W-:Y:S05]  /*6e10*/  CALL.ABS.NOINC R16 ;  /* 0x0000000010007343 */ /* 0x004fea0003c00000 */
.L_x_111:
[----:B------:R-:W-:Y:S05]  /*6e20*/  BSYNC.RECONVERGENT B6 ;  /* 0x0000000000067941 */ /* 0x000fea0003800200 */
.L_x_110:
[----:B------:R-:W-:Y:S02]  /*6e30*/  ISETP.NE.U32.AND P0, PT, RZ, UR60, PT ;  /* 0x0000003cff007c0c */ /* 0x000fe4000bf05070 */
[C---:B------:R-:W-:Y:S02]  /*6e40*/  ISETP.NE.U32.AND P3, PT, R138.reuse, RZ, PT ;  /* 0x000000ff8a00720c */ /* 0x040fe40003f65070 */
[----:B------:R-:W-:Y:S02]  /*6e50*/  ISETP.NE.U32.AND P4, PT, R138, RZ, PT ;  /* 0x000000ff8a00720c */ /* 0x000fe40003f85070 */
[----:B------:R-:W-:Y:S02]  /*6e60*/  ISETP.NE.AND.EX P0, PT, RZ, UR61, PT, P0 ;  /* 0x0000003dff007c0c */ /* 0x000fe4000bf05300 */
[C---:B------:R-:W-:Y:S02]  /*6e70*/  ISETP.NE.AND.EX P3, PT, R139.reuse, RZ, PT, P3 ;  /* 0x000000ff8b00720c */ /* 0x040fe40003f65330 */
[----:B------:R-:W-:Y:S02]  /*6e80*/  ISETP.NE.AND.EX P4, PT, R139, RZ, P0, P4 ;  /* 0x000000ff8b00720c */ /* 0x000fe40000785340 */
[----:B------:R-:W-:Y:S02]  /*6e90*/  ISETP.NE.U32.AND P5, PT, R134, RZ, PT ;  /* 0x000000ff8600720c */ /* 0x000fe40003fa5070 */
[----:B------:R-:W-:Y:S02]  /*6ea0*/  ISETP.NE.U32.AND P2, PT, RZ, UR60, PT ;  /* 0x0000003cff007c0c */ /* 0x000fe4000bf45070 */
[----:B------:R-:W-:Y:S02]  /*6eb0*/  PLOP3.LUT P1, PT, PT, PT, PT, 0x8, 0x80 ;  /* 0x000000000080781c */ /* 0x000fe40003f2e170 */
[----:B------:R-:W-:Y:S02]  /*6ec0*/  ISETP.NE.AND.EX P5, PT, R135, RZ, PT, P5 ;  /* 0x000000ff8700720c */ /* 0x000fe40003fa5350 */
[----:B------:R-:W-:Y:S03]  /*6ed0*/  ISETP.NE.AND.EX P2, PT, RZ, UR61, PT, P2 ;  /* 0x0000003dff007c0c */ /* 0x000fe6000bf45320 */
[----:B------:R-:W-:Y:S01]  /*6ee0*/  @!P4 PLOP3.LUT P1, PT, P3, PT, PT, 0x80, 0x8 ;  /* 0x000000000008c81c */ /* 0x000fe20001f2f070 */
[----:B------:R-:W-:Y:S01]  /*6ef0*/  @!UPT UIADD3 URZ, UPT, UPT, URZ, URZ, URZ ;  /* 0x000000fffffff290 */ /* 0x000fe2000fffe0ff */
[----:B------:R-:W-:Y:S11]  /*6f00*/  @!P3 BRA `(.L_x_113) ;  /* 0x000000000030b947 */ /* 0x000ff60003800000 */
[----:B------:R-:W-:Y:S01]  /*6f10*/  ISETP.NE.U32.AND P0, PT, R136, RZ, PT ;  /* 0x000000ff8800720c */ /* 0x000fe20003f05070 */
[----:B------:R-:W1:Y:S01]  /*6f20*/  LDCU.64 UR4, c[0x0][0x358] ;  /* 0x00006b00ff0477ac */ /* 0x000e620008000a00 */
[----:B------:R-:W-:Y:S02]  /*6f30*/  IMAD.MOV.U32 R142, RZ, RZ, 0x1 ;  /* 0x00000001ff8e7424 */ /* 0x000fe400078e00ff */
[----:B------:R-:W-:Y:S11]  /*6f40*/  ISETP.NE.AND.EX P0, PT, R137, RZ, PT, P0 ;  /* 0x000000ff8900720c */ /* 0x000ff60003f05300 */
[----:B------:R-:W-:Y:S02]  /*6f50*/  @!UPT UIADD3 URZ, UPT, UPT, URZ, URZ, URZ ;  /* 0x000000fffffff290 */ /* 0x000fe4000fffe0ff */
[----:B------:R-:W3:Y:S01]  /*6f60*/  @P0 LDC.64 R4, c[0x0][0xc88] ;  /* 0x00032200ff040b82 */ /* 0x000ee20000000a00 */
[----:B--2---:R-:W-:Y:S04]  /*6f70*/  @P0 IMAD R0, R138, UR44, RZ ;  /* 0x0000002c8a000c24 */ /* 0x004fe8000f8e02ff */
[----:B---3--:R-:W-:Y:S04]  /*6f80*/  @P0 IMAD.WIDE R4, R0, 0x4, R4 ;  /* 0x0000000400040825 */ /* 0x008fe800078e0204 */
[----:B------:R-:W-:Y:S01]  /*6f90*/  HFMA2 R0, -RZ, RZ, 0, 5.9604644775390625e-08 ;  /* 0x00000001ff007431 */ /* 0x000fe200000001ff */
[----:B-1---5:R1:W5:Y:S04]  /*6fa0*/  @P0 LDG.E R71, desc[UR4][R4.64] ;  /* 0x0000000404470981 */ /* 0x022368000c1e1900 */
[----:B------:R-:W-:Y:S01]  /*6fb0*/  @!P0 PRMT R142, R0, 0x7610, R142 ;  /* 0x00007610008e8816 */ /* 0x000fe2000000008e */
[----:B-1----:R-:W3:Y:S06]  /*6fc0*/  @!P0 LDC R71, c[0x0][0xc80] ;  /* 0x00032000ff478b82 */ /* 0x002eec0000000800 */
.L_x_113:
[----:B------:R-:W-:Y:S05]  /*6fd0*/  @!P5 BRA `(.L_x_114) ;  /* 0x000000000024d947 */ /* 0x000fea0003800000 */
[----:B------:R-:W-:Y:S01]  /*6fe0*/  ISETP.NE.U32.AND P0, PT, R132, RZ, PT ;  /* 0x000000ff8400720c */ /* 0x000fe20003f05070 */
[----:B------:R-:W1:Y:S03]  /*6ff0*/  LDCU.64 UR4, c[0x0][0x358] ;  /* 0x00006b00ff0477ac */ /* 0x000e660008000a00 */
[----:B------:R-:W-:Y:S11]  /*7000*/  ISETP.NE.AND.EX P0, PT, R133, RZ, PT, P0 ;  /* 0x000000ff8500720c */ /* 0x000ff60003f05300 */
[----:B------:R-:W-:Y:S02]  /*7010*/  @!UPT UIADD3 URZ, UPT, UPT, URZ, URZ, URZ ;  /* 0x000000fffffff290 */ /* 0x000fe4000fffe0ff */
[----:B------:R-:W4:Y:S01]  /*7020*/  @P0 LDC.64 R4, c[0x0][0xca8] ;  /* 0x00032a00ff040b82 */ /* 0x000f220000000a00 */
[----:B--2---:R-:W-:Y:S04]  /*7030*/  @P0 IMAD R0, R134, UR44, RZ ;  /* 0x0000002c86000c24 */ /* 0x004fe8000f8e02ff */
[----:B----4-:R-:W-:Y:S05]  /*7040*/  @P0 IMAD.WIDE R4, R0, 0x4, R4 ;  /* 0x0000000400040825 */ /* 0x010fea00078e0204 */
[----:B-1---5:R1:W5:Y:S02]  /*7050*/  @P0 LDG.E R68, desc[UR4][R4.64] ;  /* 0x0000000404440981 */ /* 0x022364000c1e1900 */
[----:B-1----:R-:W4:Y:S02]  /*7060*/  @!P0 LDC R68, c[0x0][0xca0] ;  /* 0x00032800ff448b82 */ /* 0x002f240000000800 */
.L_x_114:
[----:B---3-5:R-:W-:Y:S01]  /*7070*/  FSETP.NEU.AND P0, PT, R71, RZ, PT ;  /* 0x000000ff4700720b */ /* 0x028fe20003f0d000 */
[----:B------:R-:W-:Y:S01]  /*7080*/  IMAD.U32 R3, RZ, RZ, UR38 ;  /* 0x00000026ff037e24 */ /* 0x000fe2000f8e00ff */
[----:B------:R-:W-:Y:S01]  /*7090*/  SEL R4, RZ, 0xffffffff, P2 ;  /* 0xffffffffff047807 */ /* 0x000fe20001000000 */
[----:B------:R-:W-:Y:S01]  /*70a0*/  IMAD.SHL.U32 R164, R140, 0x2, RZ ;  /* 0x000000028ca47824 */ /* 0x000fe200078e00ff */
[----:B------:R-:W-:Y:S01]  /*70b0*/  @!P4 LOP3.LUT P2, RZ, R142, 0xff, RZ, 0xc0, !PT ;  /* 0x000000ff8effc812 */ /* 0x000fe2000784c0ff */
[----:B------:R-:W-:Y:S01]  /*70c0*/  IMAD.SHL.U32 R75, R152, 0x10, RZ ;  /* 0x00000010984b7824 */ /* 0x000fe200078e00ff */
[----:B--2---:R-:W-:Y:S01]  /*70d0*/  @!P4 SEL R0, RZ, 0xffffffff, P0 ;  /* 0xffffffffff00c807 */ /* 0x004fe20000000000 */
[----:B------:R-:W-:Y:S01]  /*70e0*/  VIADD R163, R164, UR46 ;  /* 0x0000002ea4a37c36 */ /* 0x000fe20008000000 */
[----:B------:R-:W-:Y:S01]  /*70f0*/  LOP3.LUT R151, R151, 0x1, RZ, 0x3c, !PT ;  /* 0x0000000197977812 */ /* 0x000fe200078e3cff */
[----:B------:R-:W-:Y:S01]  /*7100*/  IMAD.MOV.U32 R85, RZ, RZ, -0x10 ;  /* 0xfffffff0ff557424 */ /* 0x000fe200078e00ff */
[----:B------:R-:W-:Y:S01]  /*7110*/  @P1 SEL R0, R4, R0, !P2 ;  /* 0x0000000004001207 */ /* 0x000fe20005000000 */
[----:B------:R-:W-:Y:S01]  /*7120*/  IMAD.SHL.U32 R84, R153, 0x10, RZ ;  /* 0x0000001099547824 */ /* 0x000fe200078e00ff */
[----:B------:R-:W-:Y:S01]  /*7130*/  SHF.L.U32 R3, R3, 0x1f, RZ ;  /* 0x0000001f03037819 */ /* 0x000fe200000006ff */
[C---:B------:R-:W-:Y:S01]  /*7140*/  IMAD.IADD R149, R163.reuse, 0x1, R75 ;  /* 0x00000001a3957824 */ /* 0x040fe200078e024b */
[----:B------:R-:W-:Y:S01]  /*7150*/  @!P4 LOP3.LUT R0, R0, 0x1, RZ, 0xc0, !PT ;  /* 0x000000010000c812 */ /* 0x000fe200078ec0ff */
[----:B------:R-:W-:Y:S01]  /*7160*/  IMAD.IADD R162, R163, 0x1, R84 ;  /* 0x00000001a3a27824 */ /* 0x000fe200078e0254 */
[----:B------:R-:W-:Y:S01]  /*7170*/  BSSY B1, `(.L_x_115) ;  /* 0x000004d000017945 */ /* 0x000fe20003800000 */
[----:B------:R-:W-:Y:S01]  /*7180*/  IMAD.IADD R159, R84, 0x1, R149 ;  /* 0x00000001549f7824 */ /* 0x000fe200078e0295 */
[----:B------:R-:W-:Y:S01]  /*7190*/  ISETP.NE.U32.OR P5, PT, R0, 0x1, P4 ;  /* 0x000000010000780c */ /* 0x000fe200027a5470 */
[----:B------:R-:W-:Y:S01]  /*71a0*/  IMAD.MOV.U32 R86, RZ, RZ, 0x1 ;  /* 0x00000001ff567424 */ /* 0x000fe200078e00ff */
[----:B------:R-:W-:Y:S01]  /*71b0*/  LOP3.LUT P4, R147, R142, 0xff, RZ, 0xc0, !PT ;  /* 0x000000ff8e937812 */ /* 0x000fe2000788c0ff */
[----:B------:R-:W-:Y:S01]  /*71c0*/  IMAD.MOV.U32 R74, RZ, RZ, RZ ;  /* 0x000000ffff4a7224 */ /* 0x000fe200078e00ff */
[----:B------:R-:W-:Y:S02]  /*71d0*/  P2R R157, PR, RZ, 0x20 ;  /* 0x00000020ff9d7803 */ /* 0x000fe40000000000 */
[----:B------:R-:W-:Y:S02]  /*71e0*/  CS2R R130, SRZ ;  /* 0x0000000000827805 */ /* 0x000fe4000001ff00 */
[----:B------:R-:W-:Y:S02]  /*71f0*/  CS2R R128, SRZ ;  /* 0x0000000000807805 */ /* 0x000fe4000001ff00 */
[----:B------:R-:W-:Y:S02]  /*7200*/  CS2R R122, SRZ ;  /* 0x00000000007a7805 */ /* 0x000fe4000001ff00 */
[----:B------:R-:W-:Y:S02]  /*7210*/  CS2R R120, SRZ ;  /* 0x0000000000787805 */ /* 0x000fe4000001ff00 */
[----:B------:R-:W-:Y:S02]  /*7220*/  CS2R R114, SRZ ;  /* 0x0000000000727805 */ /* 0x000fe4000001ff00 */
[----:B------:R-:W-:Y:S02]  /*7230*/  CS2R R112, SRZ ;  /* 0x0000000000707805 */ /* 0x000fe4000001ff00 */
[----:B------:R-:W-:Y:S02]  /*7240*/  CS2R R106, SRZ ;  /* 0x00000000006a7805 */ /* 0x000fe4000001ff00 */
[----:B------:R-:W-:Y:S02]  /*7250*/  CS2R R104, SRZ ;  /* 0x0000000000687805 */ /* 0x000fe4000001ff00 */
[----:B------:R-:W-:Y:S02]  /*7260*/  @P5 SHF.L.U32 R0, R151, 0x1f, RZ ;  /* 0x0000001f97005819 */ /* 0x000fe400000006ff */
[----:B------:R-:W-:Y:S02]  /*7270*/  CS2R R98, SRZ ;  /* 0x0000000000627805 */ /* 0x000fe4000001ff00 */
[----:B------:R-:W-:Y:S02]  /*7280*/  CS2R R96, SRZ ;  /* 0x0000000000607805 */ /* 0x000fe4000001ff00 */
[----:B------:R-:W-:Y:S01]  /*7290*/  CS2R R90, SRZ ;  /* 0x00000000005a7805 */ /* 0x000fe2000001ff00 */
[----:B------:R1:W2:Y:S01]  /*72a0*/  @P5 SYNCS.PHASECHK.TRANS64.TRYWAIT P2, [UR46+0x90], R0 ;  /* 0x00009000ff0055a7 */ /* 0x0002a2000804112e */
[----:B------:R-:W-:Y:S02]  /*72b0*/  CS2R R88, SRZ ;  /* 0x0000000000587805 */ /* 0x000fe4000001ff00 */
[----:B------:R-:W-:Y:S02]  /*72c0*/  CS2R R82, SRZ ;  /* 0x0000000000527805 */ /* 0x000fe4000001ff00 */
[----:B------:R-:W-:Y:S02]  /*72d0*/  CS2R R80, SRZ ;  /* 0x0000000000507805 */ /* 0x000fe4000001ff00 */
[----:B------:R-:W-:Y:S02]  /*72e0*/  CS2R R78, SRZ ;  /* 0x00000000004e7805 */ /* 0x000fe4000001ff00 */
[----:B------:R-:W-:Y:S01]  /*72f0*/  CS2R R76, SRZ ;  /* 0x00000000004c7805 */ /* 0x000fe2000001ff00 */
[----:B------:R3:W3:Y:S01]  /*7300*/  SYNCS.PHASECHK.TRANS64.TRYWAIT P1, [UR46+0x100], R3 ;  /* 0x00010003ff0075a7 */ /* 0x0006e2000802112e */
[----:B-1----:R-:W-:Y:S02]  /*7310*/  SEL R0, RZ, 0xffffffff, P0 ;  /* 0xffffffffff007807 */ /* 0x002fe40000000000 */
[----:B------:R-:W-:Y:S02]  /*7320*/  ISETP.NE.AND P0, PT, RZ, UR38, PT ;  /* 0x00000026ff007c0c */ /* 0x000fe4000bf05270 */
[----:B------:R-:W-:Y:S02]  /*7330*/  @P3 SEL R0, R4, R0, !P4 ;  /* 0x0000000004003207 */ /* 0x000fe40006000000 */
[----:B------:R-:W-:Y:S02]  /*7340*/  SEL R70, RZ, 0xc0, P0 ;  /* 0x000000c0ff467807 */ /* 0x000fe40000000000 */
[----:B------:R-:W-:Y:S04]  /*7350*/  LOP3.LUT R0, R0, 0x1, RZ, 0xc0, !PT ;  /* 0x0000000100007812 */ /* 0x000fe800078ec0ff */
[----:B------:R-:W-:Y:S01]  /*7360*/  ISETP.NE.U32.AND P3, PT, R0, 0x1, PT ;  /* 0x000000010000780c */ /* 0x000fe20003f65070 */
[----:B------:R-:W-:Y:S03]  /*7370*/  IMAD.U32 R0, RZ, RZ, UR38 ;  /* 0x00000026ff007e24 */ /* 0x000fe6000f8e00ff */
[----:B------:R-:W-:Y:S01]  /*7380*/  P2R R87, PR, RZ, 0x8 ;  /* 0x00000008ff577803 */ /* 0x000fe20000000000 */
[----:B------:R-:W-:Y:S01]  /*7390*/  IMAD R69, R0, 0xc0, R2 ;  /* 0x000000c000457824 */ /* 0x000fe200078e0202 */
[----:B------:R-:W-:Y:S04]  /*73a0*/  ISETP.NE.U32.AND P3, PT, R141, 0x1, PT ;  /* 0x000000018d00780c */ /* 0x000fe80003f65070 */
[----:B------:R-:W-:Y:S05]  /*73b0*/  SEL R85, R85, 0x10, !P3 ;  /* 0x0000001055557807 */ /* 0x000fea0005800000 */
[----:B------:R-:W-:Y:S02]  /*73c0*/  IMAD.IADD R163, R163, 0x1, R85 ;  /* 0x00000001a3a37824 */ /* 0x000fe400078e0255 */
[C---:B------:R-:W-:Y:S02]  /*73d0*/  IMAD.IADD R161, R85.reuse, 0x1, R162 ;  /* 0x0000000155a17824 */ /* 0x040fe400078e02a2 */
[C---:B------:R-:W-:Y:S02]  /*73e0*/  IMAD.IADD R160, R85.reuse, 0x1, R149 ;  /* 0x0000000155a07824 */ /* 0x040fe400078e0295 */
[----:B------:R-:W-:Y:S01]  /*73f0*/  IMAD.IADD R158, R85, 0x1, R159 ;  /* 0x00000001559e7824 */ /* 0x000fe200078e029f */
[----:B--2---:R-:W-:Y:S01]  /*7400*/  @P5 SEL R86, RZ, 0x1, !P2 ;  /* 0x00000001ff565807 */ /* 0x004fe20005000000 */
[----:B------:R-:W-:Y:S06]  /*7410*/  @!P5 BRA `(.L_x_116) ;  /* 0x000000000088d947 */ /* 0x000fec0003800000 */
[----:B------:R-:W-:Y:S01]  /*7420*/  IMAD.MOV.U32 R131, RZ, RZ, RZ ;  /* 0x000000ffff837224 */ /* 0x000fe200078e00ff */
[----:B------:R-:W-:Y:S01]  /*7430*/  ISETP.NE.AND P0, PT, R86, RZ, PT ;  /* 0x000000ff5600720c */ /* 0x000fe20003f05270 */
[----:B------:R-:W-:Y:S01]  /*7440*/  BSSY B0, `(.L_x_117) ;  /* 0x0000014000007945 */ /* 0x000fe20003800000 */
        /* <DEDUP_REMOVED lines=14> */
[----:B------:R-:W-:Y:S01]  /*7530*/  CS2R R128, SRZ ;  /* 0x0000000000807805 */ /* 0x000fe2000001ff00 */
[----:B------:R-:W-:Y:S06]  /*7540*/  @P0 BRA `(.L_x_118) ;  /* 0x00000000000c0947 */ /* 0x000fec0003800000 */
[----:B------:R-:W-:Y:S04]  /*7550*/  SHF.L.U32 R4, R151, 0x1f, RZ ;  /* 0x0000001f97047819 */ /* 0x000fe800000006ff */
[----:B------:R-:W1:Y:S02]  /*7560*/  SYNCS.PHASECHK.TRANS64.TRYWAIT P0, [UR46+0x90], R4 ;  /* 0x00009004ff0075a7 */ /* 0x000e64000800112e */
[----:B-1----:R-:W-:Y:S05]  /*7570*/  @!P0 BRA `(.L_x_119) ;  /* 0x0000006000048947 */ /* 0x002fea0003800000 */
.L_x_118:
[----:B------:R-:W-:Y:S05]  /*7580*/  BSYNC B0 ;  /* 0x0000000000007941 */ /* 0x000fea0003800000 */
.L_x_117:
[----:B------:R-:W-:Y:S01]  /*7590*/  ISETP.NE.AND P0, PT, R87, RZ, PT ;  /* 0x000000ff5700720c */ /* 0x000fe20003f05270 */
[----:B------:R-:W-:Y:S11]  /*75a0*/  HFMA2 R74, -RZ, RZ, 0, 5.9604644775390625e-08 ;  /* 0x00000001ff4a7431 */ /* 0x000ff600000001ff */
[----:B------:R-:W-:Y:S01]  /*75b0*/  @!UPT UIADD3 URZ, UPT, UPT, URZ, URZ, URZ ;  /* 0x000000fffffff290 */ /* 0x000fe2000fffe0ff */
[----:B------:R2:W1:Y:S04]  /*75c0*/  @P0 LDS.128 R76, [R164+UR46+0x400] ;  /* 0x0004002ea44c0984 */ /* 0x0004680008000c00 */
[----:B------:R2:W1:Y:S04]  /*75d0*/  @P0 LDS.128 R80, [R163+0x400] ;  /* 0x00040000a3500984 */ /* 0x0004680000000c00 */
[----:B------:R2:W1:Y:S04]  /*75e0*/  @P0 LDS.128 R88, [R162+0x400] ;  /* 0x00040000a2580984 */ /* 0x0004680000000c00 */
[----:B------:R2:W1:Y:S04]  /*75f0*/  @P0 LDS.128 R96, [R161+0x400] ;  /* 0x00040000a1600984 */ /* 0x0004680000000c00 */
[----:B------:R2:W1:Y:S04]  /*7600*/  @P0 LDS.128 R104, [R149+0x400] ;  /* 0x0004000095680984 */ /* 0x0004680000000c00 */
[----:B------:R2:W1:Y:S04]  /*7610*/  @P0 LDS.128 R112, [R160+0x400] ;  /* 0x00040000a0700984 */ /* 0x0004680000000c00 */
[----:B------:R2:W1:Y:S04]  /*7620*/  @P0 LDS.128 R120, [R159+0x400] ;  /* 0x000400009f780984 */ /* 0x0004680000000c00 */
[----:B------:R2:W1:Y:S02]  /*7630*/  @P0 LDS.128 R128, [R158+0x400] ;  /* 0x000400009e800984 */ /* 0x0004640000000c00 */
.L_x_116:
[----:B------:R-:W-:Y:S05]  /*7640*/  BSYNC B1 ;  /* 0x0000000000017941 */ /* 0x000fea0003800000 */
.L_x_115:
[----:B------:R-:W-:Y:S05]  /*7650*/  IMAD.IADD R16, R69, 0x1, R70 ;  /* 0x0000000145107824 */ /* 0x000fea00078e0246 */
[----:B-1----:R-:W-:Y:S04]  /*7660*/  SHF.R.U32.HI R0, RZ, 0x15, R16 ;  /* 0x00000015ff007819 */ /* 0x002fe80000011610 */
[----:B------:R-:W-:Y:S01]  /*7670*/  LOP3.LUT P0, RZ, R0, 0x3, R143, 0x48, !PT ;  /* 0x0000000300ff7812 */ /* 0x000fe2000780488f */
[----:B------:R-:W-:Y:S01]  /*7680*/  @!UPT UIADD3 URZ, UPT, UPT, URZ, URZ, URZ ;  /* 0x000000fffffff290 */ /* 0x000fe2000fffe0ff */
[----:B---3--:R-:W-:Y:S11]  /*7690*/  @P1 BRA `(.L_x_120) ;  /* 0x0000000000081947 */ /* 0x008ff60003800000 */
[----:B------:R-:W1:Y:S02]  /*76a0*/  SYNCS.PHASECHK.TRANS64.TRYWAIT P1, [UR46+0x100], R3 ;  /* 0x00010003ff0075a7 */ /* 0x000e64000802112e */
[----:B-1----:R-:W-:Y:S05]  /*76b0*/  @!P1 BRA `(.L_x_121) ;  /* 0x0000005c00cc9947 */ /* 0x002fea0003800000 */
.L_x_120:
[----:B------:R-:W-:Y:S05]  /*76c0*/  @!P0 BRA `(.L_x_122) ;  /* 0x0000000000408947 */ /* 0x000fea0003800000 */
[----:B------:R-:W3:Y:S01]  /*76d0*/  LDCU.64 UR8, c[0x4][0x70] ;  /* 0x01000e00ff0877ac */ /* 0x000ee20008000a00 */
[----:B------:R-:W-:Y:S01]  /*76e0*/  MOV R15, 0x0 ;  /* 0x00000000000f7802 */ /* 0x000fe20000000f00 */
[----:B------:R-:W-:Y:S02]  /*76f0*/  HFMA2 R12, -RZ, RZ, 0, 5.9604644775390625e-08 ;  /* 0x00000001ff0c7431 */ /* 0x000fe400000001ff */
[----:B------:R-:W-:Y:S02]  /*7700*/  IMAD.MOV.U32 R8, RZ, RZ, 0x192 ;  /* 0x00000192ff087424 */ /* 0x000fe400078e00ff */
[----:B------:R-:W-:Y:S01]  /*7710*/  IMAD.MOV.U32 R13, RZ, RZ, RZ ;  /* 0x000000ffff0d7224 */ /* 0x000fe200078e00ff */
[----:B------:R-:W5:Y:S01]  /*7720*/  LDCU.64 UR6, c[0x4][0x78] ;  /* 0x01000f00ff0677ac */ /* 0x000f620008000a00 */
[----:B------:R-:W1:Y:S01]  /*7730*/  LDC.64 R14, c[0x4][R15] ;  /* 0x010000000f0e7b82 */ /* 0x000e620000000a00 */
[----:B------:R-:W2:Y:S01]  /*7740*/  LDCU.64 UR4, c[0x4][0x10] ;  /* 0x01000200ff0477ac */ /* 0x000ea20008000a00 */
[----:B---3--:R-:W-:Y:S01]  /*7750*/  MOV R5, UR9 ;  /* 0x0000000900057c02 */ /* 0x008fe20008000f00 */
[----:B------:R-:W-:Y:S01]  /*7760*/  IMAD.U32 R4, RZ, RZ, UR8 ;  /* 0x00000008ff047e24 */ /* 0x000fe2000f8e00ff */
[----:B-----5:R-:W-:Y:S01]  /*7770*/  MOV R7, UR7 ;  /* 0x0000000700077c02 */ /* 0x020fe20008000f00 */
[----:B------:R-:W-:Y:S01]  /*7780*/  IMAD.U32 R6, RZ, RZ, UR6 ;  /* 0x00000006ff067e24 */ /* 0x000fe2000f8e00ff */
[----:B--2---:R-:W-:Y:S01]  /*7790*/  MOV R11, UR5 ;  /* 0x00000005000b7c02 */ /* 0x004fe20008000f00 */
[----:B------:R-:W-:Y:S02]  /*77a0*/  IMAD.U32 R10, RZ, RZ, UR4 ;  /* 0x00000004ff0a7e24 */ /* 0x000fe4000f8e00ff */
[----:B------:R-:W-:Y:S07]  /*77b0*/  LEPC R20, `(.L_x_122) ;  /* 0x000000001014794e */ /* 0x000fee0000000000 */
[----:B-1--4-:R-:W-:Y:S05]  /*77c0*/  CALL.ABS.NOINC R14 ;  /* 0x000000000e007343 */ /* 0x012fea0003c00000 */
.L_x_122:
[----:B------:R-:W-:Y:S01]  /*77d0*/  SHF.L.U32 R72, R76, 0x10, RZ ;  /* 0x000000104c487819 */ /* 0x000fe200000006ff */
[----:B------:R-:W-:Y:S05]  /*77e0*/  WARPSYNC.ALL ;  /* 0x0000000000007948 */ /* 0x000fea0003800000 */
[----:B------:R-:W-:Y:S01]  /*77f0*/  R2UR UR4, R16 ;  /* 0x00000000100472ca */ /* 0x000fe200000e0000 */
[----:B------:R-:W-:Y:S01]  /*7800*/  BSSY.RECONVERGENT B0, `(.L_x_123) ;  /* 0x0000101000007945 */ /* 0x000fe20003800200 */
[----:B------:R-:W-:Y:S02]  /*7810*/  LOP3.LUT R73, R77, 0xffff0000, RZ, 0xc0, !PT ;  /* 0xffff00004d497812 */ /* 0x000fe400078ec0ff */
[----:B------:R-:W-:Y:S02]  /*7820*/  R2UR UR5, R155 ;  /* 0x000000009b0572ca */ /* 0x000fe400000e0000 */
[----:B------:R-:W-:Y:S07]  /*7830*/  ISETP.NE.AND P0, PT, R154, RZ, PT ;  /* 0x000000ff9a00720c */ /* 0x000fee0003f05270 */
[----:B------:R-:W3:Y:S01]  /*7840*/  LDTM.x64 R4, tmem[UR4] ;  /* 0x00000004000479ee */ /* 0x000ee20008340000 */
[----:B------:R-:W-:Y:S03]  /*7850*/  NOP ;  /* 0x0000000000007918 */ /* 0x000fe60000000000 */
[----:B---3--:R-:W-:Y:S01]  /*7860*/  SYNCS.ARRIVE.TRANS64.RED.A1T0 RZ, [UR5], RZ ;  /* 0x000000ffffff79a7 */ /* 0x008fe20008100405 */
[----:B-1--4-:R-:W-:Y:S01]  /*7870*/  FMUL R0, R68, R4 ;  /* 0x0000000444007220 */ /* 0x012fe20000400000 */
[----:B------:R-:W-:Y:S01]  /*7880*/  LOP3.LUT R4, R76, 0xffff0000, RZ, 0xc0, !PT ;  /* 0xffff00004c047812 */ /* 0x000fe200078ec0ff */
[C---:B------:R-:W-:Y:S01]  /*7890*/  FMUL R3, R68.reuse, R5 ;  /* 0x0000000544037220 */ /* 0x040fe20000400000 */
[C---:B------:R-:W-:Y:S01]  /*78a0*/  FMUL R5, R68.reuse, R9 ;  /* 0x0000000944057220 */ /* 0x040fe20000400000 */
[----:B------:R-:W-:Y:S01]  /*78b0*/  FFMA R0, R71, R72, R0 ;  /* 0x0000004847007223 */ /* 0x000fe20000000000 */
[----:B------:R-:W-:Y:S01]  /*78c0*/  SHF.L.U32 R72, R77, 0x10, RZ ;  /* 0x000000104d487819 */ /* 0x000fe200000006ff */
[----:B------:R-:W-:Y:S01]  /*78d0*/  FFMA R3, R71, R4, R3 ;  /* 0x0000000447037223 */ /* 0x000fe20000000003 */
[C---:B------:R-:W-:Y:S01]  /*78e0*/  FMUL R4, R68.reuse, R8 ;  /* 0x0000000844047220 */ /* 0x040fe20000400000 */
[C---:B------:R-:W-:Y:S01]  /*78f0*/  FMUL R8, R68.reuse, R12 ;  /* 0x0000000c44087220 */ /* 0x040fe20000400000 */
[C---:B------:R-:W-:Y:S01]  /*7900*/  FMUL R12, R68.reuse, R16 ;  /* 0x00000010440c7220 */ /* 0x040fe20000400000 */
[C---:B------:R-:W-:Y:S01]  /*7910*/  FMUL R16, R68.reuse, R20 ;  /* 0x0000001444107220 */ /* 0x040fe20000400000 */
[----:B------:R-:W-:Y:S01]  /*7920*/  F2FP.BF16.F32.PACK_AB R92, R3, R0 ;  /* 0x00000000035c723e */ /* 0x000fe200000010ff */
[----:B------:R-:W-:Y:S01]  /*7930*/  FMUL R20, R68, R24 ;  /* 0x0000001844147220 */ /* 0x000fe20000400000 */
[----:B------:R-:W-:Y:S01]  /*7940*/  LOP3.LUT R0, R78, 0xffff0000, RZ, 0xc0, !PT ;  /* 0xffff00004e007812 */ /* 0x000fe200078ec0ff */
[C---:B------:R-:W-:Y:S01]  /*7950*/  FMUL R24, R68.reuse, R28 ;  /* 0x0000001c44187220 */ /* 0x040fe20000400000 */
[----:B------:R-:W-:Y:S01]  /*7960*/  SHF.L.U32 R3, R79, 0x10, RZ ;  /* 0x000000104f037819 */ /* 0x000fe200000006ff */
[C---:B------:R-:W-:Y:S01]  /*7970*/  FMUL R28, R68.reuse, R32 ;  /* 0x00000020441c7220 */ /* 0x040fe20000400000 */
        /* <DEDUP_REMOVED lines=15> */
[----:B------:R-:W-:Y:S01]  /*7a70*/  FMUL R60, R68, R64 ;  /* 0x00000040443c7220 */ /* 0x000fe20000400000 */
[----:B------:R-:W-:Y:S01]  /*7a80*/  SHF.L.U32 R64, R78, 0x10, RZ ;  /* 0x000000104e407819 */ /* 0x000fe200000006ff */
[C---:B------:R-:W-:Y:S01]  /*7a90*/  FMUL R7, R68.reuse, R7 ;  /* 0x0000000744077220 */ /* 0x040fe20000400000 */
[C---:B------:R-:W-:Y:S01]  /*7aa0*/  FMUL R37, R68.reuse, R41 ;  /* 0x0000002944257220 */ /* 0x040fe20000400000 */
[C---:B------:R-:W-:Y:S01]  /*7ab0*/  FMUL R41, R68.reuse, R45 ;  /* 0x0000002d44297220 */ /* 0x040fe20000400000 */
[C---:B------:R-:W-:Y:S01]  /*7ac0*/  FMUL R45, R68.reuse, R49 ;  /* 0x00000031442d7220 */ /* 0x040fe20000400000 */
[C---:B------:R-:W-:Y:S01]  /*7ad0*/  FFMA R6, R71.reuse, R72, R6 ;  /* 0x0000004847067223 */ /* 0x040fe20000000006 */
[C---:B------:R-:W-:Y:S01]  /*7ae0*/  FMUL R49, R68.reuse, R53 ;  /* 0x0000003544317220 */ /* 0x040fe20000400000 */
[C---:B------:R-:W-:Y:S01]  /*7af0*/  FFMA R7, R71.reuse, R73, R7 ;  /* 0x0000004947077223 */ /* 0x040fe20000000007 */
[C---:B------:R-:W-:Y:S01]  /*7b00*/  FMUL R53, R68.reuse, R57 ;  /* 0x0000003944357220 */ /* 0x040fe20000400000 */
[----:B------:R-:W-:Y:S01]  /*7b10*/  FFMA R4, R71, R64, R4 ;  /* 0x0000004047047223 */ /* 0x000fe20000000004 */
[----:B------:R-:W-:Y:S01]  /*7b20*/  LOP3.LUT R64, R79, 0xffff0000, RZ, 0xc0, !PT ;  /* 0xffff00004f407812 */ /* 0x000fe200078ec0ff */
[C---:B------:R-:W-:Y:S01]  /*7b30*/  FMUL R10, R68.reuse, R10 ;  /* 0x0000000a440a7220 */ /* 0x040fe20000400000 */
[----:B------:R-:W-:Y:S01]  /*7b40*/  F2FP.BF16.F32.PACK_AB R93, R7, R6 ;  /* 0x00000006075d723e */ /* 0x000fe200000010ff */
[C---:B------:R-:W-:Y:S01]  /*7b50*/  FMUL R57, R68.reuse, R61 ;  /* 0x0000003d44397220 */ /* 0x040fe20000400000 */
[----:B------:R-:W-:Y:S01]  /*7b60*/  LOP3.LUT R6, R83, 0xffff0000, RZ, 0xc0, !PT ;  /* 0xffff000053067812 */ /* 0x000fe200078ec0ff */
[----:B------:R-:W-:Y:S01]  /*7b70*/  FMUL R61, R68, R65 ;  /* 0x00000041443d7220 */ /* 0x000fe20000400000 */
[C---:B------:R-:W-:Y:S01]  /*7b80*/  SHF.L.U32 R65, R80.reuse, 0x10, RZ ;  /* 0x0000001050417819 */ /* 0x040fe200000006ff */
[C---:B------:R-:W-:Y:S01]  /*7b90*/  FFMA R5, R71.reuse, R0, R5 ;  /* 0x0000000047057223 */ /* 0x040fe20000000005 */
[----:B------:R-:W-:Y:S01]  /*7ba0*/  LOP3.LUT R0, R80, 0xffff0000, RZ, 0xc0, !PT ;  /* 0xffff000050007812 */ /* 0x000fe200078ec0ff */
[C---:B------:R-:W-:Y:S01]  /*7bb0*/  FMUL R11, R68.reuse, R11 ;  /* 0x0000000b440b7220 */ /* 0x040fe20000400000 */
[----:B------:R-:W-:Y:S01]  /*7bc0*/  FFMA R10, R71, R3, R10 ;  /* 0x00000003470a7223 */ /* 0x000fe2000000000a */
[----:B------:R-:W-:Y:S01]  /*7bd0*/  SHF.L.U32 R3, R81, 0x10, RZ ;  /* 0x0000001051037819 */ /* 0x000fe200000006ff */
[----:B------:R-:W-:Y:S01]  /*7be0*/  FMUL R14, R68, R14 ;  /* 0x0000000e440e7220 */ /* 0x000fe20000400000 */
[----:B------:R-:W-:Y:S01]  /*7bf0*/  F2FP.BF16.F32.PACK_AB R94, R5, R4 ;  /* 0x00000004055e723e */ /* 0x000fe200000010ff */
[C---:B------:R-:W-:Y:S01]  /*7c00*/  FFMA R11, R71.reuse, R64, R11 ;  /* 0x00000040470b7223 */ /* 0x040fe2000000000b */
[C---:B------:R-:W-:Y:S01]  /*7c10*/  LOP3.LUT R4, R82.reuse, 0xffff0000, RZ, 0xc0, !PT ;  /* 0xffff000052047812 */ /* 0x040fe200078ec0ff */
[----:B------:R-:W-:Y:S01]  /*7c20*/  FFMA R8, R71, R65, R8 ;  /* 0x0000004147087223 */ /* 0x000fe20000000008 */
[----:B------:R-:W-:Y:S01]  /*7c30*/  SHF.L.U32 R5, R83, 0x10, RZ ;  /* 0x0000001053057819 */ /* 0x000fe200000006ff */
[----:B------:R-:W-:Y:S01]  /*7c40*/  FFMA R9, R71, R0, R9 ;  /* 0x0000000047097223 */ /* 0x000fe20000000009 */
[----:B------:R-:W-:Y:S01]  /*7c50*/  LOP3.LUT R0, R81, 0xffff0000, RZ, 0xc0, !PT ;  /* 0xffff000051007812 */ /* 0x000fe200078ec0ff */
[----:B------:R-:W-:Y:S01]  /*7c60*/  FFMA R14, R71, R3, R14 ;  /* 0x00000003470e7223 */ /* 0x000fe2000000000e */
[----:B------:R-:W-:Y:S01]  /*7c70*/  SHF.L.U32 R3, R82, 0x10, RZ ;  /* 0x0000001052037819 */ /* 0x000fe200000006ff */
[C---:B------:R-:W-:Y:S01]  /*7c80*/  FMUL R15, R68.reuse, R15 ;  /* 0x0000000f440f7220 */ /* 0x040fe20000400000 */
[----:B------:R-:W-:Y:S01]  /*7c90*/  F2FP.BF16.F32.PACK_AB R95, R11, R10 ;  /* 0x0000000a0b5f723e */ /* 0x000fe200000010ff */
[----:B------:R-:W-:Y:S01]  /*7ca0*/  FMUL R18, R68, R18 ;  /* 0x0000001244127220 */ /* 0x000fe20000400000 */
[----:B------:R-:W-:Y:S01]  /*7cb0*/  F2FP.BF16.F32.PACK_AB R8, R9, R8 ;  /* 0x000000080908723e */ /* 0x000fe200000010ff */
[C---:B------:R-:W-:Y:S01]  /*7cc0*/  FFMA R15, R71.reuse, R0, R15 ;  /* 0x00000000470f7223 */ /* 0x040fe2000000000f */
[----:B------:R-:W-:Y:S01]  /*7cd0*/  SHF.L.U32 R0, R88, 0x10, RZ ;  /* 0x0000001058007819 */ /* 0x000fe200000006ff */
[----:B------:R-:W-:Y:S01]  /*7ce0*/  FMUL R19, R68, R19 ;  /* 0x0000001344137220 */ /* 0x000fe20000400000 */
[C---:B------:R-:W-:Y:S01]  /*7cf0*/  FFMA R12, R71.reuse, R3, R12 ;  /* 0x00000003470c7223 */ /* 0x040fe2000000000c */
[----:B------:R-:W-:Y:S01]  /*7d00*/  LOP3.LUT R3, R88, 0xffff0000, RZ, 0xc0, !PT ;  /* 0xffff000058037812 */ /* 0x000fe200078ec0ff */
[C---:B------:R-:W-:Y:S01]  /*7d10*/  FFMA R13, R71.reuse, R4, R13 ;  /* 0x00000004470d7223 */ /* 0x040fe2000000000d */
[----:B------:R-:W-:Y:S01]  /*7d20*/  LOP3.LUT R4, R90, 0xffff0000, RZ, 0xc0, !PT ;  /* 0xffff00005a047812 */ /* 0x000fe200078ec0ff */
[----:B------:R-:W-:Y:S01]  /*7d30*/  FFMA R18, R71, R5, R18 ;  /* 0x0000000547127223 */ /* 0x000fe20000000012 */
[----:B------:R-:W-:Y:S01]  /*7d40*/  SHF.L.U32 R5, R91, 0x10, RZ ;  /* 0x000000105b057819 */ /* 0x000fe200000006ff */
[----:B------:R-:W-:Y:S01]  /*7d50*/  FFMA R19, R71, R6, R19 ;  /* 0x0000000647137223 */ /* 0x000fe20000000013 */
[----:B------:R-:W-:Y:S01]  /*7d60*/  LOP3.LUT R6, R91, 0xffff0000, RZ, 0xc0, !PT ;  /* 0xffff00005b067812 */ /* 0x000fe200078ec0ff */
[----:B------:R-:W-:Y:S01]  /*7d70*/  FFMA R16, R71, R0, R16 ;  /* 0x0000000047107223 */ /* 0x000fe20000000010 */
[----:B------:R-:W-:Y:S01]  /*7d80*/  SHF.L.U32 R0, R89, 0x10, RZ ;  /* 0x0000001059007819 */ /* 0x000fe200000006ff */
[----:B------:R-:W-:Y:S01]  /*7d90*/  FMUL R22, R68, R22 ;  /* 0x0000001644167220 */ /* 0x000fe20000400000 */
[----:B------:R-:W-:Y:S01]  /*7da0*/  F2FP.BF16.F32.PACK_AB R9, R15, R14 ;  /* 0x0000000e0f09723e */ /* 0x000fe200000010ff */
[C---:B------:R-:W-:Y:S01]  /*7db0*/  FFMA R17, R71.reuse, R3, R17 ;  /* 0x0000000347117223 */ /* 0x040fe20000000011 */
[----:B------:R-:W-:Y:S01]  /*7dc0*/  SHF.L.U32 R3, R90, 0x10, RZ ;  /* 0x000000105a037819 */ /* 0x000fe200000006ff */
[----:B------:R-:W-:Y:S01]  /*7dd0*/  FFMA R22, R71, R0, R22 ;  /* 0x0000000047167223 */ /* 0x000fe20000000016 */
[----:B------:R-:W-:Y:S01]  /*7de0*/  LOP3.LUT R0, R89, 0xffff0000, RZ, 0xc0, !PT ;  /* 0xffff000059007812 */ /* 0x000fe200078ec0ff */
[C---:B------:R-:W-:Y:S01]  /*7df0*/  FMUL R23, R68.reuse, R23 ;  /* 0x0000001744177220 */ /* 0x040fe20000400000 */
[----:B------:R-:W-:Y:S01]  /*7e00*/  F2FP.BF16.F32.PACK_AB R10, R13, R12 ;  /* 0x0000000c0d0a723e */ /* 0x000fe200000010ff */
[----:B------:R-:W-:Y:S01]  /*7e10*/  FMUL R26, R68, R26 ;  /* 0x0000001a441a7220 */ /* 0x000fe20000400000 */
[----:B------:R-:W-:Y:S01]  /*7e20*/  F2FP.BF16.F32.PACK_AB R11, R19, R18 ;  /* 0x00000012130b723e */ /* 0x000fe200000010ff */
[----:B------:R-:W-:Y:S01]  /*7e30*/  FFMA R23, R71, R0, R23 ;  /* 0x0000000047177223 */ /* 0x000fe20000000017 */
[----:B------:R-:W-:Y:S01]  /*7e40*/  SHF.L.U32 R0, R96, 0x10, RZ ;  /* 0x0000001060007819 */ /* 0x000fe200000006ff */
[----:B------:R-:W-:Y:S01]  /*7e50*/  FMUL R27, R68, R27 ;  /* 0x0000001b441b7220 */ /* 0x000fe20000400000 */
[----:B------:R-:W-:Y:S01]  /*7e60*/  F2FP.BF16.F32.PACK_AB R16, R17, R16 ;  /* 0x000000101110723e */ /* 0x000fe200000010ff */
[C---:B------:R-:W-:Y:S01]  /*7e70*/  FFMA R20, R71.reuse, R3, R20 ;  /* 0x0000000347147223 */ /* 0x040fe20000000014 */
[----:B------:R-:W-:Y:S01]  /*7e80*/  LOP3.LUT R3, R96, 0xffff0000, RZ, 0xc0, !PT ;  /* 0xffff000060037812 */ /* 0x000fe200078ec0ff */
[----:B------:R-:W-:Y:S01]  /*7e90*/  FFMA R21, R71, R4, R21 ;  /* 0x0000000447157223 */ /* 0x000fe20000000015 */
[----:B------:R-:W-:Y:S01]  /*7ea0*/  SHF.L.U32 R4, R97, 0x10, RZ ;  /* 0x0000001061047819 */ /* 0x000fe200000006ff */
[----:B------:R-:W-:Y:S01]  /*7eb0*/  FFMA R26, R71, R5, R26 ;  /* 0x00000005471a7223 */ /* 0x000fe2000000001a */
[----:B------:R-:W-:Y:S01]  /*7ec0*/  F2FP.BF16.F32.PACK_AB R17, R23, R22 ;  /* 0x000000161711723e */ /* 0x000fe200000010ff */
[----:B------:R-:W-:Y:S01]  /*7ed0*/  FFMA R27, R71, R6, R27 ;  /* 0x00000006471b7223 */ /* 0x000fe2000000001b */
[----:B------:R-:W-:Y:S01]  /*7ee0*/  F2FP.BF16.F32.PACK_AB R18, R21, R20 ;  /* 0x000000141512723e */ /* 0x000fe200000010ff */
[----:B------:R-:W-:Y:S01]  /*7ef0*/  FFMA R24, R71, R0, R24 ;  /* 0x0000000047187223 */ /* 0x000fe20000000018 */
[----:B------:R-:W-:Y:S01]  /*7f00*/  LOP3.LUT R0, R97, 0xffff0000, RZ, 0xc0, !PT ;  /* 0xffff000061007812 */ /* 0x000fe200078ec0ff */
[C---:B------:R-:W-:Y:S01]  /*7f10*/  FMUL R30, R68.reuse, R30 ;  /* 0x0000001e441e7220 */ /* 0x040fe20000400000 */
[----:B------:R-:W-:Y:S01]  /*7f20*/  F2FP.BF16.F32.PACK_AB R19, R27, R26 ;  /* 0x0000001a1b13723e */ /* 0x000fe200000010ff */
[----:B------:R-:W-:Y:S01]  /*7f30*/  FMUL R31, R68, R31 ;  /* 0x0000001f441f7220 */ /* 0x000fe20000400000 */
[----:B------:R-:W-:Y:S01]  /*7f40*/  SHF.L.U32 R5, R131, 0x10, RZ ;  /* 0x0000001083057819 */ /* 0x000fe200000006ff */
[C---:B------:R-:W-:Y:S01]  /*7f50*/  FFMA R25, R71.reuse, R3, R25 ;  /* 0x0000000347197223 */ /* 0x040fe20000000019 */
[C---:B------:R-:W-:Y:S01]  /*7f60*/  SHF.L.U32 R3, R98.reuse, 0x10, RZ ;  /* 0x0000001062037819 */ /* 0x040fe200000006ff */
[----:B------:R-:W-:Y:S01]  /*7f70*/  FFMA R30, R71, R4, R30 ;  /* 0x00000004471e7223 */ /* 0x000fe2000000001e */
[----:B------:R-:W-:Y:S01]  /*7f80*/  SHF.L.U32 R4, R99, 0x10, RZ ;  /* 0x0000001063047819 */ /* 0x000fe200000006ff */
[C---:B------:R-:W-:Y:S01]  /*7f90*/  FFMA R31, R71.reuse, R0, R31 ;  /* 0x00000000471f7223 */ /* 0x040fe2000000001f */
[----:B------:R-:W-:Y:S01]  /*7fa0*/  LOP3.LUT R0, R98, 0xffff0000, RZ, 0xc0, !PT ;  /* 0xffff000062007812 */ /* 0x000fe200078ec0ff */
[----:B------:R-:W-:Y:S01]  /*7fb0*/  FFMA R28, R71, R3, R28 ;  /* 0x00000003471c7223 */ /* 0x000fe2000000001c */
[----:B------:R-:W-:Y:S01]  /*7fc0*/  LOP3.LUT R3, R99, 0xffff0000, RZ, 0xc0, !PT ;  /* 0xffff000063037812 */ /* 0x000fe200078ec0ff */
[----:B------:R-:W-:Y:S01]  /*7fd0*/  FMUL R34, R68, R34 ;  /* 0x0000002244227220 */ /* 0x000fe20000400000 */
[----:B------:R-:W-:Y:S01]  /*7fe0*/  F2FP.BF16.F32.PACK_AB R24, R25, R24 ;  /* 0x000000181918723e */ /* 0x000fe200000010ff */
[----:B------:R-:W-:Y:S01]  /*7ff0*/  FFMA R29, R71, R0, R29 ;  /* 0x00000000471d7223 */ /* 0x000fe2000000001d */
[----:B------:R-:W-:Y:S01]  /*8000*/  SHF.L.U32 R0, R104, 0x10, RZ ;  /* 0x0000001068007819 */ /* 0x000fe200000006ff */
[----:B------:R-:W-:Y:S01]  /*8010*/  FMUL R35, R68, R35 ;  /* 0x0000002344237220 */ /* 0x000fe20000400000 */
[----:B------:R-:W-:Y:S01]  /*8020*/  F2FP.BF16.F32.PACK_AB R25, R31, R30 ;  /* 0x0000001e1f19723e */ /* 0x000fe200000010ff */
[----:B------:R-:W-:Y:S01]  /*8030*/  FFMA R34, R71, R4, R34 ;  /* 0x0000000447227223 */ /* 0x000fe20000000022 */
[----:B------:R-:W-:Y:S01]  /*8040*/  SHF.L.U32 R4, R105, 0x10, RZ ;  /* 0x0000001069047819 */ /* 0x000fe200000006ff */
[C---:B------:R-:W-:Y:S01]  /*8050*/  FFMA R35, R71.reuse, R3, R35 ;  /* 0x0000000347237223 */ /* 0x040fe20000000023 */
[----:B------:R-:W-:Y:S01]  /*8060*/  LOP3.LUT R3, R104, 0xffff0000, RZ, 0xc0, !PT ;  /* 0xffff000068037812 */ /* 0x000fe200078ec0ff */
[----:B------:R-:W-:Y:S01]  /*8070*/  FFMA R32, R71, R0, R32 ;  /* 0x0000000047207223 */ /* 0x000fe20000000020 */
[----:B------:R-:W-:Y:S01]  /*8080*/  LOP3.LUT R0, R105, 0xffff0000, RZ, 0xc0, !PT ;  /* 0xffff000069007812 */ /* 0x000fe200078ec0ff */
[C---:B------:R-:W-:Y:S01]  /*8090*/  FMUL R38, R68.reuse, R38 ;  /* 0x0000002644267220 */ /* 0x040fe20000400000 */
[----:B------:R-:W-:Y:S01]  /*80a0*/  F2FP.BF16.F32.PACK_AB R26, R29, R28 ;  /* 0x0000001c1d1a723e */ /* 0x000fe200000010ff */
[----:B------:R-:W-:Y:S01]  /*80b0*/  FMUL R39, R68, R39 ;  /* 0x0000002744277220 */ /* 0x000fe20000400000 */
[----:B------:R-:W-:Y:S01]  /*80c0*/  F2FP.BF16.F32.PACK_AB R27, R35, R34 ;  /* 0x00000022231b723e */ /* 0x000fe200000010ff */
[C---:B------:R-:W-:Y:S01]  /*80d0*/  FFMA R33, R71.reuse, R3, R33 ;  /* 0x0000000347217223 */ /* 0x040fe20000000021 */
[C---:B------:R-:W-:Y:S01]  /*80e0*/  SHF.L.U32 R3, R106.reuse, 0x10, RZ ;  /* 0x000000106a037819 */ /* 0x040fe200000006ff */
[C---:B------:R-:W-:Y:S01]  /*80f0*/  FFMA R38, R71.reuse, R4, R38 ;  /* 0x0000000447267223 */ /* 0x040fe20000000026 */
[----:B------:R-:W-:Y:S01]  /*8100*/  LOP3.LUT R4, R106, 0xffff0000, RZ, 0xc0, !PT ;  /* 0xffff00006a047812 */ /* 0x000fe200078ec0ff */
[----:B------:R-:W-:Y:S01]  /*8110*/  FFMA R39, R71, R0, R39 ;  /* 0x0000000047277223 */ /* 0x000fe20000000027 */
[----:B------:R-:W-:Y:S01]  /*8120*/  SHF.L.U32 R0, R107, 0x10, RZ ;  /* 0x000000106b007819 */ /* 0x000fe200000006ff */
[----:B------:R-:W-:Y:S01]  /*8130*/  FMUL R42, R68, R42 ;  /* 0x0000002a442a7220 */ /* 0x000fe20000400000 */
[----:B------:R-:W-:Y:S01]  /*8140*/  F2FP.BF16.F32.PACK_AB R32, R33, R32 ;  /* 0x000000202120723e */ /* 0x000fe200000010ff */
[----:B------:R-:W-:Y:S01]  /*8150*/  FFMA R36, R71, R3, R36 ;  /* 0x0000000347247223 */ /* 0x000fe20000000024 */
[----:B------:R-:W-:Y:S01]  /*8160*/  LOP3.LUT R3, R107, 0xffff0000, RZ, 0xc0, !PT ;  /* 0xffff00006b037812 */ /* 0x000fe200078ec0ff */
[----:B------:R1:W-:Y:S01]  /*8170*/  STS.128 [R164+UR46+0x400], R92 ;  /* 0x0004005ca4007988 */ /* 0x0003e20008000c2e */
[----:B------:R-:W-:Y:S01]  /*8180*/  F2FP.BF16.F32.PACK_AB R33, R39, R38 ;  /* 0x000000262721723e */ /* 0x000fe200000010ff */
[----:B------:R-:W-:Y:S01]  /*8190*/  FFMA R37, R71, R4, R37 ;  /* 0x0000000447257223 */ /* 0x000fe20000000025 */
[----:B------:R-:W-:Y:S01]  /*81a0*/  SHF.L.U32 R4, R113, 0x10, RZ ;  /* 0x0000001071047819 */ /* 0x000fe200000006ff */
[----:B------:R-:W-:Y:S01]  /*81b0*/  FFMA R42, R71, R0, R42 ;  /* 0x00000000472a7223 */ /* 0x000fe2000000002a */
[----:B------:R-:W-:Y:S01]  /*81c0*/  SHF.L.U32 R0, R112, 0x10, RZ ;  /* 0x0000001070007819 */ /* 0x000fe200000006ff */
[----:B------:R-:W-:Y:S01]  /*81d0*/  FMUL R43, R68, R43 ;  /* 0x0000002b442b7220 */ /* 0x000fe20000400000 */
[----:B------:R-:W-:Y:S01]  /*81e0*/  F2FP.BF16.F32.PACK_AB R34, R37, R36 ;  /* 0x000000242522723e */ /* 0x000fe200000010ff */
[----:B------:R1:W-:Y:S01]  /*81f0*/  STS.128 [R163+0x400], R8 ;  /* 0x00040008a3007388 */ /* 0x0003e20000000c00 */
[----:B------:R-:W-:Y:S01]  /*8200*/  LOP3.LUT R6, R131, 0xffff0000, RZ, 0xc0, !PT ;  /* 0xffff000083067812 */ /* 0x000fe200078ec0ff */
[C---:B------:R-:W-:Y:S01]  /*8210*/  FFMA R43, R71.reuse, R3, R43 ;  /* 0x00000003472b7223 */ /* 0x040fe2000000002b */
[----:B------:R-:W-:Y:S01]  /*8220*/  LOP3.LUT R3, R112, 0xffff0000, RZ, 0xc0, !PT ;  /* 0xffff000070037812 */ /* 0x000fe200078ec0ff */
[----:B------:R-:W-:Y:S01]  /*8230*/  FFMA R40, R71, R0, R40 ;  /* 0x0000000047287223 */ /* 0x000fe20000000028 */
[----:B------:R-:W-:Y:S01]  /*8240*/  LOP3.LUT R0, R113, 0xffff0000, RZ, 0xc0, !PT ;  /* 0xffff000071007812 */ /* 0x000fe200078ec0ff */
[C---:B------:R-:W-:Y:S01]  /*8250*/  FMUL R46, R68.reuse, R46 ;  /* 0x0000002e442e7220 */ /* 0x040fe20000400000 */
[----:B------:R-:W-:Y:S01]  /*8260*/  F2FP.BF16.F32.PACK_AB R35, R43, R42 ;  /* 0x0000002a2b23723e */ /* 0x000fe200000010ff */
[----:B------:R1:W-:Y:S01]  /*8270*/  STS.128 [R162+0x400], R16 ;  /* 0x00040010a2007388 */ /* 0x0003e20000000c00 */
[----:B------:R-:W-:Y:S01]  /*8280*/  FMUL R47, R68, R47 ;  /* 0x0000002f442f7220 */ /* 0x000fe20000400000 */
[C---:B------:R-:W-:Y:S01]  /*8290*/  FFMA R41, R71.reuse, R3, R41 ;  /* 0x0000000347297223 */ /* 0x040fe20000000029 */
[C---:B------:R-:W-:Y:S01]  /*82a0*/  SHF.L.U32 R3, R114.reuse, 0x10, RZ ;  /* 0x0000001072037819 */ /* 0x040fe200000006ff */
[----:B------:R-:W-:Y:S01]  /*82b0*/  FFMA R46, R71, R4, R46 ;  /* 0x00000004472e7223 */ /* 0x000fe2000000002e */
[----:B------:R-:W-:Y:S01]  /*82c0*/  SHF.L.U32 R4, R115, 0x10, RZ ;  /* 0x0000001073047819 */ /* 0x000fe200000006ff */
[C---:B------:R-:W-:Y:S01]  /*82d0*/  FFMA R47, R71.reuse, R0, R47 ;  /* 0x00000000472f7223 */ /* 0x040fe2000000002f */
[----:B------:R-:W-:Y:S01]  /*82e0*/  LOP3.LUT R0, R114, 0xffff0000, RZ, 0xc0, !PT ;  /* 0xffff000072007812 */ /* 0x000fe200078ec0ff */
[----:B------:R-:W-:Y:S01]  /*82f0*/  FFMA R44, R71, R3, R44 ;  /* 0x00000003472c7223 */ /* 0x000fe2000000002c */
[----:B------:R-:W-:Y:S01]  /*8300*/  SHF.L.U32 R3, R120, 0x10, RZ ;  /* 0x0000001078037819 */ /* 0x000fe200000006ff */
[----:B------:R1:W-:Y:S01]  /*8310*/  STS.128 [R161+0x400], R24 ;  /* 0x00040018a1007388 */ /* 0x0003e20000000c00 */
[----:B------:R-:W-:Y:S01]  /*8320*/  F2FP.BF16.F32.PACK_AB R40, R41, R40 ;  /* 0x000000282928723e */ /* 0x000fe200000010ff */
[----:B------:R-:W-:Y:S01]  /*8330*/  FFMA R45, R71, R0, R45 ;  /* 0x00000000472d7223 */ /* 0x000fe2000000002d */
[----:B------:R-:W-:Y:S01]  /*8340*/  LOP3.LUT R0, R115, 0xffff0000, RZ, 0xc0, !PT ;  /* 0xffff000073007812 */ /* 0x000fe200078ec0ff */
[C---:B------:R-:W-:Y:S01]  /*8350*/  FMUL R50, R68.reuse, R50 ;  /* 0x0000003244327220 */ /* 0x040fe20000400000 */
[----:B------:R-:W-:Y:S01]  /*8360*/  F2FP.BF16.F32.PACK_AB R41, R47, R46 ;  /* 0x0000002e2f29723e */ /* 0x000fe200000010ff */
[----:B------:R-:W-:Y:S01]  /*8370*/  FMUL R51, R68, R51 ;  /* 0x0000003344337220 */ /* 0x000fe20000400000 */
[----:B------:R-:W-:Y:S01]  /*8380*/  F2FP.BF16.F32.PACK_AB R42, R45, R44 ;  /* 0x0000002c2d2a723e */ /* 0x000fe200000010ff */
[----:B------:R1:W-:Y:S01]  /*8390*/  STS.128 [R149+0x400], R32 ;  /* 0x0004002095007388 */ /* 0x0003e20000000c00 */
[C---:B------:R-:W-:Y:S01]  /*83a0*/  FFMA R50, R71.reuse, R4, R50 ;  /* 0x0000000447327223 */ /* 0x040fe20000000032 */
[----:B------:R-:W-:Y:S01]  /*83b0*/  LOP3.LUT R4, R120, 0xffff0000, RZ, 0xc0, !PT ;  /* 0xffff000078047812 */ /* 0x000fe200078ec0ff */
[----:B------:R-:W-:Y:S01]  /*83c0*/  FFMA R51, R71, R0, R51 ;  /* 0x0000000047337223 */ /* 0x000fe20000000033 */
[----:B------:R-:W-:Y:S01]  /*83d0*/  SHF.L.U32 R0, R121, 0x10, RZ ;  /* 0x0000001079007819 */ /* 0x000fe200000006ff */
[C---:B------:R-:W-:Y:S01]  /*83e0*/  FMUL R54, R68.reuse, R54 ;  /* 0x0000003644367220 */ /* 0x040fe20000400000 */
[----:B------:R-:W-:Y:S01]  /*83f0*/  FFMA R48, R71, R3, R48 ;  /* 0x0000000347307223 */ /* 0x000fe20000000030 */
[----:B------:R-:W-:Y:S01]  /*8400*/  LOP3.LUT R3, R121, 0xffff0000, RZ, 0xc0, !PT ;  /* 0xffff000079037812 */ /* 0x000fe200078ec0ff */
[----:B------:R-:W-:Y:S01]  /*8410*/  FFMA R49, R71, R4, R49 ;  /* 0x0000000447317223 */ /* 0x000fe20000000031 */
[----:B------:R-:W-:Y:S01]  /*8420*/  SHF.L.U32 R4, R123, 0x10, RZ ;  /* 0x000000107b047819 */ /* 0x000fe200000006ff */
[C---:B------:R-:W-:Y:S01]  /*8430*/  FFMA R54, R71.reuse, R0, R54 ;  /* 0x0000000047367223 */ /* 0x040fe20000000036 */
[----:B------:R-:W-:Y:S01]  /*8440*/  FMUL R55, R68, R55 ;  /* 0x0000003744377220 */ /* 0x000fe20000400000 */
[----:B------:R-:W-:Y:S01]  /*8450*/  SHF.L.U32 R0, R122, 0x10, RZ ;  /* 0x000000107a007819 */ /* 0x000fe200000006ff */
[C---:B------:R-:W-:Y:S01]  /*8460*/  FMUL R58, R68.reuse, R58 ;  /* 0x0000003a443a7220 */ /* 0x040fe20000400000 */
[----:B------:R-:W-:Y:S01]  /*8470*/  FMUL R59, R68, R59 ;  /* 0x0000003b443b7220 */ /* 0x000fe20000400000 */
[C---:B------:R-:W-:Y:S01]  /*8480*/  FFMA R55, R71.reuse, R3, R55 ;  /* 0x0000000347377223 */ /* 0x040fe20000000037 */
[----:B------:R-:W-:Y:S01]  /*8490*/  LOP3.LUT R3, R122, 0xffff0000, RZ, 0xc0, !PT ;  /* 0xffff00007a037812 */ /* 0x000fe200078ec0ff */
[----:B------:R-:W-:Y:S01]  /*84a0*/  FFMA R52, R71, R0, R52 ;  /* 0x0000000047347223 */ /* 0x000fe20000000034 */
[----:B------:R-:W-:Y:S01]  /*84b0*/  LOP3.LUT R0, R123, 0xffff0000, RZ, 0xc0, !PT ;  /* 0xffff00007b007812 */ /* 0x000fe200078ec0ff */
[----:B------:R-:W-:Y:S01]  /*84c0*/  FMUL R62, R68, R62 ;  /* 0x0000003e443e7220 */ /* 0x000fe20000400000 */
[----:B------:R-:W-:Y:S01]  /*84d0*/  F2FP.BF16.F32.PACK_AB R43, R51, R50 ;  /* 0x00000032332b723e */ /* 0x000fe200000010ff */
[C---:B------:R-:W-:Y:S01]  /*84e0*/  FFMA R53, R71.reuse, R3, R53 ;  /* 0x0000000347357223 */ /* 0x040fe20000000035 */
[C---:B------:R-:W-:Y:S01]  /*84f0*/  FFMA R58, R71.reuse, R4, R58 ;  /* 0x00000004473a7223 */ /* 0x040fe2000000003a */
[----:B------:R-:W-:Y:S01]  /*8500*/  FFMA R59, R71, R0, R59 ;  /* 0x00000000473b7223 */ /* 0x000fe2000000003b */
[C---:B------:R-:W-:Y:S01]  /*8510*/  SHF.L.U32 R3, R128.reuse, 0x10, RZ ;  /* 0x0000001080037819 */ /* 0x040fe200000006ff */
[----:B------:R1:W-:Y:S01]  /*8520*/  STS.128 [R160+0x400], R40 ;  /* 0x00040028a0007388 */ /* 0x0003e20000000c00 */
[----:B------:R-:W-:Y:S01]  /*8530*/  LOP3.LUT R0, R128, 0xffff0000, RZ, 0xc0, !PT ;  /* 0xffff000080007812 */ /* 0x000fe200078ec0ff */
[----:B------:R-:W-:Y:S01]  /*8540*/  FMUL R63, R68, R63 ;  /* 0x0000003f443f7220 */ /* 0x000fe20000400000 */
[----:B------:R-:W-:Y:S01]  /*8550*/  SHF.L.U32 R4, R129, 0x10, RZ ;  /* 0x0000001081047819 */ /* 0x000fe200000006ff */
[C---:B------:R-:W-:Y:S01]  /*8560*/  FFMA R56, R71.reuse, R3, R56 ;  /* 0x0000000347387223 */ /* 0x040fe20000000038 */
[C---:B------:R-:W-:Y:S01]  /*8570*/  SHF.L.U32 R3, R130.reuse, 0x10, RZ ;  /* 0x0000001082037819 */ /* 0x040fe200000006ff */
[----:B------:R-:W-:Y:S01]  /*8580*/  FFMA R57, R71, R0, R57 ;  /* 0x0000000047397223 */ /* 0x000fe20000000039 */
[----:B------:R-:W-:Y:S01]  /*8590*/  LOP3.LUT R0, R129, 0xffff0000, RZ, 0xc0, !PT ;  /* 0xffff000081007812 */ /* 0x000fe200078ec0ff */
[----:B------:R-:W-:Y:S01]  /*85a0*/  FFMA R62, R71, R4, R62 ;  /* 0x00000004473e7223 */ /* 0x000fe2000000003e */
[----:B------:R-:W-:Y:S01]  /*85b0*/  LOP3.LUT R4, R130, 0xffff0000, RZ, 0xc0, !PT ;  /* 0xffff000082047812 */ /* 0x000fe200078ec0ff */
[C---:B------:R-:W-:Y:S01]  /*85c0*/  FMUL R66, R68.reuse, R66 ;  /* 0x0000004244427220 */ /* 0x040fe20000400000 */
[----:B------:R-:W-:Y:S01]  /*85d0*/  F2FP.BF16.F32.PACK_AB R48, R49, R48 ;  /* 0x000000303130723e */ /* 0x000fe200000010ff */
[----:B------:R-:W-:Y:S01]  /*85e0*/  FFMA R63, R71, R0, R63 ;  /* 0x00000000473f7223 */ /* 0x000fe2000000003f */
[----:B------:R-:W-:Y:S01]  /*85f0*/  FMUL R67, R68, R67 ;  /* 0x0000004344437220 */ /* 0x000fe20000400000 */
[----:B------:R-:W-:Y:S01]  /*8600*/  F2FP.BF16.F32.PACK_AB R49, R55, R54 ;  /* 0x000000363731723e */ /* 0x000fe200000010ff */
[----:B------:R-:W-:Y:S01]  /*8610*/  FFMA R60, R71, R3, R60 ;  /* 0x00000003473c7223 */ /* 0x000fe2000000003c */
[----:B------:R-:W-:Y:S01]  /*8620*/  F2FP.BF16.F32.PACK_AB R50, R53, R52 ;  /* 0x000000343532723e */ /* 0x000fe200000010ff */
[----:B------:R-:W-:Y:S01]  /*8630*/  FFMA R61, R71, R4, R61 ;  /* 0x00000004473d7223 */ /* 0x000fe2000000003d */
[----:B------:R-:W-:Y:S01]  /*8640*/  F2FP.BF16.F32.PACK_AB R51, R59, R58 ;  /* 0x0000003a3b33723e */ /* 0x000fe200000010ff */
[C---:B------:R-:W-:Y:S01]  /*8650*/  FFMA R66, R71.reuse, R5, R66 ;  /* 0x0000000547427223 */ /* 0x040fe20000000042 */
[----:B------:R-:W-:Y:S01]  /*8660*/  FFMA R67, R71, R6, R67 ;  /* 0x0000000647437223 */ /* 0x000fe20000000043 */
[----:B------:R-:W-:Y:S02]  /*8670*/  F2FP.BF16.F32.PACK_AB R56, R57, R56 ;  /* 0x000000383938723e */ /* 0x000fe400000010ff */
[----:B------:R1:W-:Y:S01]  /*8680*/  STS.128 [R159+0x400], R48 ;  /* 0x000400309f007388 */ /* 0x0003e20000000c00 */
[----:B------:R-:W-:Y:S02]  /*8690*/  F2FP.BF16.F32.PACK_AB R57, R63, R62 ;  /* 0x0000003e3f39723e */ /* 0x000fe400000010ff */
[----:B------:R-:W-:Y:S02]  /*86a0*/  F2FP.BF16.F32.PACK_AB R58, R61, R60 ;  /* 0x0000003c3d3a723e */ /* 0x000fe400000010ff */
[----:B------:R-:W-:Y:S05]  /*86b0*/  F2FP.BF16.F32.PACK_AB R59, R67, R66 ;  /* 0x00000042433b723e */ /* 0x000fea00000010ff */
[----:B------:R1:W-:Y:S01]  /*86c0*/  STS.128 [R158+0x400], R56 ;  /* 0x000400389e007388 */ /* 0x0003e20000000c00 */
[----:B------:R-:W-:Y:S01]  /*86d0*/  @!PT LDS RZ, [RZ] ;  /* 0x00000000fffff984 */ /* 0x000fe20000000800 */
[----:B------:R-:W-:Y:S01]  /*86e0*/  @!PT LDS RZ, [RZ] ;  /* 0x00000000fffff984 */ /* 0x000fe20000000800 */
[----:B------:R-:W-:Y:S01]  /*86f0*/  @!PT LDS RZ, [RZ] ;  /* 0x00000000fffff984 */ /* 0x000fe20000000800 */
[----:B------:R-:W-:Y:S01]  /*8700*/  @!PT LDS RZ, [RZ] ;  /* 0x00000000fffff984 */ /* 0x000fe20000000800 */
[----:B------:R3:W-:Y:S07]  /*8710*/  MEMBAR.ALL.CTA ;  /* 0x0000000000007992 */ /* 0x0007ee0000008000 */
[----:B---3--:R-:W3:Y:S02]  /*8720*/  FENCE.VIEW.ASYNC.S ;  /* 0x00000000000073c6 */ /* 0x008ee40000000000 */
[----:B---3--:R-:W-:Y:S06]  /*8730*/  BAR.SYNC.DEFER_BLOCKING 0x1, 0x80 ;  /* 0x0042000000007b1d */ /* 0x008fec0000010000 */
[----:B------:R-:W-:Y:S05]  /*8740*/  @P0 BRA `(.L_x_124) ;  /* 0x0000000000300947 */ /* 0x000fea0003800000 */
[----:B------:R-:W3:Y:S01]  /*8750*/  LDCU.64 UR6, c[0x0][0x348] ;  /* 0x00006900ff0677ac */ /* 0x000ee20008000a00 */
[----:B------:R-:W-:Y:S01]  /*8760*/  R2UR UR5, R70 ;  /* 0x00000000460572ca */ /* 0x000fe200000e0000 */
[----:B------:R-:W-:Y:S01]  /*8770*/  UIADD3 UR4, UPT, UPT, UR46, 0x400, URZ ;  /* 0x000004002e047890 */ /* 0x000fe2000fffe0ff */
[----:B------:R-:W-:Y:S05]  /*8780*/  UMOV UR51, UR44 ;  /* 0x0000002c00337c82 */ /* 0x000fea0008000000 */
[----:B------:R-:W-:Y:S06]  /*8790*/  IMAD.U32 R146, RZ, RZ, UR4 ;  /* 0x00000004ff927e24 */ /* 0x000fec000f8e00ff */
[----:B------:R-:W-:Y:S01]  /*87a0*/  UIADD3 UR49, UPT, UPT, UR53, UR5, URZ ;  /* 0x0000000535317290 */ /* 0x000fe2000fffe0ff */
[----:B------:R-:W-:Y:S01]  /*87b0*/  R2UR UR48, R146 ;  /* 0x00000000923072ca */ /* 0x000fe200000e0000 */
[----:B---3--:R-:W-:Y:S04]  /*87c0*/  UIADD3 UR4, UP0, UPT, UR6, 0xa80, URZ ;  /* 0x00000a8006047890 */ /* 0x008fe8000ff1e0ff */
[----:B------:R-:W-:Y:S09]  /*87d0*/  UIADD3.X UR5, UPT, UPT, URZ, UR7, URZ, UP0, !UPT ;  /* 0x00000007ff057290 */ /* 0x000ff200087fe4ff */
[----:B------:R3:W-:Y:S01]  /*87e0*/  UTMASTG.3D [UR48], [UR4] ;  /* 0x00000030040073b5 */ /* 0x0007e20008010000 */
[----:B------:R0:W-:Y:S01]  /*87f0*/  UTMACMDFLUSH ;  /* 0x00000000000079b7 */ /* 0x0001e20000000000 */
[----:B---3--:R-:W-:Y:S04]  /*8800*/  DEPBAR.LE SB0, 0x1 ;  /* 0x000080400000791a */ /* 0x008fe80000000000 */
.L_x_124:
[----:B------:R-:W-:Y:S05]  /*8810*/  BSYNC.RECONVERGENT B0 ;  /* 0x0000000000007941 */ /* 0x000fea0003800200 */
.L_x_123:
[----:B------:R-:W-:Y:S01]  /*8820*/  BAR.SYNC.DEFER_BLOCKING 0x1, 0x80 ;  /* 0x0042000000007b1d */ /* 0x000fe20000010000 */
[----:B------:R-:W-:Y:S01]  /*8830*/  ISETP.NE.AND P1, PT, R157, RZ, PT ;  /* 0x000000ff9d00720c */ /* 0x000fe20003f25270 */
[----:B------:R-:W-:Y:S01]  /*8840*/  UISETP.NE.AND UP0, UPT, UR54, URZ, UPT ;  /* 0x000000ff3600728c */ /* 0x000fe2000bf05270 */
[----:B------:R-:W-:Y:S11]  /*8850*/  LEA R3, R74, UR46, 0x3 ;  /* 0x0000002e4a037c11 */ /* 0x000ff6000f8e18ff */
[----:B------:R-:W-:Y:S01]  /*8860*/  @P1 SHF.L.U32 R5, R151, 0x1f, RZ ;  /* 0x0000001f97051819 */ /* 0x000fe200000006ff */
[----:B------:R-:W-:Y:S06]  /*8870*/  BRA.U !UP0, `(.L_x_125) ;  /* 0x0000000108247547 */ /* 0x000fec000b800000 */
[----:B------:R-:W3:Y:S01]  /*8880*/  S2R R0, SR_CgaCtaId ;  /* 0x0000000000007919 */ /* 0x000ee20000008800 */
[----:B------:R-:W-:Y:S01]  /*8890*/  IMAD.U32 R4, RZ, RZ, UR52 ;  /* 0x00000034ff047e24 */ /* 0x000fe2000f8e00ff */
[----:B------:R-:W-:Y:S04]  /*88a0*/  UIADD3 UR4, UPT, UPT, UR52, 0x1, URZ ;  /* 0x0000000134047890 */ /* 0x000fe8000fffe0ff */
[----:B------:R-:W-:Y:S01]  /*88b0*/  @P1 LEA R4, R4, UR46, 0x3 ;  /* 0x0000002e04041c11 */ /* 0x000fe2000f8e18ff */
[----:B------:R-:W-:Y:S04]  /*88c0*/  UISETP.NE.AND UP0, UPT, UR4, 0x4, UPT ;  /* 0x000000040400788c */ /* 0x000fe8000bf05270 */
[----:B------:R-:W-:Y:S01]  /*88d0*/  @P1 VIADD R4, R4, 0xb0 ;  /* 0x000000b004041836 */ /* 0x000fe20000000000 */
[----:B------:R-:W-:Y:S04]  /*88e0*/  USEL UR52, UR4, URZ, UP0 ;  /* 0x000000ff04347287 */ /* 0x000fe80008000000 */
[----:B---3--:R-:W-:Y:S04]  /*88f0*/  @P1 PRMT R0, R0, 0x654, R4 ;  /* 0x0000065400001816 */ /* 0x008fe80000000004 */
[----:B------:R3:W-:Y:S04]  /*8900*/  @P1 SYNCS.ARRIVE.TRANS64.RED.A1T0 RZ, [R0+URZ], RZ ;  /* 0x000000ff00ff19a7 */ /* 0x0007e800081004ff */
.L_x_125:
[----:B------:R-:W4:Y:S01]  /*8910*/  @P1 SYNCS.PHASECHK.TRANS64.TRYWAIT P0, [R3+URZ+0x90], R5 ;  /* 0x00009005030015a7 */ /* 0x000f2200080011ff */
[----:B------:R-:W-:Y:S01]  /*8920*/  UISETP.NE.AND UP0, UPT, UR38, URZ, UPT ;  /* 0x000000ff2600728c */ /* 0x000fe2000bf05270 */
[----:B------:R-:W-:Y:S01]  /*8930*/  BSSY B1, `(.L_x_126) ;  /* 0x0000021000017945 */ /* 0x000fe20003800000 */
[----:B------:R-:W-:Y:S02]  /*8940*/  UMOV UR4, 0x80 ;  /* 0x0000008000047882 */ /* 0x000fe40000000000 */
[----:B------:R-:W-:Y:S01]  /*8950*/  USEL UR39, UR4, 0x40, !UP0 ;  /* 0x0000004004277887 */ /* 0x000fe2000c000000 */
[----:B----4-:R-:W-:Y:S01]  /*8960*/  @P1 SEL R86, RZ, 0x1, !P0 ;  /* 0x00000001ff561807 */ /* 0x010fe20004000000 */
[----:B------:R-:W-:Y:S10]  /*8970*/  @!P1 BRA `(.L_x_127) ;  /* 0x0000000000709947 */ /* 0x000ff40003800000 */
[----:B------:R-:W-:Y:S01]  /*8980*/  ISETP.NE.AND P1, PT, R87, RZ, PT ;  /* 0x000000ff5700720c */ /* 0x000fe20003f25270 */
[----:B------:R-:W-:Y:S01]  /*8990*/  BSSY B0, `(.L_x_128) ;  /* 0x000000b000007945 */ /* 0x000fe20003800000 */
[----:B------:R-:W-:Y:S11]  /*89a0*/  ISETP.NE.AND P0, PT, R86, RZ, PT ;  /* 0x000000ff5600720c */ /* 0x000ff60003f05270 */
[----:B------:R-:W-:Y:S05]  /*89b0*/  @P1 IMAD R7, R74, 0x4000, R164 ;  /* 0x000040004a071824 */ /* 0x000fea00078e02a4 */
[----:B------:R-:W-:Y:S04]  /*89c0*/  @P1 IADD3 R6, PT, PT, R7, UR46, RZ ;  /* 0x0000002e07061c10 */ /* 0x000fe8000fffe0ff */
[----:B------:R-:W-:Y:S01]  /*89d0*/  @P1 IADD3 R5, PT, PT, R84, R6, RZ ;  /* 0x0000000654051210 */ /* 0x000fe20007ffe0ff */
[--C-:B------:R-:W-:Y:S02]  /*89e0*/  @P1 IMAD.IADD R4, R75, 0x1, R6.reuse ;  /* 0x000000014b041824 */ /* 0x100fe400078e0206 */
[----:B------:R-:W-:Y:S01]  /*89f0*/  @P1 IMAD.IADD R6, R85, 0x1, R6 ;  /* 0x0000000155061824 */ /* 0x000fe200078e0206 */
[----:B------:R-:W-:Y:S06]  /*8a00*/  @P0 BRA `(.L_x_129) ;  /* 0x00000000000c0947 */ /* 0x000fec0003800000 */
[----:B---3--:R-:W-:Y:S04]  /*8a10*/  SHF.L.U32 R0, R151, 0x1f, RZ ;  /* 0x0000001f97007819 */ /* 0x008fe800000006ff */
[----:B------:R-:W3:Y:S02]  /*8a20*/  SYNCS.PHASECHK.TRANS64.TRYWAIT P0, [R3+URZ+0x90], R0 ;  /* 0x00009000030075a7 */ /* 0x000ee400080011ff */
[----:B---3--:R-:W-:Y:S05]  /*8a30*/  @!P0 BRA `(.L_x_130) ;  /* 0x0000004c00048947 */ /* 0x008fea0003800000 */
.L_x_129:
[----:B------:R-:W-:Y:S05]  /*8a40*/  BSYNC B0 ;  /* 0x0000000000007941 */ /* 0x000fea0003800000 */
.L_x_128:
[----:B------:R-:W-:Y:S01]  /*8a50*/  ISETP.NE.AND P0, PT, R87, RZ, PT ;  /* 0x000000ff5700720c */ /* 0x000fe20003f05270 */
[----:B------:R-:W-:Y:S11]  /*8a60*/  VIADD R74, R74, 0x1 ;  /* 0x000000014a4a7836 */ /* 0x000ff60000000000 */
[----:B------:R-:W-:Y:S01]  /*8a70*/  @!UPT UIADD3 URZ, UPT, UPT, URZ, URZ, URZ ;  /* 0x000000fffffff290 */ /* 0x000fe2000fffe0ff */
[----:B------:R4:W1:Y:S01]  /*8a80*/  @P0 LDS.128 R80, [R6+0x400] ;  /* 0x0004000006500984 */ /* 0x0008620000000c00 */
[--C-:B---3--:R-:W-:Y:S01]  /*8a90*/  @P0 IMAD.IADD R0, R84, 0x1, R4.reuse ;  /* 0x0000000154000824 */ /* 0x108fe200078e0204 */
[C---:B------:R-:W-:Y:S02]  /*8aa0*/  @P0 IADD3 R3, PT, PT, R85.reuse, R5, RZ ;  /* 0x0000000555030210 */ /* 0x040fe40007ffe0ff */
[----:B------:R3:W1:Y:S04]  /*8ab0*/  @P0 LDS.128 R88, [R5+0x400] ;  /* 0x0004000005580984 */ /* 0x0006680000000c00 */
[----:B------:R1:W1:Y:S04]  /*8ac0*/  @P0 LDS.128 R76, [R7+UR46+0x400] ;  /* 0x0004002e074c0984 */ /* 0x0002680008000c00 */
[----:B------:R1:W1:Y:S04]  /*8ad0*/  @P0 LDS.128 R96, [R3+0x400] ;  /* 0x0004000003600984 */ /* 0x0002680000000c00 */
[----:B------:R1:W1:Y:S04]  /*8ae0*/  @P0 LDS.128 R104, [R4+0x400] ;  /* 0x0004000004680984 */ /* 0x0002680000000c00 */
[----:B------:R1:W1:Y:S01]  /*8af0*/  @P0 LDS.128 R120, [R0+0x400] ;  /* 0x0004000000780984 */ /* 0x0002620000000c00 */
[C---:B----4-:R-:W-:Y:S01]  /*8b00*/  @P0 IMAD.IADD R6, R85.reuse, 0x1, R4 ;  /* 0x0000000155060824 */ /* 0x050fe200078e0204 */
[----:B---3--:R-:W-:Y:S04]  /*8b10*/  @P0 IADD3 R5, PT, PT, R85, R0, RZ ;  /* 0x0000000055050210 */ /* 0x008fe80007ffe0ff */
[----:B------:R4:W3:Y:S04]  /*8b20*/  @P0 LDS.128 R112, [R6+0x400] ;  /* 0x0004000006700984 */ /* 0x0008e80000000c00 */
[----:B------:R4:W1:Y:S02]  /*8b30*/  @P0 LDS.128 R128, [R5+0x400] ;  /* 0x0004000005800984 */ /* 0x0008640000000c00 */
.L_x_127:
[----:B------:R-:W-:Y:S05]  /*8b40*/  BSYNC B1 ;  /* 0x0000000000017941 */ /* 0x000fea0003800000 */
.L_x_126:
[----:B-1----:R-:W-:Y:S05]  /*8b50*/  VIADD R16, R69, UR39 ;  /* 0x0000002745107c36 */ /* 0x002fea0008000000 */
[----:B---3--:R-:W-:Y:S04]  /*8b60*/  SHF.R.U32.HI R0, RZ, 0x15, R16 ;  /* 0x00000015ff007819 */ /* 0x008fe80000011610 */
[----:B------:R-:W-:Y:S11]  /*8b70*/  LOP3.LUT P0, RZ, R0, 0x3, R143, 0x48, !PT ;  /* 0x0000000300ff7812 */ /* 0x000ff6000780488f */
[----:B------:R-:W-:Y:S02]  /*8b80*/  @!UPT UIADD3 URZ, UPT, UPT, URZ, URZ, URZ ;  /* 0x000000fffffff290 */ /* 0x000fe4000fffe0ff */
[----:B------:R-:W-:Y:S05]  /*8b90*/  @!P0 BRA `(.L_x_131) ;  /* 0x0000000000408947 */ /* 0x000fea0003800000 */
[----:B------:R-:W4:Y:S01]  /*8ba0*/  LDCU.64 UR8, c[0x4][0x70] ;  /* 0x01000e00ff0877ac */ /* 0x000f220008000a00 */
[----:B------:R-:W-:Y:S01]  /*8bb0*/  MOV R15, 0x0 ;  /* 0x00000000000f7802 */ /* 0x000fe20000000f00 */
[----:B------:R-:W-:Y:S02]  /*8bc0*/  HFMA2 R12, -RZ, RZ, 0, 5.9604644775390625e-08 ;  /* 0x00000001ff0c7431 */ /* 0x000fe400000001ff */
[----:B------:R-:W-:Y:S02]  /*8bd0*/  IMAD.MOV.U32 R8, RZ, RZ, 0x192 ;  /* 0x00000192ff087424 */ /* 0x000fe400078e00ff */
[----:B------:R-:W-:Y:S01]  /*8be0*/  IMAD.MOV.U32 R13, RZ, RZ, RZ ;  /* 0x000000ffff0d7224 */ /* 0x000fe200078e00ff */
[----:B------:R-:W1:Y:S01]  /*8bf0*/  LDCU.64 UR6, c[0x4][0x78] ;  /* 0x01000f00ff0677ac */ /* 0x000e620008000a00 */
[----:B------:R-:W3:Y:S01]  /*8c00*/  LDC.64 R14, c[0x4][R15] ;  /* 0x010000000f0e7b82 */ /* 0x000ee20000000a00 */
[----:B------:R-:W5:Y:S01]  /*8c10*/  LDCU.64 UR4, c[0x4][0x10] ;  /* 0x01000200ff0477ac */ /* 0x000f620008000a00 */
[----:B----4-:R-:W-:Y:S01]  /*8c20*/  MOV R5, UR9 ;  /* 0x0000000900057c02 */ /* 0x010fe20008000f00 */
[----:B------:R-:W-:Y:S01]  /*8c30*/  IMAD.U32 R4, RZ, RZ, UR8 ;  /* 0x00000008ff047e24 */ /* 0x000fe2000f8e00ff */
[----:B-1----:R-:W-:Y:S01]  /*8c40*/  MOV R7, UR7 ;  /* 0x0000000700077c02 */ /* 0x002fe20008000f00 */
[----:B------:R-:W-:Y:S01]  /*8c50*/  IMAD.U32 R6, RZ, RZ, UR6 ;  /* 0x00000006ff067e24 */ /* 0x000fe2000f8e00ff */
[----:B-----5:R-:W-:Y:S01]  /*8c60*/  MOV R11, UR5 ;  /* 0x00000005000b7c02 */ /* 0x020fe20008000f00 */
[----:B------:R-:W-:Y:S02]  /*8c70*/  IMAD.U32 R10, RZ, RZ, UR4 ;  /* 0x00000004ff0a7e24 */ /* 0x000fe4000f8e00ff */
[----:B------:R-:W-:Y:S07]  /*8c80*/  LEPC R20, `(.L_x_131) ;  /* 0x000000001014794e */ /* 0x000fee0000000000 */
[----:B--23--:R-:W-:Y:S05]  /*8c90*/  CALL.ABS.NOINC R14 ;  /* 0x000000000e007343 */ /* 0x00cfea0003c00000 */
.L_x_131:
[----:B------:R-:W-:Y:S01]  /*8ca0*/  SHF.L.U32 R70, R76, 0x10, RZ ;  /* 0x000000104c467819 */ /* 0x000fe200000006ff */
[----:B------:R-:W-:Y:S05]  /*8cb0*/  WARPSYNC.ALL ;  /* 0x0000000000007948 */ /* 0x000fea0003800000 */
[----:B------:R-:W-:Y:S01]  /*8cc0*/  R2UR UR4, R16 ;  /* 0x00000000100472ca */ /* 0x000fe200000e0000 */
[----:B------:R-:W1:Y:S01]  /*8cd0*/  S2R R165, SR_CgaCtaId ;  /* 0x0000000000a57919 */ /* 0x000e620000008800 */
[----:B------:R-:W-:Y:S01]  /*8ce0*/  LOP3.LUT R72, R79, 0xffff0000, RZ, 0xc0, !PT ;  /* 0xffff00004f487812 */ /* 0x000fe200078ec0ff */
[----:B------:R-:W-:Y:S01]  /*8cf0*/  BSSY.RECONVERGENT B0, `(.L_x_132) ;  /* 0x0000102000007945 */ /* 0x000fe20003800200 */
[----:B------:R-:W-:Y:S02]  /*8d00*/  ISETP.NE.AND P6, PT, R157, RZ, PT ;  /* 0x000000ff9d00720c */ /* 0x000fe40003fc5270 */
[----:B------:R-:W-:Y:S07]  /*8d10*/  ISETP.NE.AND P0, PT, R154, RZ, PT ;  /* 0x000000ff9a00720c */ /* 0x000fee0003f05270 */
[----:B----4-:R-:W3:Y:S02]  /*8d20*/  LDTM.x64 R4, tmem[UR4] ;  /* 0x00000004000479ee */ /* 0x010ee40008340000 */
[----:B---3--:R-:W-:Y:S01]  /*8d30*/  FMUL R0, R68, R4 ;  /* 0x0000000444007220 */ /* 0x008fe20000400000 */
[----:B------:R-:W-:Y:S01]  /*8d40*/  LOP3.LUT R4, R76, 0xffff0000, RZ, 0xc0, !PT ;  /* 0xffff00004c047812 */ /* 0x000fe200078ec0ff */
[C---:B------:R-:W-:Y:S01]  /*8d50*/  FMUL R3, R68.reuse, R5 ;  /* 0x0000000544037220 */ /* 0x040fe20000400000 */
[----:B------:R-:W-:Y:S01]  /*8d60*/  SHF.L.U32 R5, R77, 0x10, RZ ;  /* 0x000000104d057819 */ /* 0x000fe200000006ff */
[----:B------:R-:W-:Y:S01]  /*8d70*/  FMUL R6, R68, R6 ;  /* 0x0000000644067220 */ /* 0x000fe20000400000 */
[----:B------:R-:W-:Y:S01]  /*8d80*/  FFMA R0, R71, R70, R0 ;  /* 0x0000004647007223 */ /* 0x000fe20000000000 */
[----:B------:R-:W-:Y:S01]  /*8d90*/  LOP3.LUT R70, R77, 0xffff0000, RZ, 0xc0, !PT ;  /* 0xffff00004d467812 */ /* 0x000fe200078ec0ff */
[C---:B------:R-:W-:Y:S01]  /*8da0*/  FFMA R3, R71.reuse, R4, R3 ;  /* 0x0000000447037223 */ /* 0x040fe20000000003 */
[----:B------:R-:W-:Y:S01]  /*8db0*/  FFMA R6, R71, R5, R6 ;  /* 0x0000000547067223 */ /* 0x000fe20000000006 */
[----:B------:R-:W-:Y:S01]  /*8dc0*/  SHF.L.U32 R5, R78, 0x10, RZ ;  /* 0x000000104e057819 */ /* 0x000fe200000006ff */
[C---:B------:R-:W-:Y:S01]  /*8dd0*/  FMUL R7, R68.reuse, R7 ;  /* 0x0000000744077220 */ /* 0x040fe20000400000 */
[C---:B------:R-:W-:Y:S01]  /*8de0*/  FMUL R4, R68.reuse, R8 ;  /* 0x0000000844047220 */ /* 0x040fe20000400000 */
[----:B------:R-:W-:Y:S01]  /*8df0*/  F2FP.BF16.F32.PACK_AB R92, R3, R0 ;  /* 0x00000000035c723e */ /* 0x000fe200000010ff */
[----:B------:R-:W-:Y:S01]  /*8e00*/  FMUL R0, R68, R9 ;  /* 0x0000000944007220 */ /* 0x000fe20000400000 */
[----:B------:R-:W-:Y:S01]  /*8e10*/  LOP3.LUT R8, R78, 0xffff0000, RZ, 0xc0, !PT ;  /* 0xffff00004e087812 */ /* 0x000fe200078ec0ff */
[----:B------:R-:W-:Y:S01]  /*8e20*/  FFMA R7, R71, R70, R7 ;  /* 0x0000004647077223 */ /* 0x000fe20000000007 */
[----:B------:R-:W-:Y:S01]  /*8e30*/  SHF.L.U32 R70, R79, 0x10, RZ ;  /* 0x000000104f467819 */ /* 0x000fe200000006ff */
[----:B------:R-:W-:Y:S01]  /*8e40*/  FFMA R4, R71, R5, R4 ;  /* 0x0000000547047223 */ /* 0x000fe20000000004 */
[----:B------:R-:W-:Y:S01]  /*8e50*/  LOP3.LUT R9, R80, 0xffff0000, RZ, 0xc0, !PT ;  /* 0xffff000050097812 */ /* 0x000fe200078ec0ff */
[C---:B------:R-:W-:Y:S01]  /*8e60*/  FMUL R3, R68.reuse, R10 ;  /* 0x0000000a44037220 */ /* 0x040fe20000400000 */
[----:B------:R-:W-:Y:S01]  /*8e70*/  F2FP.BF16.F32.PACK_AB R93, R7, R6 ;  /* 0x00000006075d723e */ /* 0x000fe200000010ff */
[----:B------:R-:W-:Y:S01]  /*8e80*/  FMUL R5, R68, R11 ;  /* 0x0000000b44057220 */ /* 0x000fe20000400000 */
[----:B------:R-:W-:Y:S01]  /*8e90*/  LOP3.LUT R10, R83, 0xffff0000, RZ, 0xc0, !PT ;  /* 0xffff0000530a7812 */ /* 0x000fe200078ec0ff */
[C---:B------:R-:W-:Y:S01]  /*8ea0*/  FFMA R0, R71.reuse, R8, R0 ;  /* 0x0000000847007223 */ /* 0x040fe20000000000 */
[----:B------:R-:W-:Y:S01]  /*8eb0*/  SHF.L.U32 R8, R80, 0x10, RZ ;  /* 0x0000001050087819 */ /* 0x000fe200000006ff */
[----:B------:R-:W-:Y:S01]  /*8ec0*/  FFMA R3, R71, R70, R3 ;  /* 0x0000004647037223 */ /* 0x000fe20000000003 */
[----:B------:R-:W-:Y:S01]  /*8ed0*/  SHF.L.U32 R70, R89, 0x10, RZ ;  /* 0x0000001059467819 */ /* 0x000fe200000006ff */
[----:B------:R-:W-:Y:S01]  /*8ee0*/  FFMA R5, R71, R72, R5 ;  /* 0x0000004847057223 */ /* 0x000fe20000000005 */
[----:B------:R-:W-:Y:S01]  /*8ef0*/  F2FP.BF16.F32.PACK_AB R94, R0, R4 ;  /* 0x00000004005e723e */ /* 0x000fe200000010ff */
[C---:B------:R-:W-:Y:S01]  /*8f00*/  FMUL R6, R68.reuse, R12 ;  /* 0x0000000c44067220 */ /* 0x040fe20000400000 */
[C---:B------:R-:W-:Y:S01]  /*8f10*/  FMUL R7, R68.reuse, R13 ;  /* 0x0000000d44077220 */ /* 0x040fe20000400000 */
[----:B------:R-:W-:Y:S01]  /*8f20*/  FMUL R0, R68, R14 ;  /* 0x0000000e44007220 */ /* 0x000fe20000400000 */
[----:B------:R-:W-:Y:S01]  /*8f30*/  F2FP.BF16.F32.PACK_AB R95, R5, R3 ;  /* 0x00000003055f723e */ /* 0x000fe200000010ff */
[----:B------:R-:W-:Y:S01]  /*8f40*/  FFMA R6, R71, R8, R6 ;  /* 0x0000000847067223 */ /* 0x000fe20000000006 */
[----:B------:R-:W-:Y:S01]  /*8f50*/  SHF.L.U32 R5, R81, 0x10, RZ ;  /* 0x0000001051057819 */ /* 0x000fe200000006ff */
[----:B------:R-:W-:Y:S01]  /*8f60*/  FFMA R7, R71, R9, R7 ;  /* 0x0000000947077223 */ /* 0x000fe20000000007 */
[----:B------:R-:W-:Y:S01]  /*8f70*/  LOP3.LUT R8, R81, 0xffff0000, RZ, 0xc0, !PT ;  /* 0xffff000051087812 */ /* 0x000fe200078ec0ff */
[----:B------:R-:W-:Y:S01]  /*8f80*/  STS.128 [R164+UR46+0x4400], R92 ;  /* 0x0044005ca4007988 */ /* 0x000fe20008000c2e */
[----:B------:R-:W-:Y:S01]  /*8f90*/  SHF.L.U32 R9, R82, 0x10, RZ ;  /* 0x0000001052097819 */ /* 0x000fe200000006ff */
[C---:B------:R-:W-:Y:S01]  /*8fa0*/  FMUL R3, R68.reuse, R15 ;  /* 0x0000000f44037220 */ /* 0x040fe20000400000 */
[----:B------:R-:W-:Y:S01]  /*8fb0*/  F2FP.BF16.F32.PACK_AB R100, R7, R6 ;  /* 0x000000060764723e */ /* 0x000fe200000010ff */
[----:B------:R-:W-:Y:S01]  /*8fc0*/  FMUL R4, R68, R16 ;  /* 0x0000001044047220 */ /* 0x000fe20000400000 */
[C---:B------:R-:W-:Y:S01]  /*8fd0*/  FFMA R0, R71.reuse, R5, R0 ;  /* 0x0000000547007223 */ /* 0x040fe20000000000 */
[C---:B------:R-:W-:Y:S01]  /*8fe0*/  FFMA R3, R71.reuse, R8, R3 ;  /* 0x0000000847037223 */ /* 0x040fe20000000003 */
[----:B------:R-:W-:Y:S01]  /*8ff0*/  LOP3.LUT R8, R82, 0xffff0000, RZ, 0xc0, !PT ;  /* 0xffff000052087812 */ /* 0x000fe200078ec0ff */
[----:B------:R-:W-:Y:S01]  /*9000*/  FFMA R4, R71, R9, R4 ;  /* 0x0000000947047223 */ /* 0x000fe20000000004 */
[----:B------:R-:W-:Y:S01]  /*9010*/  SHF.L.U32 R9, R83, 0x10, RZ ;  /* 0x0000001053097819 */ /* 0x000fe200000006ff */
[C---:B------:R-:W-:Y:S01]  /*9020*/  FMUL R5, R68.reuse, R17 ;  /* 0x0000001144057220 */ /* 0x040fe20000400000 */
[----:B------:R-:W-:Y:S01]  /*9030*/  F2FP.BF16.F32.PACK_AB R101, R3, R0 ;  /* 0x000000000365723e */ /* 0x000fe200000010ff */
[C---:B------:R-:W-:Y:S01]  /*9040*/  FMUL R6, R68.reuse, R18 ;  /* 0x0000001244067220 */ /* 0x040fe20000400000 */
[----:B------:R-:W-:Y:S01]  /*9050*/  FMUL R7, R68, R19 ;  /* 0x0000001344077220 */ /* 0x000fe20000400000 */
[C---:B------:R-:W-:Y:S01]  /*9060*/  FFMA R5, R71.reuse, R8, R5 ;  /* 0x0000000847057223 */ /* 0x040fe20000000005 */
[C---:B------:R-:W-:Y:S01]  /*9070*/  SHF.L.U32 R8, R88.reuse, 0x10, RZ ;  /* 0x0000001058087819 */ /* 0x040fe200000006ff */
[----:B------:R-:W-:Y:S01]  /*9080*/  FFMA R6, R71, R9, R6 ;  /* 0x0000000947067223 */ /* 0x000fe20000000006 */
[----:B------:R-:W-:Y:S01]  /*9090*/  LOP3.LUT R9, R88, 0xffff0000, RZ, 0xc0, !PT ;  /* 0xffff000058097812 */ /* 0x000fe200078ec0ff */
[C---:B------:R-:W-:Y:S01]  /*90a0*/  FMUL R0, R68.reuse, R20 ;  /* 0x0000001444007220 */ /* 0x040fe20000400000 */
[----:B------:R-:W-:Y:S01]  /*90b0*/  F2FP.BF16.F32.PACK_AB R102, R5, R4 ;  /* 0x000000040566723e */ /* 0x000fe200000010ff */
[C---:B------:R-:W-:Y:S01]  /*90c0*/  FMUL R3, R68.reuse, R21 ;  /* 0x0000001544037220 */ /* 0x040fe20000400000 */
[C---:B------:R-:W-:Y:S01]  /*90d0*/  FFMA R7, R71.reuse, R10, R7 ;  /* 0x0000000a47077223 */ /* 0x040fe20000000007 */
[C---:B------:R-:W-:Y:S01]  /*90e0*/  FFMA R0, R71.reuse, R8, R0 ;  /* 0x0000000847007223 */ /* 0x040fe20000000000 */
[C---:B------:R-:W-:Y:S01]  /*90f0*/  FMUL R20, R68.reuse, R38 ;  /* 0x0000002644147220 */ /* 0x040fe20000400000 */
[----:B------:R-:W-:Y:S01]  /*9100*/  FFMA R3, R71, R9, R3 ;  /* 0x0000000947037223 */ /* 0x000fe20000000003 */
[C---:B------:R-:W-:Y:S01]  /*9110*/  FMUL R38, R68.reuse, R56 ;  /* 0x0000003844267220 */ /* 0x040fe20000400000 */
[----:B------:R-:W-:Y:S01]  /*9120*/  F2FP.BF16.F32.PACK_AB R103, R7, R6 ;  /* 0x000000060767723e */ /* 0x000fe200000010ff */
[C---:B------:R-:W-:Y:S01]  /*9130*/  FMUL R4, R68.reuse, R22 ;  /* 0x0000001644047220 */ /* 0x040fe20000400000 */
[C---:B------:R-:W-:Y:S01]  /*9140*/  FMUL R5, R68.reuse, R23 ;  /* 0x0000001744057220 */ /* 0x040fe20000400000 */
[----:B------:R-:W-:Y:S01]  /*9150*/  F2FP.BF16.F32.PACK_AB R56, R3, R0 ;  /* 0x000000000338723e */ /* 0x000fe200000010ff */
[----:B------:R-:W-:Y:S01]  /*9160*/  FMUL R14, R68, R32 ;  /* 0x00000020440e7220 */ /* 0x000fe20000400000 */
[----:B------:R-:W-:Y:S01]  /*9170*/  LOP3.LUT R0, R89, 0xffff0000, RZ, 0xc0, !PT ;  /* 0xffff000059007812 */ /* 0x000fe200078ec0ff */
[----:B------:R-:W-:Y:S01]  /*9180*/  STS.128 [R163+0x4400], R100 ;  /* 0x00440064a3007388 */ /* 0x000fe20000000c00 */
[----:B------:R-:W-:Y:S01]  /*9190*/  SHF.L.U32 R3, R90, 0x10, RZ ;  /* 0x000000105a037819 */ /* 0x000fe200000006ff */
[C---:B------:R-:W-:Y:S01]  /*91a0*/  FMUL R15, R68.reuse, R33 ;  /* 0x00000021440f7220 */ /* 0x040fe20000400000 */
[----:B------:R-:W-:Y:S01]  /*91b0*/  FMUL R32, R68, R50 ;  /* 0x0000003244207220 */ /* 0x000fe20000400000 */
[----:B------:R-:W-:Y:S01]  /*91c0*/  LOP3.LUT R50, R90, 0xffff0000, RZ, 0xc0, !PT ;  /* 0xffff00005a327812 */ /* 0x000fe200078ec0ff */
[C---:B------:R-:W-:Y:S01]  /*91d0*/  FMUL R6, R68.reuse, R24 ;  /* 0x0000001844067220 */ /* 0x040fe20000400000 */
[C---:B------:R-:W-:Y:S01]  /*91e0*/  FMUL R16, R68.reuse, R34 ;  /* 0x0000002244107220 */ /* 0x040fe20000400000 */
[C---:B------:R-:W-:Y:S01]  /*91f0*/  FMUL R33, R68.reuse, R51 ;  /* 0x0000003344217220 */ /* 0x040fe20000400000 */
[----:B------:R-:W-:Y:S01]  /*9200*/  SHF.L.U32 R51, R91, 0x10, RZ ;  /* 0x000000105b337819 */ /* 0x000fe200000006ff */
[----:B------:R-:W-:Y:S01]  /*9210*/  FFMA R4, R71, R70, R4 ;  /* 0x0000004647047223 */ /* 0x000fe20000000004 */
[C---:B------:R-:W-:Y:S01]  /*9220*/  FMUL R7, R68.reuse, R25 ;  /* 0x0000001944077220 */ /* 0x040fe20000400000 */
[----:B------:R-:W-:Y:S01]  /*9230*/  FMUL R34, R68, R52 ;  /* 0x0000003444227220 */ /* 0x000fe20000400000 */
[----:B------:R-:W-:Y:S01]  /*9240*/  LOP3.LUT R52, R91, 0xffff0000, RZ, 0xc0, !PT ;  /* 0xffff00005b347812 */ /* 0x000fe200078ec0ff */
[C---:B------:R-:W-:Y:S01]  /*9250*/  FFMA R5, R71.reuse, R0, R5 ;  /* 0x0000000047057223 */ /* 0x040fe20000000005 */
[----:B------:R-:W-:Y:S01]  /*9260*/  SHF.L.U32 R0, R96, 0x10, RZ ;  /* 0x0000001060007819 */ /* 0x000fe200000006ff */
[C---:B------:R-:W-:Y:S01]  /*9270*/  FMUL R8, R68.reuse, R26 ;  /* 0x0000001a44087220 */ /* 0x040fe20000400000 */
[----:B------:R-:W-:Y:S01]  /*9280*/  FMUL R9, R68, R27 ;  /* 0x0000001b44097220 */ /* 0x000fe20000400000 */
[C---:B------:R-:W-:Y:S01]  /*9290*/  FFMA R6, R71.reuse, R3, R6 ;  /* 0x0000000347067223 */ /* 0x040fe20000000006 */
[----:B------:R-:W-:Y:S01]  /*92a0*/  LOP3.LUT R3, R96, 0xffff0000, RZ, 0xc0, !PT ;  /* 0xffff000060037812 */ /* 0x000fe200078ec0ff */
[C---:B------:R-:W-:Y:S01]  /*92b0*/  FMUL R10, R68.reuse, R28 ;  /* 0x0000001c440a7220 */ /* 0x040fe20000400000 */
[----:B------:R-:W-:Y:S01]  /*92c0*/  FFMA R7, R71, R50, R7 ;  /* 0x0000003247077223 */ /* 0x000fe20000000007 */
[C---:B------:R-:W-:Y:S01]  /*92d0*/  FMUL R21, R68.reuse, R39 ;  /* 0x0000002744157220 */ /* 0x040fe20000400000 */
[C---:B------:R-:W-:Y:S01]  /*92e0*/  FMUL R39, R68.reuse, R57 ;  /* 0x0000003944277220 */ /* 0x040fe20000400000 */
[----:B------:R-:W-:Y:S01]  /*92f0*/  F2FP.BF16.F32.PACK_AB R57, R5, R4 ;  /* 0x000000040539723e */ /* 0x000fe200000010ff */
[----:B------:R-:W-:Y:S01]  /*9300*/  FFMA R8, R71, R51, R8 ;  /* 0x0000003347087223 */ /* 0x000fe20000000008 */
[----:B------:R-:W-:Y:S01]  /*9310*/  SHF.L.U32 R4, R97, 0x10, RZ ;  /* 0x0000001061047819 */ /* 0x000fe200000006ff */
[C---:B------:R-:W-:Y:S01]  /*9320*/  FMUL R11, R68.reuse, R29 ;  /* 0x0000001d440b7220 */ /* 0x040fe20000400000 */
[----:B------:R-:W-:Y:S01]  /*9330*/  SHF.L.U32 R5, R107, 0x10, RZ ;  /* 0x000000106b057819 */ /* 0x000fe200000006ff */
[C---:B------:R-:W-:Y:S01]  /*9340*/  FFMA R9, R71.reuse, R52, R9 ;  /* 0x0000003447097223 */ /* 0x040fe20000000009 */
[----:B------:R-:W-:Y:S01]  /*9350*/  FFMA R10, R71, R0, R10 ;  /* 0x00000000470a7223 */ /* 0x000fe2000000000a */
[----:B------:R-:W-:Y:S01]  /*9360*/  LOP3.LUT R0, R97, 0xffff0000, RZ, 0xc0, !PT ;  /* 0xffff000061007812 */ /* 0x000fe200078ec0ff */
[----:B------:R-:W-:Y:S01]  /*9370*/  FMUL R12, R68, R30 ;  /* 0x0000001e440c7220 */ /* 0x000fe20000400000 */
[C---:B------:R-:W-:Y:S01]  /*9380*/  FFMA R11, R71.reuse, R3, R11 ;  /* 0x00000003470b7223 */ /* 0x040fe2000000000b */
[----:B------:R-:W-:Y:S01]  /*9390*/  SHF.L.U32 R3, R98, 0x10, RZ ;  /* 0x0000001062037819 */ /* 0x000fe200000006ff */
[C---:B------:R-:W-:Y:S01]  /*93a0*/  FMUL R13, R68.reuse, R31 ;  /* 0x0000001f440d7220 */ /* 0x040fe20000400000 */
[----:B------:R-:W-:Y:S01]  /*93b0*/  FFMA R12, R71, R4, R12 ;  /* 0x00000004470c7223 */ /* 0x000fe2000000000c */
[----:B------:R-:W-:Y:S01]  /*93c0*/  SHF.L.U32 R4, R99, 0x10, RZ ;  /* 0x0000001063047819 */ /* 0x000fe200000006ff */
[----:B------:R-:W-:Y:S01]  /*93d0*/  FMUL R17, R68, R35 ;  /* 0x0000002344117220 */ /* 0x000fe20000400000 */
[C---:B------:R-:W-:Y:S01]  /*93e0*/  FFMA R13, R71.reuse, R0, R13 ;  /* 0x00000000470d7223 */ /* 0x040fe2000000000d */
[----:B------:R-:W-:Y:S01]  /*93f0*/  LOP3.LUT R0, R98, 0xffff0000, RZ, 0xc0, !PT ;  /* 0xffff000062007812 */ /* 0x000fe200078ec0ff */
[----:B------:R-:W-:Y:S01]  /*9400*/  FFMA R14, R71, R3, R14 ;  /* 0x00000003470e7223 */ /* 0x000fe2000000000e */
[----:B------:R-:W-:Y:S01]  /*9410*/  LOP3.LUT R3, R99, 0xffff0000, RZ, 0xc0, !PT ;  /* 0xffff000063037812 */ /* 0x000fe200078ec0ff */
[C---:B------:R-:W-:Y:S01]  /*9420*/  FMUL R18, R68.reuse, R36 ;  /* 0x0000002444127220 */ /* 0x040fe20000400000 */
        /* <DEDUP_REMOVED lines=9> */
[C---:B------:R-:W-:Y:S01]  /*94c0*/  FMUL R22, R68.reuse, R40 ;  /* 0x0000002844167220 */ /* 0x040fe20000400000 */
[----:B------:R-:W-:Y:S01]  /*94d0*/  FMUL R23, R68, R41 ;  /* 0x0000002944177220 */ /* 0x000fe20000400000 */
[----:B------:R-:W-:Y:S01]  /*94e0*/  FFMA R19, R71, R3, R19 ;  /* 0x0000000347137223 */ /* 0x000fe20000000013 */
[----:B------:R-:W-:Y:S01]  /*94f0*/  SHF.L.U32 R3, R106, 0x10, RZ ;  /* 0x000000106a037819 */ /* 0x000fe200000006ff */
[C---:B------:R-:W-:Y:S01]  /*9500*/  FMUL R40, R68.reuse, R58 ;  /* 0x0000003a44287220 */ /* 0x040fe20000400000 */
[----:B------:R-:W-:Y:S01]  /*9510*/  F2FP.BF16.F32.PACK_AB R58, R7, R6 ;  /* 0x00000006073a723e */ /* 0x000fe200000010ff */
[----:B------:R-:W-:Y:S01]  /*9520*/  FMUL R41, R68, R59 ;  /* 0x0000003b44297220 */ /* 0x000fe20000400000 */
[----:B------:R-:W-:Y:S01]  /*9530*/  F2FP.BF16.F32.PACK_AB R59, R9, R8 ;  /* 0x00000008093b723e */ /* 0x000fe200000010ff */
[C---:B------:R-:W-:Y:S01]  /*9540*/  FFMA R20, R71.reuse, R4, R20 ;  /* 0x0000000447147223 */ /* 0x040fe20000000014 */
[----:B------:R-:W-:Y:S01]  /*9550*/  LOP3.LUT R4, R106, 0xffff0000, RZ, 0xc0, !PT ;  /* 0xffff00006a047812 */ /* 0x000fe200078ec0ff */
[----:B------:R-:W-:Y:S01]  /*9560*/  FFMA R21, R71, R0, R21 ;  /* 0x0000000047157223 */ /* 0x000fe20000000015 */
[----:B------:R-:W-:Y:S01]  /*9570*/  LOP3.LUT R6, R107, 0xffff0000, RZ, 0xc0, !PT ;  /* 0xffff00006b067812 */ /* 0x000fe200078ec0ff */
[----:B------:R-:W-:Y:S01]  /*9580*/  FMUL R24, R68, R42 ;  /* 0x0000002a44187220 */ /* 0x000fe20000400000 */
[----:B------:R-:W-:Y:S01]  /*9590*/  SHF.L.U32 R0, R112, 0x10, RZ ;  /* 0x0000001070007819 */ /* 0x000fe200000006ff */
[----:B------:R-:W-:Y:S01]  /*95a0*/  FMUL R25, R68, R43 ;  /* 0x0000002b44197220 */ /* 0x000fe20000400000 */
[----:B------:R-:W-:Y:S01]  /*95b0*/  F2FP.BF16.F32.PACK_AB R8, R11, R10 ;  /* 0x0000000a0b08723e */ /* 0x000fe200000010ff */
[----:B------:R-:W-:Y:S01]  /*95c0*/  FFMA R22, R71, R3, R22 ;  /* 0x0000000347167223 */ /* 0x000fe20000000016 */
[----:B------:R-:W-:Y:S01]  /*95d0*/  LOP3.LUT R3, R112, 0xffff0000, RZ, 0xc0, !PT ;  /* 0xffff000070037812 */ /* 0x000fe200078ec0ff */
[C---:B------:R-:W-:Y:S01]  /*95e0*/  FMUL R26, R68.reuse, R44 ;  /* 0x0000002c441a7220 */ /* 0x040fe20000400000 */
[----:B------:R-:W-:Y:S01]  /*95f0*/  F2FP.BF16.F32.PACK_AB R9, R13, R12 ;  /* 0x0000000c0d09723e */ /* 0x000fe200000010ff */
[----:B------:R-:W-:Y:S01]  /*9600*/  STS.128 [R162+0x4400], R56 ;  /* 0x00440038a2007388 */ /* 0x000fe20000000c00 */
[----:B------:R-:W-:Y:S01]  /*9610*/  F2FP.BF16.F32.PACK_AB R10, R15, R14 ;  /* 0x0000000e0f0a723e */ /* 0x000fe200000010ff */
[----:B------:R-:W-:Y:S01]  /*9620*/  FFMA R23, R71, R4, R23 ;  /* 0x0000000447177223 */ /* 0x000fe20000000017 */
[----:B------:R-:W-:Y:S01]  /*9630*/  F2FP.BF16.F32.PACK_AB R11, R17, R16 ;  /* 0x00000010110b723e */ /* 0x000fe200000010ff */
[----:B------:R-:W-:Y:S01]  /*9640*/  FFMA R24, R71, R5, R24 ;  /* 0x0000000547187223 */ /* 0x000fe20000000018 */
[----:B------:R-:W-:Y:S01]  /*9650*/  SHF.L.U32 R4, R113, 0x10, RZ ;  /* 0x0000001071047819 */ /* 0x000fe200000006ff */
[C---:B------:R-:W-:Y:S01]  /*9660*/  FMUL R27, R68.reuse, R45 ;  /* 0x0000002d441b7220 */ /* 0x040fe20000400000 */
[----:B------:R-:W-:Y:S01]  /*9670*/  F2FP.BF16.F32.PACK_AB R12, R19, R18 ;  /* 0x00000012130c723e */ /* 0x000fe200000010ff */
[----:B------:R-:W-:Y:S01]  /*9680*/  FFMA R25, R71, R6, R25 ;  /* 0x0000000647197223 */ /* 0x000fe20000000019 */
[----:B------:R-:W-:Y:S01]  /*9690*/  F2FP.BF16.F32.PACK_AB R13, R21, R20 ;  /* 0x00000014150d723e */ /* 0x000fe200000010ff */
[----:B------:R-:W-:Y:S01]  /*96a0*/  FFMA R26, R71, R0, R26 ;  /* 0x00000000471a7223 */ /* 0x000fe2000000001a */
[----:B------:R-:W-:Y:S01]  /*96b0*/  LOP3.LUT R0, R113, 0xffff0000, RZ, 0xc0, !PT ;  /* 0xffff000071007812 */ /* 0x000fe200078ec0ff */
[----:B------:R-:W-:Y:S01]  /*96c0*/  FMUL R28, R68, R46 ;  /* 0x0000002e441c7220 */ /* 0x000fe20000400000 */
[----:B------:R-:W-:Y:S01]  /*96d0*/  F2FP.BF16.F32.PACK_AB R14, R23, R22 ;  /* 0x00000016170e723e */ /* 0x000fe200000010ff */
[----:B------:R-:W-:Y:S01]  /*96e0*/  FFMA R27, R71, R3, R27 ;  /* 0x00000003471b7223 */ /* 0x000fe2000000001b */
[----:B------:R-:W-:Y:S01]  /*96f0*/  SHF.L.U32 R3, R114, 0x10, RZ ;  /* 0x0000001072037819 */ /* 0x000fe200000006ff */
[C---:B------:R-:W-:Y:S01]  /*9700*/  FMUL R29, R68.reuse, R47 ;  /* 0x0000002f441d7220 */ /* 0x040fe20000400000 */
[----:B------:R-:W-:Y:S01]  /*9710*/  F2FP.BF16.F32.PACK_AB R15, R25, R24 ;  /* 0x00000018190f723e */ /* 0x000fe200000010ff */
[----:B------:R-:W-:Y:S01]  /*9720*/  FMUL R30, R68, R48 ;  /* 0x00000030441e7220 */ /* 0x000fe20000400000 */
[C---:B------:R-:W-:Y:S01]  /*9730*/  SHF.L.U32 R5, R131.reuse, 0x10, RZ ;  /* 0x0000001083057819 */ /* 0x040fe200000006ff */
[----:B------:R3:W-:Y:S01]  /*9740*/  STS.128 [R161+0x4400], R8 ;  /* 0x00440008a1007388 */ /* 0x0007e20000000c00 */
[----:B------:R-:W-:Y:S01]  /*9750*/  LOP3.LUT R6, R131, 0xffff0000, RZ, 0xc0, !PT ;  /* 0xffff000083067812 */ /* 0x000fe200078ec0ff */
[C---:B------:R-:W-:Y:S01]  /*9760*/  FFMA R28, R71.reuse, R4, R28 ;  /* 0x00000004471c7223 */ /* 0x040fe2000000001c */
[----:B------:R-:W-:Y:S01]  /*9770*/  LOP3.LUT R4, R114, 0xffff0000, RZ, 0xc0, !PT ;  /* 0xffff000072047812 */ /* 0x000fe200078ec0ff */
[----:B------:R-:W-:Y:S01]  /*9780*/  FFMA R29, R71, R0, R29 ;  /* 0x00000000471d7223 */ /* 0x000fe2000000001d */
[----:B------:R-:W-:Y:S01]  /*9790*/  SHF.L.U32 R0, R115, 0x10, RZ ;  /* 0x0000001073007819 */ /* 0x000fe200000006ff */
[----:B------:R-:W-:Y:S01]  /*97a0*/  FMUL R31, R68, R49 ;  /* 0x00000031441f7220 */ /* 0x000fe20000400000 */
[----:B------:R-:W-:Y:S01]  /*97b0*/  FFMA R30, R71, R3, R30 ;  /* 0x00000003471e7223 */ /* 0x000fe2000000001e */
[----:B------:R-:W-:Y:S01]  /*97c0*/  LOP3.LUT R3, R115, 0xffff0000, RZ, 0xc0, !PT ;  /* 0xffff000073037812 */ /* 0x000fe200078ec0ff */
[----:B------:R4:W-:Y:S01]  /*97d0*/  STS.128 [R149+0x4400], R12 ;  /* 0x0044000c95007388 */ /* 0x0009e20000000c00 */
[C---:B------:R-:W-:Y:S01]  /*97e0*/  FFMA R31, R71.reuse, R4, R31 ;  /* 0x00000004471f7223 */ /* 0x040fe2000000001f */
[C---:B------:R-:W-:Y:S01]  /*97f0*/  LOP3.LUT R4, R120.reuse, 0xffff0000, RZ, 0xc0, !PT ;  /* 0xffff000078047812 */ /* 0x040fe200078ec0ff */
[C---:B------:R-:W-:Y:S01]  /*9800*/  FFMA R32, R71.reuse, R0, R32 ;  /* 0x0000000047207223 */ /* 0x040fe20000000020 */
[----:B------:R-:W-:Y:S01]  /*9810*/  SHF.L.U32 R0, R120, 0x10, RZ ;  /* 0x0000001078007819 */ /* 0x000fe200000006ff */
[----:B------:R-:W-:Y:S01]  /*9820*/  FFMA R33, R71, R3, R33 ;  /* 0x0000000347217223 */ /* 0x000fe20000000021 */
[----:B------:R-:W-:Y:S01]  /*9830*/  SHF.L.U32 R3, R121, 0x10, RZ ;  /* 0x0000001079037819 */ /* 0x000fe200000006ff */
[C---:B------:R-:W-:Y:S01]  /*9840*/  FMUL R35, R68.reuse, R53 ;  /* 0x0000003544237220 */ /* 0x040fe20000400000 */
[----:B------:R-:W-:Y:S01]  /*9850*/  FMUL R36, R68, R54 ;  /* 0x0000003644247220 */ /* 0x000fe20000400000 */
[----:B------:R-:W-:Y:S01]  /*9860*/  FFMA R34, R71, R0, R34 ;  /* 0x0000000047227223 */ /* 0x000fe20000000022 */
[----:B------:R-:W-:Y:S01]  /*9870*/  LOP3.LUT R0, R121, 0xffff0000, RZ, 0xc0, !PT ;  /* 0xffff000079007812 */ /* 0x000fe200078ec0ff */
[----:B------:R-:W-:Y:S01]  /*9880*/  FFMA R35, R71, R4, R35 ;  /* 0x0000000447237223 */ /* 0x000fe20000000023 */
[----:B------:R-:W-:Y:S01]  /*9890*/  SHF.L.U32 R4, R123, 0x10, RZ ;  /* 0x000000107b047819 */ /* 0x000fe200000006ff */
[C---:B------:R-:W-:Y:S01]  /*98a0*/  FFMA R36, R71.reuse, R3, R36 ;  /* 0x0000000347247223 */ /* 0x040fe20000000024 */
[----:B------:R-:W-:Y:S01]  /*98b0*/  SHF.L.U32 R3, R122, 0x10, RZ ;  /* 0x000000107a037819 */ /* 0x000fe200000006ff */
[C---:B------:R-:W-:Y:S01]  /*98c0*/  FMUL R37, R68.reuse, R55 ;  /* 0x0000003744257220 */ /* 0x040fe20000400000 */
[C---:B------:R-:W-:Y:S01]  /*98d0*/  FMUL R42, R68.reuse, R60 ;  /* 0x0000003c442a7220 */ /* 0x040fe20000400000 */
[C---:B------:R-:W-:Y:S01]  /*98e0*/  FMUL R43, R68.reuse, R61 ;  /* 0x0000003d442b7220 */ /* 0x040fe20000400000 */
[----:B------:R-:W-:Y:S01]  /*98f0*/  FMUL R44, R68, R62 ;  /* 0x0000003e442c7220 */ /* 0x000fe20000400000 */
[C---:B------:R-:W-:Y:S01]  /*9900*/  FFMA R37, R71.reuse, R0, R37 ;  /* 0x0000000047257223 */ /* 0x040fe20000000025 */
[----:B------:R-:W-:Y:S01]  /*9910*/  LOP3.LUT R0, R122, 0xffff0000, RZ, 0xc0, !PT ;  /* 0xffff00007a007812 */ /* 0x000fe200078ec0ff */
[----:B------:R-:W-:Y:S01]  /*9920*/  FFMA R38, R71, R3, R38 ;  /* 0x0000000347267223 */ /* 0x000fe20000000026 */
[----:B------:R-:W-:Y:S01]  /*9930*/  LOP3.LUT R3, R123, 0xffff0000, RZ, 0xc0, !PT ;  /* 0xffff00007b037812 */ /* 0x000fe200078ec0ff */
[----:B------:R-:W-:Y:S01]  /*9940*/  FMUL R45, R68, R63 ;  /* 0x0000003f442d7220 */ /* 0x000fe20000400000 */
[----:B---3--:R-:W-:Y:S01]  /*9950*/  F2FP.BF16.F32.PACK_AB R8, R27, R26 ;  /* 0x0000001a1b08723e */ /* 0x008fe200000010ff */
[C---:B------:R-:W-:Y:S01]  /*9960*/  FFMA R39, R71.reuse, R0, R39 ;  /* 0x0000000047277223 */ /* 0x040fe20000000027 */
[C---:B------:R-:W-:Y:S01]  /*9970*/  SHF.L.U32 R0, R128.reuse, 0x10, RZ ;  /* 0x0000001080007819 */ /* 0x040fe200000006ff */
[----:B------:R-:W-:Y:S01]  /*9980*/  FFMA R40, R71, R4, R40 ;  /* 0x0000000447287223 */ /* 0x000fe20000000028 */
[----:B------:R-:W-:Y:S01]  /*9990*/  SHF.L.U32 R4, R129, 0x10, RZ ;  /* 0x0000001081047819 */ /* 0x000fe200000006ff */
[C---:B------:R-:W-:Y:S01]  /*99a0*/  FFMA R41, R71.reuse, R3, R41 ;  /* 0x0000000347297223 */ /* 0x040fe20000000029 */
[----:B------:R-:W-:Y:S01]  /*99b0*/  LOP3.LUT R3, R128, 0xffff0000, RZ, 0xc0, !PT ;  /* 0xffff000080037812 */ /* 0x000fe200078ec0ff */
[----:B------:R-:W-:Y:S01]  /*99c0*/  FFMA R42, R71, R0, R42 ;  /* 0x00000000472a7223 */ /* 0x000fe2000000002a */
[----:B------:R-:W-:Y:S01]  /*99d0*/  F2FP.BF16.F32.PACK_AB R9, R29, R28 ;  /* 0x0000001c1d09723e */ /* 0x000fe200000010ff */
[C---:B------:R-:W-:Y:S01]  /*99e0*/  FMUL R46, R68.reuse, R64 ;  /* 0x00000040442e7220 */ /* 0x040fe20000400000 */
[----:B------:R-:W-:Y:S01]  /*99f0*/  F2FP.BF16.F32.PACK_AB R10, R31, R30 ;  /* 0x0000001e1f0a723e */ /* 0x000fe200000010ff */
[----:B------:R-:W-:Y:S01]  /*9a00*/  FFMA R43, R71, R3, R43 ;  /* 0x00000003472b7223 */ /* 0x000fe2000000002b */
[----:B------:R-:W-:Y:S01]  /*9a10*/  F2FP.BF16.F32.PACK_AB R11, R33, R32 ;  /* 0x00000020210b723e */ /* 0x000fe200000010ff */
[----:B------:R-:W-:Y:S01]  /*9a20*/  FFMA R44, R71, R4, R44 ;  /* 0x00000004472c7223 */ /* 0x000fe2000000002c */
[----:B------:R-:W-:Y:S01]  /*9a30*/  LOP3.LUT R0, R129, 0xffff0000, RZ, 0xc0, !PT ;  /* 0xffff000081007812 */ /* 0x000fe200078ec0ff */
[----:B------:R-:W-:Y:S01]  /*9a40*/  FMUL R47, R68, R65 ;  /* 0x00000041442f7220 */ /* 0x000fe20000400000 */
[C---:B------:R-:W-:Y:S01]  /*9a50*/  SHF.L.U32 R3, R130.reuse, 0x10, RZ ;  /* 0x0000001082037819 */ /* 0x040fe200000006ff */
[----:B------:R-:W-:Y:S01]  /*9a60*/  STS.128 [R160+0x4400], R8 ;  /* 0x00440008a0007388 */ /* 0x000fe20000000c00 */
[----:B------:R-:W-:Y:S01]  /*9a70*/  LOP3.LUT R4, R130, 0xffff0000, RZ, 0xc0, !PT ;  /* 0xffff000082047812 */ /* 0x000fe200078ec0ff */
[C---:B------:R-:W-:Y:S01]  /*9a80*/  FMUL R48, R68.reuse, R66 ;  /* 0x0000004244307220 */ /* 0x040fe20000400000 */
[----:B------:R-:W-:Y:S01]  /*9a90*/  FFMA R45, R71, R0, R45 ;  /* 0x00000000472d7223 */ /* 0x000fe2000000002d */
[----:B------:R-:W-:Y:S01]  /*9aa0*/  FMUL R49, R68, R67 ;  /* 0x0000004344317220 */ /* 0x000fe20000400000 */
[----:B----4-:R-:W-:Y:S01]  /*9ab0*/  F2FP.BF16.F32.PACK_AB R12, R35, R34 ;  /* 0x00000022230c723e */ /* 0x010fe200000010ff */
[----:B------:R-:W-:Y:S01]  /*9ac0*/  FFMA R46, R71, R3, R46 ;  /* 0x00000003472e7223 */ /* 0x000fe2000000002e */
[----:B------:R-:W-:Y:S01]  /*9ad0*/  F2FP.BF16.F32.PACK_AB R13, R37, R36 ;  /* 0x00000024250d723e */ /* 0x000fe200000010ff */
[----:B------:R-:W-:Y:S01]  /*9ae0*/  FFMA R47, R71, R4, R47 ;  /* 0x00000004472f7223 */ /* 0x000fe2000000002f */
[----:B------:R-:W-:Y:S01]  /*9af0*/  F2FP.BF16.F32.PACK_AB R14, R39, R38 ;  /* 0x00000026270e723e */ /* 0x000fe200000010ff */
[----:B------:R-:W-:Y:S01]  /*9b00*/  FFMA R48, R71, R5, R48 ;  /* 0x0000000547307223 */ /* 0x000fe20000000030 */
[----:B------:R-:W-:Y:S01]  /*9b10*/  F2FP.BF16.F32.PACK_AB R15, R41, R40 ;  /* 0x00000028290f723e */ /* 0x000fe200000010ff */
[----:B------:R-:W-:Y:S01]  /*9b20*/  FFMA R49, R71, R6, R49 ;  /* 0x0000000647317223 */ /* 0x000fe20000000031 */
[----:B------:R-:W-:Y:S02]  /*9b30*/  F2FP.BF16.F32.PACK_AB R4, R43, R42 ;  /* 0x0000002a2b04723e */ /* 0x000fe400000010ff */
[----:B------:R-:W-:Y:S01]  /*9b40*/  F2FP.BF16.F32.PACK_AB R5, R45, R44 ;  /* 0x0000002c2d05723e */ /* 0x000fe200000010ff */
[----:B------:R-:W-:Y:S01]  /*9b50*/  STS.128 [R159+0x4400], R12 ;  /* 0x0044000c9f007388 */ /* 0x000fe20000000c00 */
[----:B------:R-:W-:Y:S02]  /*9b60*/  F2FP.BF16.F32.PACK_AB R6, R47, R46 ;  /* 0x0000002e2f06723e */ /* 0x000fe400000010ff */
[----:B------:R-:W-:Y:S02]  /*9b70*/  F2FP.BF16.F32.PACK_AB R7, R49, R48 ;  /* 0x000000303107723e */ /* 0x000fe400000010ff */
[----:B------:R-:W-:Y:S02]  /*9b80*/  MOV R0, UR52 ;  /* 0x0000003400007c02 */ /* 0x000fe40008000f00 */
[----:B------:R-:W-:Y:S01]  /*9b90*/  @P6 SHF.L.U32 R3, R151, 0x1f, RZ ;  /* 0x0000001f97036819 */ /* 0x000fe200000006ff */
[----:B------:R3:W-:Y:S01]  /*9ba0*/  STS.128 [R158+0x4400], R4 ;  /* 0x004400049e007388 */ /* 0x0007e20000000c00 */
[----:B------:R-:W-:Y:S04]  /*9bb0*/  @P6 LEA R0, R0, UR46, 0x3 ;  /* 0x0000002e00006c11 */ /* 0x000fe8000f8e18ff */
[----:B------:R-:W-:Y:S01]  /*9bc0*/  @P6 IADD3 R0, PT, PT, R0, 0xb0, RZ ;  /* 0x000000b000006810 */ /* 0x000fe20007ffe0ff */
[----:B------:R-:W-:Y:S01]  /*9bd0*/  @!PT LDS RZ, [RZ] ;  /* 0x00000000fffff984 */ /* 0x000fe20000000800 */
[----:B------:R-:W-:Y:S01]  /*9be0*/  @!PT LDS RZ, [RZ] ;  /* 0x00000000fffff984 */ /* 0x000fe20000000800 */
[----:B------:R-:W-:Y:S01]  /*9bf0*/  @!PT LDS RZ, [RZ] ;  /* 0x00000000fffff984 */ /* 0x000fe20000000800 */
[----:B------:R-:W-:Y:S01]  /*9c00*/  @!PT LDS RZ, [RZ] ;  /* 0x00000000fffff984 */ /* 0x000fe20000000800 */
[----:B------:R4:W-:Y:S06]  /*9c10*/  MEMBAR.ALL.CTA ;  /* 0x0000000000007992 */ /* 0x0009ec0000008000 */
[----:B----4-:R-:W4:Y:S01]  /*9c20*/  FENCE.VIEW.ASYNC.S ;  /* 0x00000000000073c6 */ /* 0x010f220000000000 */
[----:B-1----:R-:W-:Y:S02]  /*9c30*/  @P6 PRMT R0, R165, 0x654, R0 ;  /* 0x00000654a5006816 */ /* 0x002fe40000000000 */
[----:B---3--:R-:W-:Y:S01]  /*9c40*/  LEA R7, R74, UR46, 0x3 ;  /* 0x0000002e4a077c11 */ /* 0x008fe2000f8e18ff */
[----:B----4-:R-:W-:Y:S06]  /*9c50*/  BAR.SYNC.DEFER_BLOCKING 0x1, 0x80 ;  /* 0x0042000000007b1d */ /* 0x010fec0000010000 */
[----:B------:R-:W-:Y:S05]  /*9c60*/  @P0 BRA `(.L_x_133) ;  /* 0x0000000000280947 */ /* 0x000fea0003800000 */
[----:B------:R-:W1:Y:S01]  /*9c70*/  LDCU.64 UR6, c[0x0][0x348] ;  /* 0x00006900ff0677ac */ /* 0x000e620008000a00 */
[----:B------:R-:W-:Y:S02]  /*9c80*/  UIADD3 UR9, UPT, UPT, UR53, UR39, URZ ;  /* 0x0000002735097290 */ /* 0x000fe4000fffe0ff */
[----:B------:R-:W-:Y:S01]  /*9c90*/  UIADD3 UR8, UPT, UPT, UR46, 0x4400, URZ ;  /* 0x000044002e087890 */ /* 0x000fe2000fffe0ff */
[----:B------:R-:W-:Y:S01]  /*9ca0*/  UMOV UR10, UR50 ;  /* 0x00000032000a7c82 */ /* 0x000fe20008000000 */
[----:B------:R-:W-:Y:S01]  /*9cb0*/  UMOV UR11, UR44 ;  /* 0x0000002c000b7c82 */ /* 0x000fe20008000000 */
[----:B-1----:R-:W-:Y:S04]  /*9cc0*/  UIADD3 UR4, UP0, UPT, UR6, 0xa80, URZ ;  /* 0x00000a8006047890 */ /* 0x002fe8000ff1e0ff */
[----:B------:R-:W-:Y:S09]  /*9cd0*/  UIADD3.X UR5, UPT, UPT, URZ, UR7, URZ, UP0, !UPT ;  /* 0x00000007ff057290 */ /* 0x000ff200087fe4ff */
[----:B------:R1:W-:Y:S01]  /*9ce0*/  UTMASTG.3D [UR8], [UR4] ;  /* 0x00000008040073b5 */ /* 0x0003e20008010000 */
[----:B------:R0:W-:Y:S01]  /*9cf0*/  UTMACMDFLUSH ;  /* 0x00000000000079b7 */ /* 0x0001e20000000000 */
[----:B-1----:R-:W-:Y:S04]  /*9d00*/  DEPBAR.LE SB0, 0x1 ;  /* 0x000080400000791a */ /* 0x002fe80000000000 */
.L_x_133:
[----:B------:R-:W-:Y:S05]  /*9d10*/  BSYNC.RECONVERGENT B0 ;  /* 0x0000000000007941 */ /* 0x000fea0003800200 */
.L_x_132:
[----:B------:R-:W-:Y:S01]  /*9d20*/  BAR.SYNC.DEFER_BLOCKING 0x1, 0x80 ;  /* 0x0042000000007b1d */ /* 0x000fe20000010000 */
[----:B------:R-:W-:Y:S02]  /*9d30*/  UIADD3 UR5, UPT, UPT, UR52, 0x1, URZ ;  /* 0x0000000134057890 */ /* 0x000fe4000fffe0ff */
[----:B------:R-:W-:Y:S02]  /*9d40*/  UISETP.NE.AND UP0, UPT, UR38, URZ, UPT ;  /* 0x000000ff2600728c */ /* 0x000fe4000bf05270 */
[----:B------:R-:W-:Y:S04]  /*9d50*/  UISETP.NE.AND UP1, UPT, UR5, 0x4, UPT ;  /* 0x000000040500788c */ /* 0x000fe8000bf25270 */
[----:B------:R-:W-:Y:S01]  /*9d60*/  USEL UR47, UR5, URZ, UP1 ;  /* 0x000000ff052f7287 */ /* 0x000fe20008800000 */
[----:B------:R1:W-:Y:S01]  /*9d70*/  @P6 SYNCS.ARRIVE.TRANS64.RED.A1T0 RZ, [R0+URZ], RZ ;  /* 0x000000ff00ff69a7 */ /* 0x0003e200081004ff */
[----:B------:R-:W-:Y:S01]  /*9d80*/  UMOV UR4, 0x40 ;  /* 0x0000004000047882 */ /* 0x000fe20000000000 */
[----:B------:R-:W-:Y:S01]  /*9d90*/  BSSY B1, `(.L_x_134) ;  /* 0x0000021000017945 */ /* 0x000fe20003800000 */
[----:B------:R-:W-:Y:S01]  /*9da0*/  USEL UR39, UR4, 0x80, !UP0 ;  /* 0x0000008004277887 */ /* 0x000fe2000c000000 */
[----:B------:R-:W3:Y:S02]  /*9db0*/  @P6 SYNCS.PHASECHK.TRANS64.TRYWAIT P0, [R7+URZ+0x90], R3 ;  /* 0x00009003070065a7 */ /* 0x000ee400080011ff */
[----:B---3--:R-:W-:Y:S01]  /*9dc0*/  @P6 SEL R86, RZ, 0x1, !P0 ;  /* 0x00000001ff566807 */ /* 0x008fe20004000000 */
[----:B-1----:R-:W-:Y:S08]  /*9dd0*/  @!P6 BRA `(.L_x_135) ;  /* 0x000000000070e947 */ /* 0x002ff00003800000 */
        /* <DEDUP_REMOVED lines=9> */
[----:B------:R-:W-:Y:S04]  /*9e70*/  SHF.L.U32 R6, R151, 0x1f, RZ ;  /* 0x0000001f97067819 */ /* 0x000fe800000006ff */
[----:B------:R-:W1:Y:S02]  /*9e80*/  SYNCS.PHASECHK.TRANS64.TRYWAIT P0, [R7+URZ+0x90], R6 ;  /* 0x00009006070075a7 */ /* 0x000e6400080011ff */
[----:B-1----:R-:W-:Y:S05]  /*9e90*/  @!P0 BRA `(.L_x_138) ;  /* 0x0000003800008947 */ /* 0x002fea0003800000 */
.L_x_137:
[----:B------:R-:W-:Y:S05]  /*9ea0*/  BSYNC B0 ;  /* 0x0000000000007941 */ /* 0x000fea0003800000 */
.L_x_136:
[----:B------:R-:W-:Y:S01]  /*9eb0*/  ISETP.NE.AND P0, PT, R87, RZ, PT ;  /* 0x000000ff5700720c */ /* 0x000fe20003f05270 */
[----:B------:R-:W-:Y:S11]  /*9ec0*/  VIADD R74, R74, 0x1 ;  /* 0x000000014a4a7836 */ /* 0x000ff60000000000 */
[----:B------:R-:W-:Y:S01]  /*9ed0*/  @!UPT UIADD3 URZ, UPT, UPT, URZ, URZ, URZ ;  /* 0x000000fffffff290 */ /* 0x000fe2000fffe0ff */
[----:B------:R3:W4:Y:S01]  /*9ee0*/  @P0 LDS.128 R76, [R5+UR46+0x400] ;  /* 0x0004002e054c0984 */ /* 0x0007220008000c00 */
[C---:B-1----:R-:W-:Y:S03]  /*9ef0*/  @P0 IADD3 R6, PT, PT, R85.reuse, R3, RZ ;  /* 0x0000000355060210 */ /* 0x042fe60007ffe0ff */
[----:B------:R1:W2:Y:S04]  /*9f00*/  @P0 LDS.128 R80, [R4+0x400] ;  /* 0x0004000004500984 */ /* 0x0002a80000000c00 */
[----:B------:R5:W2:Y:S04]  /*9f10*/  @P0 LDS.128 R88, [R3+0x400] ;  /* 0x0004000003580984 */ /* 0x000aa80000000c00 */
[----:B------:R2:W2:Y:S04]  /*9f20*/  @P0 LDS.128 R96, [R6+0x400] ;  /* 0x0004000006600984 */ /* 0x0004a80000000c00 */
[----:B------:R2:W2:Y:S01]  /*9f30*/  @P0 LDS.128 R104, [R0+0x400] ;  /* 0x0004000000680984 */ /* 0x0004a20000000c00 */
[--C-:B---3--:R-:W-:Y:S02]  /*9f40*/  @P0 IMAD.IADD R5, R84, 0x1, R0.reuse ;  /* 0x0000000154050824 */ /* 0x108fe400078e0200 */
[C---:B-1----:R-:W-:Y:S03]  /*9f50*/  @P0 IMAD.IADD R4, R85.reuse, 0x1, R0 ;  /* 0x0000000155040824 */ /* 0x042fe600078e0200 */
[----:B------:R1:W3:Y:S01]  /*9f60*/  @P0 LDS.128 R120, [R5+0x400] ;  /* 0x0004000005780984 */ /* 0x0002e20000000c00 */
[----:B-----5:R-:W-:Y:S03]  /*9f70*/  @P0 IADD3 R3, PT, PT, R85, R5, RZ ;  /* 0x0000000555030210 */ /* 0x020fe60007ffe0ff */
[----:B------:R1:W1:Y:S04]  /*9f80*/  @P0 LDS.128 R112, [R4+0x400] ;  /* 0x0004000004700984 */ /* 0x0002680000000c00 */
[----:B------:R1:W1:Y:S02]  /*9f90*/  @P0 LDS.128 R128, [R3+0x400] ;  /* 0x0004000003800984 */ /* 0x0002640000000c00 */
.L_x_135:
[----:B------:R-:W-:Y:S05]  /*9fa0*/  BSYNC B1 ;  /* 0x0000000000017941 */ /* 0x000fea0003800000 */
.L_x_134:
[----:B------:R-:W-:Y:S05]  /*9fb0*/  VIADD R16, R69, UR39 ;  /* 0x0000002745107c36 */ /* 0x000fea0008000000 */
[----:B--2---:R-:W-:Y:S04]  /*9fc0*/  SHF.R.U32.HI R0, RZ, 0x15, R16 ;  /* 0x00000015ff007819 */ /* 0x004fe80000011610 */
[----:B------:R-:W-:Y:S11]  /*9fd0*/  LOP3.LUT P0, RZ, R0, 0x3, R143, 0x48, !PT ;  /* 0x0000000300ff7812 */ /* 0x000ff6000780488f */
[----:B------:R-:W-:Y:S02]  /*9fe0*/  @!UPT UIADD3 URZ, UPT, UPT, URZ, URZ, URZ ;  /* 0x000000fffffff290 */ /* 0x000fe4000fffe0ff */
[----:B------:R-:W-:Y:S05]  /*9ff0*/  @!P0 BRA `(.L_x_139) ;  /* 0x0000000000408947 */ /* 0x000fea0003800000 */
[----:B------:R-:W1:Y:S01]  /*a000*/  LDCU.64 UR8, c[0x4][0x70] ;  /* 0x01000e00ff0877ac */ /* 0x000e620008000a00 */
[----:B------:R-:W-:Y:S01]  /*a010*/  MOV R15, 0x0 ;  /* 0x00000000000f7802 */ /* 0x000fe20000000f00 */
[----:B------:R-:W-:Y:S02]  /*a020*/  HFMA2 R12, -RZ, RZ, 0, 5.9604644775390625e-08 ;  /* 0x00000001ff0c7431 */ /* 0x000fe400000001ff */
[----:B------:R-:W-:Y:S02]  /*a030*/  IMAD.MOV.U32 R8, RZ, RZ, 0x192 ;  /* 0x00000192ff087424 */ /* 0x000fe400078e00ff */
[----:B------:R-:W-:Y:S01]  /*a040*/  IMAD.MOV.U32 R13, RZ, RZ, RZ ;  /* 0x000000ffff0d7224 */ /* 0x000fe200078e00ff */
[----:B------:R-:W2:Y:S01]  /*a050*/  LDCU.64 UR6, c[0x4][0x78] ;  /* 0x01000f00ff0677ac */ /* 0x000ea20008000a00 */
[----:B------:R-:W3:Y:S01]  /*a060*/  LDC.64 R14, c[0x4][R15] ;  /* 0x010000000f0e7b82 */ /* 0x000ee20000000a00 */
[----:B------:R-:W5:Y:S01]  /*a070*/  LDCU.64 UR4, c[0x4][0x10] ;  /* 0x01000200ff0477ac */ /* 0x000f620008000a00 */
[----:B-1----:R-:W-:Y:S01]  /*a080*/  MOV R5, UR9 ;  /* 0x0000000900057c02 */ /* 0x002fe20008000f00 */
[----:B------:R-:W-:Y:S01]  /*a090*/  IMAD.U32 R4, RZ, RZ, UR8 ;  /* 0x00000008ff047e24 */ /* 0x000fe2000f8e00ff */
[----:B--2---:R-:W-:Y:S01]  /*a0a0*/  MOV R7, UR7 ;  /* 0x0000000700077c02 */ /* 0x004fe20008000f00 */
[----:B------:R-:W-:Y:S01]  /*a0b0*/  IMAD.U32 R6, RZ, RZ, UR6 ;  /* 0x00000006ff067e24 */ /* 0x000fe2000f8e00ff */
[----:B-----5:R-:W-:Y:S01]  /*a0c0*/  MOV R11, UR5 ;  /* 0x00000005000b7c02 */ /* 0x020fe20008000f00 */
[----:B------:R-:W-:Y:S02]  /*a0d0*/  IMAD.U32 R10, RZ, RZ, UR4 ;  /* 0x00000004ff0a7e24 */ /* 0x000fe4000f8e00ff */
[----:B------:R-:W-:Y:S07]  /*a0e0*/  LEPC R20, `(.L_x_139) ;  /* 0x000000001014794e */ /* 0x000fee0000000000 */
[----:B---34-:R-:W-:Y:S05]  /*a0f0*/  CALL.ABS.NOINC R14 ;  /* 0x000000000e007343 */ /* 0x018fea0003c00000 */
.L_x_139:
[----:B----4-:R-:W-:Y:S01]  /*a100*/  SHF.L.U32 R70, R76, 0x10, RZ ;  /* 0x000000104c467819 */ /* 0x010fe200000006ff */
[----:B------:R-:W-:Y:S05]  /*a110*/  WARPSYNC.ALL ;  /* 0x0000000000007948 */ /* 0x000fea0003800000 */
[----:B------:R-:W-:Y:S01]  /*a120*/  R2UR UR4, R16 ;  /* 0x00000000100472ca */ /* 0x000fe200000e0000 */
[----:B------:R-:W-:Y:S01]  /*a130*/  BSSY.RECONVERGENT B0, `(.L_x_140) ;  /* 0x0000103000007945 */ /* 0x000fe20003800200 */
[----:B------:R-:W-:Y:S02]  /*a140*/  LOP3.LUT R72, R79, 0xffff0000, RZ, 0xc0, !PT ;  /* 0xffff00004f487812 */ /* 0x000fe400078ec0ff */
[----:B------:R-:W-:Y:S02]  /*a150*/  ISETP.NE.AND P6, PT, R157, RZ, PT ;  /* 0x000000ff9d00720c */ /* 0x000fe40003fc5270 */
[----:B------:R-:W-:Y:S07]  /*a160*/  ISETP.NE.AND P0, PT, R154, RZ, PT ;  /* 0x000000ff9a00720c */ /* 0x000fee0003f05270 */
[----:B-1----:R-:W1:Y:S02]  /*a170*/  LDTM.x64 R4, tmem[UR4] ;  /* 0x00000004000479ee */ /* 0x002e640008340000 */
[----:B-1----:R-:W-:Y:S01]  /*a180*/  FMUL R0, R68, R4 ;  /* 0x0000000444007220 */ /* 0x002fe20000400000 */
[----:B------:R-:W-:Y:S01]  /*a190*/  LOP3.LUT R4, R76, 0xffff0000, RZ, 0xc0, !PT ;  /* 0xffff00004c047812 */ /* 0x000fe200078ec0ff */
[C---:B------:R-:W-:Y:S01]  /*a1a0*/  FMUL R3, R68.reuse, R5 ;  /* 0x0000000544037220 */ /* 0x040fe20000400000 */
[----:B------:R-:W-:Y:S01]  /*a1b0*/  SHF.L.U32 R5, R77, 0x10, RZ ;  /* 0x000000104d057819 */ /* 0x000fe200000006ff */
[----:B------:R-:W-:Y:S01]  /*a1c0*/  FFMA R0, R71, R70, R0 ;  /* 0x0000004647007223 */ /* 0x000fe20000000000 */
[----:B------:R-:W-:Y:S01]  /*a1d0*/  LOP3.LUT R70, R77, 0xffff0000, RZ, 0xc0, !PT ;  /* 0xffff00004d467812 */ /* 0x000fe200078ec0ff */
[C---:B------:R-:W-:Y:S01]  /*a1e0*/  FMUL R6, R68.reuse, R6 ;  /* 0x0000000644067220 */ /* 0x040fe20000400000 */
[C---:B------:R-:W-:Y:S01]  /*a1f0*/  FFMA R3, R71.reuse, R4, R3 ;  /* 0x0000000447037223 */ /* 0x040fe20000000003 */
[C---:B------:R-:W-:Y:S01]  /*a200*/  FMUL R7, R68.reuse, R7 ;  /* 0x0000000744077220 */ /* 0x040fe20000400000 */
[----:B------:R-:W-:Y:S01]  /*a210*/  FMUL R4, R68, R8 ;  /* 0x0000000844047220 */ /* 0x000fe20000400000 */
[C---:B------:R-:W-:Y:S01]  /*a220*/  LOP3.LUT R8, R78.reuse, 0xffff0000, RZ, 0xc0, !PT ;  /* 0xffff00004e087812 */ /* 0x040fe200078ec0ff */
[C---:B------:R-:W-:Y:S01]  /*a230*/  FFMA R6, R71.reuse, R5, R6 ;  /* 0x0000000547067223 */ /* 0x040fe20000000006 */
[----:B------:R-:W-:Y:S01]  /*a240*/  SHF.L.U32 R5, R78, 0x10, RZ ;  /* 0x000000104e057819 */ /* 0x000fe200000006ff */
[----:B------:R-:W-:Y:S01]  /*a250*/  FFMA R7, R71, R70, R7 ;  /* 0x0000004647077223 */ /* 0x000fe20000000007 */
[----:B------:R-:W-:Y:S01]  /*a260*/  F2FP.BF16.F32.PACK_AB R92, R3, R0 ;  /* 0x00000000035c723e */ /* 0x000fe200000010ff */
[----:B------:R-:W-:Y:S01]  /*a270*/  FMUL R0, R68, R9 ;  /* 0x0000000944007220 */ /* 0x000fe20000400000 */
[----:B------:R-:W-:Y:S01]  /*a280*/  SHF.L.U32 R70, R79, 0x10, RZ ;  /* 0x000000104f467819 */ /* 0x000fe200000006ff */
[----:B------:R-:W-:Y:S01]  /*a290*/  FFMA R4, R71, R5, R4 ;  /* 0x0000000547047223 */ /* 0x000fe20000000004 */
[----:B------:R-:W-:Y:S01]  /*a2a0*/  F2FP.BF16.F32.PACK_AB R93, R7, R6 ;  /* 0x00000006075d723e */ /* 0x000fe200000010ff */
[C---:B------:R-:W-:Y:S01]  /*a2b0*/  FFMA R0, R71.reuse, R8, R0 ;  /* 0x0000000847007223 */ /* 0x040fe20000000000 */
[----:B------:R-:W-:Y:S01]  /*a2c0*/  SHF.L.U32 R8, R80, 0x10, RZ ;  /* 0x0000001050087819 */ /* 0x000fe200000006ff */
[----:B------:R-:W-:Y:S01]  /*a2d0*/  FMUL R3, R68, R10 ;  /* 0x0000000a44037220 */ /* 0x000fe20000400000 */
[----:B------:R-:W-:Y:S01]  /*a2e0*/  LOP3.LUT R9, R80, 0xffff0000, RZ, 0xc0, !PT ;  /* 0xffff000050097812 */ /* 0x000fe200078ec0ff */
[----:B------:R-:W-:Y:S01]  /*a2f0*/  FMUL R5, R68, R11 ;  /* 0x0000000b44057220 */ /* 0x000fe20000400000 */
[----:B------:R-:W-:Y:S01]  /*a300*/  F2FP.BF16.F32.PACK_AB R94, R0, R4 ;  /* 0x00000004005e723e */ /* 0x000fe200000010ff */
[C---:B------:R-:W-:Y:S01]  /*a310*/  FMUL R6, R68.reuse, R12 ;  /* 0x0000000c44067220 */ /* 0x040fe20000400000 */
[C---:B------:R-:W-:Y:S01]  /*a320*/  FMUL R7, R68.reuse, R13 ;  /* 0x0000000d44077220 */ /* 0x040fe20000400000 */
[----:B------:R-:W-:Y:S01]  /*a330*/  FFMA R3, R71, R70, R3 ;  /* 0x0000004647037223 */ /* 0x000fe20000000003 */
[----:B------:R-:W-:Y:S01]  /*a340*/  SHF.L.U32 R70, R81, 0x10, RZ ;  /* 0x0000001051467819 */ /* 0x000fe200000006ff */
        /* <DEDUP_REMOVED lines=8> */
[C---:B------:R-:W-:Y:S01]  /*a3d0*/  FMUL R44, R68.reuse, R54 ;  /* 0x00000036442c7220 */ /* 0x040fe20000400000 */
[C---:B------:R-:W-:Y:S01]  /*a3e0*/  FMUL R54, R68.reuse, R64 ;  /* 0x0000004044367220 */ /* 0x040fe20000400000 */
[----:B------:R-:W-:Y:S01]  /*a3f0*/  F2FP.BF16.F32.PACK_AB R64, R7, R6 ;  /* 0x000000060740723e */ /* 0x000fe200000010ff */
[----:B------:R-:W-:Y:S01]  /*a400*/  STS.128 [R164+UR46+0x8400], R92 ;  /* 0x0084005ca4007988 */ /* 0x000fe20008000c2e */
[----:B------:R-:W-:Y:S01]  /*a410*/  LOP3.LUT R6, R81, 0xffff0000, RZ, 0xc0, !PT ;  /* 0xffff000051067812 */ /* 0x000fe200078ec0ff */
        /* <DEDUP_REMOVED lines=8> */
[----:B------:R-:W-:Y:S01]  /*a4a0*/  FMUL R48, R68, R58 ;  /* 0x0000003a44307220 */ /* 0x000fe20000400000 */
[----:B------:R-:W-:Y:S01]  /*a4b0*/  LOP3.LUT R58, R82, 0xffff0000, RZ, 0xc0, !PT ;  /* 0xffff0000523a7812 */ /* 0x000fe200078ec0ff */
[----:B------:R-:W-:Y:S01]  /*a4c0*/  FFMA R3, R71, R6, R3 ;  /* 0x0000000647037223 */ /* 0x000fe20000000003 */
[----:B------:R-:W-:Y:S01]  /*a4d0*/  LOP3.LUT R6, R99, 0xffff0000, RZ, 0xc0, !PT ;  /* 0xffff000063067812 */ /* 0x000fe200078ec0ff */
        /* <DEDUP_REMOVED lines=14> */
[----:B------:R-:W-:Y:S01]  /*a5c0*/  SHF.L.U32 R59, R83, 0x10, RZ ;  /* 0x00000010533b7819 */ /* 0x000fe200000006ff */
[----:B------:R-:W-:Y:S01]  /*a5d0*/  FMUL R55, R68, R65 ;  /* 0x0000004144377220 */ /* 0x000fe20000400000 */
[----:B------:R-:W-:Y:S01]  /*a5e0*/  F2FP.BF16.F32.PACK_AB R65, R3, R0 ;  /* 0x000000000341723e */ /* 0x000fe200000010ff */
[----:B------:R-:W-:Y:S01]  /*a5f0*/  FFMA R4, R71, R7, R4 ;  /* 0x0000000747047223 */ /* 0x000fe20000000004 */
[----:B------:R-:W-:Y:S01]  /*a600*/  SHF.L.U32 R0, R88, 0x10, RZ ;  /* 0x0000001058007819 */ /* 0x000fe200000006ff */
        /* <DEDUP_REMOVED lines=26> */
[C---:B------:R-:W-:Y:S01]  /*a7b0*/  FMUL R27, R68.reuse, R37 ;  /* 0x00000025441b7220 */ /* 0x040fe20000400000 */
[----:B------:R-:W-:Y:S01]  /*a7c0*/  FFMA R14, R71, R3, R14 ;  /* 0x00000003470e7223 */ /* 0x000fe2000000000e */
[----:B------:R-:W-:Y:S01]  /*a7d0*/  LOP3.LUT R3, R91, 0xffff0000, RZ, 0xc0, !PT ;  /* 0xffff00005b037812 */ /* 0x000fe200078ec0ff */
[C---:B------:R-:W-:Y:S01]  /*a7e0*/  FMUL R37, R68.reuse, R47 ;  /* 0x0000002f44257220 */ /* 0x040fe20000400000 */
[C---:B------:R-:W-:Y:S01]  /*a7f0*/  FMUL R47, R68.reuse, R57 ;  /* 0x00000039442f7220 */ /* 0x040fe20000400000 */
[----:B------:R-:W-:Y:S01]  /*a800*/  FMUL R57, R68, R67 ;  /* 0x0000004344397220 */ /* 0x000fe20000400000 */
[----:B------:R-:W-:Y:S01]  /*a810*/  F2FP.BF16.F32.PACK_AB R67, R9, R8 ;  /* 0x000000080943723e */ /* 0x000fe200000010ff */
[----:B------:R-:W-:Y:S01]  /*a820*/  FFMA R15, R71, R0, R15 ;  /* 0x00000000470f7223 */ /* 0x000fe2000000000f */
[----:B------:R-:W-:Y:S01]  /*a830*/  F2FP.BF16.F32.PACK_AB R8, R11, R10 ;  /* 0x0000000a0b08723e */ /* 0x000fe200000010ff */
[----:B------:R-:W-:Y:S01]  /*a840*/  FFMA R16, R71, R4, R16 ;  /* 0x0000000447107223 */ /* 0x000fe20000000010 */
[----:B------:R-:W-:Y:S01]  /*a850*/  F2FP.BF16.F32.PACK_AB R9, R13, R12 ;  /* 0x0000000c0d09723e */ /* 0x000fe200000010ff */
[----:B------:R-:W-:Y:S01]  /*a860*/  FFMA R17, R71, R3, R17 ;  /* 0x0000000347117223 */ /* 0x000fe20000000011 */
[----:B------:R-:W-:Y:S01]  /*a870*/  F2FP.BF16.F32.PACK_AB R10, R15, R14 ;  /* 0x0000000e0f0a723e */ /* 0x000fe200000010ff */
[----:B------:R-:W-:Y:S01]  /*a880*/  STS.128 [R163+0x8400], R64 ;  /* 0x00840040a3007388 */ /* 0x000fe20000000c00 */
[----:B------:R-:W-:Y:S01]  /*a890*/  SHF.L.U32 R0, R96, 0x10, RZ ;  /* 0x0000001060007819 */ /* 0x000fe200000006ff */
[C---:B------:R-:W-:Y:S01]  /*a8a0*/  FMUL R21, R68.reuse, R31 ;  /* 0x0000001f44157220 */ /* 0x040fe20000400000 */
[----:B------:R-:W-:Y:S01]  /*a8b0*/  F2FP.BF16.F32.PACK_AB R11, R17, R16 ;  /* 0x00000010110b723e */ /* 0x000fe200000010ff */
[----:B------:R-:W-:Y:S01]  /*a8c0*/  FMUL R22, R68, R32 ;  /* 0x0000002044167220 */ /* 0x000fe20000400000 */
[----:B------:R-:W-:Y:S01]  /*a8d0*/  LOP3.LUT R3, R96, 0xffff0000, RZ, 0xc0, !PT ;  /* 0xffff000060037812 */ /* 0x000fe200078ec0ff */
[----:B------:R-:W-:Y:S01]  /*a8e0*/  FFMA R18, R71, R0, R18 ;  /* 0x0000000047127223 */ /* 0x000fe20000000012 */
[C---:B------:R-:W-:Y:S01]  /*a8f0*/  SHF.L.U32 R4, R97.reuse, 0x10, RZ ;  /* 0x0000001061047819 */ /* 0x040fe200000006ff */
[----:B------:R1:W-:Y:S01]  /*a900*/  STS.128 [R162+0x8400], R8 ;  /* 0x00840008a2007388 */ /* 0x0003e20000000c00 */
[----:B------:R-:W-:Y:S01]  /*a910*/  LOP3.LUT R0, R97, 0xffff0000, RZ, 0xc0, !PT ;  /* 0xffff000061007812 */ /* 0x000fe200078ec0ff */
[C---:B------:R-:W-:Y:S01]  /*a920*/  FFMA R19, R71.reuse, R3, R19 ;  /* 0x0000000347137223 */ /* 0x040fe20000000013 */
[C---:B------:R-:W-:Y:S01]  /*a930*/  SHF.L.U32 R3, R98.reuse, 0x10, RZ ;  /* 0x0000001062037819 */ /* 0x040fe200000006ff */
[----:B------:R-:W-:Y:S01]  /*a940*/  FFMA R20, R71, R4, R20 ;  /* 0x0000000447147223 */ /* 0x000fe20000000014 */
[----:B------:R-:W-:Y:S01]  /*a950*/  LOP3.LUT R4, R98, 0xffff0000, RZ, 0xc0, !PT ;  /* 0xffff000062047812 */ /* 0x000fe200078ec0ff */
        /* <DEDUP_REMOVED lines=8> */
[----:B------:R-:W-:Y:S01]  /*a9e0*/  FFMA R24, R71, R5, R24 ;  /* 0x0000000547187223 */ /* 0x000fe20000000018 */
[----:B------:R-:W-:Y:S01]  /*a9f0*/  SHF.L.U32 R5, R107, 0x10, RZ ;  /* 0x000000106b057819 */ /* 0x000fe200000006ff */
[----:B------:R-:W-:Y:S01]  /*aa00*/  FFMA R25, R71, R6, R25 ;  /* 0x0000000647197223 */ /* 0x000fe20000000019 */
[----:B------:R-:W-:Y:S01]  /*aa10*/  LOP3.LUT R6, R107, 0xffff0000, RZ, 0xc0, !PT ;  /* 0xffff00006b067812 */ /* 0x000fe200078ec0ff */
[----:B------:R-:W-:Y:S01]  /*aa20*/  FFMA R26, R71, R0, R26 ;  /* 0x00000000471a7223 */ /* 0x000fe2000000001a */
[----:B------:R-:W-:Y:S01]  /*aa30*/  LOP3.LUT R0, R105, 0xffff0000, RZ, 0xc0, !PT ;  /* 0xffff000069007812 */ /* 0x000fe200078ec0ff */
[C---:B------:R-:W-:Y:S01]  /*aa40*/  FFMA R27, R71.reuse, R3, R27 ;  /* 0x00000003471b7223 */ /* 0x040fe2000000001b */
[C---:B------:R-:W-:Y:S01]  /*aa50*/  SHF.L.U32 R3, R106.reuse, 0x10, RZ ;  /* 0x000000106a037819 */ /* 0x040fe200000006ff */
        /* <DEDUP_REMOVED lines=13> */
[----:B------:R-:W-:Y:S01]  /*ab30*/  SHF.L.U32 R4, R113, 0x10, RZ ;  /* 0x0000001071047819 */ /* 0x000fe200000006ff */
[----:B------:R-:W-:Y:S01]  /*ab40*/  FFMA R32, R71, R5, R32 ;  /* 0x0000000547207223 */ /* 0x000fe20000000020 */
[----:B-1----:R-:W-:Y:S01]  /*ab50*/  F2FP.BF16.F32.PACK_AB R8, R27, R26 ;  /* 0x0000001a1b08723e */ /* 0x002fe200000010ff */
[----:B------:R-:W-:Y:S01]  /*ab60*/  FFMA R33, R71, R6, R33 ;  /* 0x0000000647217223 */ /* 0x000fe20000000021 */
[----:B------:R-:W-:Y:S01]  /*ab70*/  F2FP.BF16.F32.PACK_AB R9, R29, R28 ;  /* 0x0000001c1d09723e */ /* 0x000fe200000010ff */
[----:B------:R-:W-:Y:S01]  /*ab80*/  FFMA R34, R71, R0, R34 ;  /* 0x0000000047227223 */ /* 0x000fe20000000022 */
[----:B------:R-:W-:Y:S01]  /*ab90*/  LOP3.LUT R0, R113, 0xffff0000, RZ, 0xc0, !PT ;  /* 0xffff000071007812 */ /* 0x000fe200078ec0ff */
[----:B------:R1:W-:Y:S01]  /*aba0*/  STS.128 [R161+0x8400], R12 ;  /* 0x0084000ca1007388 */ /* 0x0003e20000000c00 */
[----:B------:R-:W-:Y:S01]  /*abb0*/  F2FP.BF16.F32.PACK_AB R10, R31, R30 ;  /* 0x0000001e1f0a723e */ /* 0x000fe200000010ff */
[----:B------:R-:W-:Y:S01]  /*abc0*/  FFMA R35, R71, R3, R35 ;  /* 0x0000000347237223 */ /* 0x000fe20000000023 */
[----:B------:R-:W-:Y:S01]  /*abd0*/  F2FP.BF16.F32.PACK_AB R11, R33, R32 ;  /* 0x00000020210b723e */ /* 0x000fe200000010ff */
[C---:B------:R-:W-:Y:S01]  /*abe0*/  FFMA R36, R71.reuse, R4, R36 ;  /* 0x0000000447247223 */ /* 0x040fe20000000024 */
[C---:B------:R-:W-:Y:S01]  /*abf0*/  SHF.L.U32 R3, R114.reuse, 0x10, RZ ;  /* 0x0000001072037819 */ /* 0x040fe200000006ff */
[----:B------:R-:W-:Y:S01]  /*ac00*/  FFMA R37, R71, R0, R37 ;  /* 0x0000000047257223 */ /* 0x000fe20000000025 */
[----:B------:R-:W-:Y:S01]  /*ac10*/  LOP3.LUT R0, R114, 0xffff0000, RZ, 0xc0, !PT ;  /* 0xffff000072007812 */ /* 0x000fe200078ec0ff */
[----:B------:R2:W-:Y:S01]  /*ac20*/  STS.128 [R149+0x8400], R8 ;  /* 0x0084000895007388 */ /* 0x0005e20000000c00 */
[----:B------:R-:W-:Y:S01]  /*ac30*/  SHF.L.U32 R4, R115, 0x10, RZ ;  /* 0x0000001073047819 */ /* 0x000fe200000006ff */
[C---:B------:R-:W-:Y:S01]  /*ac40*/  FFMA R38, R71.reuse, R3, R38 ;  /* 0x0000000347267223 */ /* 0x040fe20000000026 */
[----:B---3--:R-:W-:Y:S01]  /*ac50*/  SHF.L.U32 R3, R120, 0x10, RZ ;  /* 0x0000001078037819 */ /* 0x008fe200000006ff */
[----:B------:R-:W-:Y:S01]  /*ac60*/  FFMA R39, R71, R0, R39 ;  /* 0x0000000047277223 */ /* 0x000fe20000000027 */
[----:B------:R-:W-:Y:S01]  /*ac70*/  LOP3.LUT R0, R115, 0xffff0000, RZ, 0xc0, !PT ;  /* 0xffff000073007812 */ /* 0x000fe200078ec0ff */
[----:B------:R-:W-:Y:S01]  /*ac80*/  FMUL R41, R68, R51 ;  /* 0x0000003344297220 */ /* 0x000fe20000400000 */
[----:B------:R-:W-:Y:S01]  /*ac90*/  SHF.L.U32 R5, R131, 0x10, RZ ;  /* 0x0000001083057819 */ /* 0x000fe200000006ff */
[C---:B------:R-:W-:Y:S01]  /*aca0*/  FFMA R40, R71.reuse, R4, R40 ;  /* 0x0000000447287223 */ /* 0x040fe20000000028 */
[----:B------:R-:W-:Y:S01]  /*acb0*/  LOP3.LUT R4, R120, 0xffff0000, RZ, 0xc0, !PT ;  /* 0xffff000078047812 */ /* 0x000fe200078ec0ff */
[----:B------:R-:W-:Y:S01]  /*acc0*/  FFMA R41, R71, R0, R41 ;  /* 0x0000000047297223 */ /* 0x000fe20000000029 */
[----:B------:R-:W-:Y:S01]  /*acd0*/  SHF.L.U32 R0, R121, 0x10, RZ ;  /* 0x0000001079007819 */ /* 0x000fe200000006ff */
[C---:B------:R-:W-:Y:S01]  /*ace0*/  FMUL R42, R68.reuse, R52 ;  /* 0x00000034442a7220 */ /* 0x040fe20000400000 */
[----:B------:R-:W-:Y:S01]  /*acf0*/  LOP3.LUT R6, R131, 0xffff0000, RZ, 0xc0, !PT ;  /* 0xffff000083067812 */ /* 0x000fe200078ec0ff */
[C---:B------:R-:W-:Y:S01]  /*ad00*/  FMUL R43, R68.reuse, R53 ;  /* 0x00000035442b7220 */ /* 0x040fe20000400000 */
[----:B------:R-:W-:Y:S01]  /*ad10*/  FMUL R51, R68, R61 ;  /* 0x0000003d44337220 */ /* 0x000fe20000400000 */
[----:B------:R-:W-:Y:S01]  /*ad20*/  FFMA R42, R71, R3, R42 ;  /* 0x00000003472a7223 */ /* 0x000fe2000000002a */
[----:B------:R-:W-:Y:S01]  /*ad30*/  LOP3.LUT R3, R121, 0xffff0000, RZ, 0xc0, !PT ;  /* 0xffff000079037812 */ /* 0x000fe200078ec0ff */
[----:B------:R-:W-:Y:S01]  /*ad40*/  FFMA R43, R71, R4, R43 ;  /* 0x00000004472b7223 */ /* 0x000fe2000000002b */
[----:B------:R-:W-:Y:S01]  /*ad50*/  SHF.L.U32 R4, R123, 0x10, RZ ;  /* 0x000000107b047819 */ /* 0x000fe200000006ff */
[C---:B------:R-:W-:Y:S01]  /*ad60*/  FFMA R44, R71.reuse, R0, R44 ;  /* 0x00000000472c7223 */ /* 0x040fe2000000002c */
[C---:B------:R-:W-:Y:S01]  /*ad70*/  SHF.L.U32 R0, R122.reuse, 0x10, RZ ;  /* 0x000000107a007819 */ /* 0x040fe200000006ff */
[----:B------:R-:W-:Y:S01]  /*ad80*/  FFMA R45, R71, R3, R45 ;  /* 0x00000003472d7223 */ /* 0x000fe2000000002d */
[----:B------:R-:W-:Y:S01]  /*ad90*/  LOP3.LUT R3, R122, 0xffff0000, RZ, 0xc0, !PT ;  /* 0xffff00007a037812 */ /* 0x000fe200078ec0ff */
[----:B------:R-:W-:Y:S01]  /*ada0*/  FMUL R52, R68, R62 ;  /* 0x0000003e44347220 */ /* 0x000fe20000400000 */
[----:B-1----:R-:W-:Y:S01]  /*adb0*/  F2FP.BF16.F32.PACK_AB R12, R43, R42 ;  /* 0x0000002a2b0c723e */ /* 0x002fe200000010ff */
[----:B------:R-:W-:Y:S01]  /*adc0*/  FFMA R46, R71, R0, R46 ;  /* 0x00000000472e7223 */ /* 0x000fe2000000002e */
[----:B------:R-:W-:Y:S01]  /*add0*/  LOP3.LUT R0, R123, 0xffff0000, RZ, 0xc0, !PT ;  /* 0xffff00007b007812 */ /* 0x000fe200078ec0ff */
[C---:B------:R-:W-:Y:S01]  /*ade0*/  FFMA R47, R71.reuse, R3, R47 ;  /* 0x00000003472f7223 */ /* 0x040fe2000000002f */
[C---:B------:R-:W-:Y:S01]  /*adf0*/  SHF.L.U32 R3, R128.reuse, 0x10, RZ ;  /* 0x0000001080037819 */ /* 0x040fe200000006ff */
[----:B------:R-:W-:Y:S01]  /*ae00*/  FFMA R48, R71, R4, R48 ;  /* 0x0000000447307223 */ /* 0x000fe20000000030 */
[----:B------:R-:W-:Y:S01]  /*ae10*/  SHF.L.U32 R4, R129, 0x10, RZ ;  /* 0x0000001081047819 */ /* 0x000fe200000006ff */
[C---:B------:R-:W-:Y:S01]  /*ae20*/  FFMA R49, R71.reuse, R0, R49 ;  /* 0x0000000047317223 */ /* 0x040fe20000000031 */
[----:B------:R-:W-:Y:S01]  /*ae30*/  LOP3.LUT R0, R128, 0xffff0000, RZ, 0xc0, !PT ;  /* 0xffff000080007812 */ /* 0x000fe200078ec0ff */
[----:B------:R-:W-:Y:S01]  /*ae40*/  FFMA R50, R71, R3, R50 ;  /* 0x0000000347327223 */ /* 0x000fe20000000032 */
[----:B--2---:R-:W-:Y:S01]  /*ae50*/  F2FP.BF16.F32.PACK_AB R8, R35, R34 ;  /* 0x000000222308723e */ /* 0x004fe200000010ff */
[----:B------:R-:W-:Y:S01]  /*ae60*/  FMUL R53, R68, R63 ;  /* 0x0000003f44357220 */ /* 0x000fe20000400000 */
[----:B------:R-:W-:Y:S01]  /*ae70*/  F2FP.BF16.F32.PACK_AB R9, R37, R36 ;  /* 0x000000242509723e */ /* 0x000fe200000010ff */
[----:B------:R-:W-:Y:S01]  /*ae80*/  FFMA R51, R71, R0, R51 ;  /* 0x0000000047337223 */ /* 0x000fe20000000033 */
[----:B------:R-:W-:Y:S01]  /*ae90*/  F2FP.BF16.F32.PACK_AB R10, R39, R38 ;  /* 0x00000026270a723e */ /* 0x000fe200000010ff */
[----:B------:R-:W-:Y:S01]  /*aea0*/  FFMA R52, R71, R4, R52 ;  /* 0x0000000447347223 */ /* 0x000fe20000000034 */
[----:B------:R-:W-:Y:S02]  /*aeb0*/  F2FP.BF16.F32.PACK_AB R11, R41, R40 ;  /* 0x00000028290b723e */ /* 0x000fe400000010ff */
[----:B------:R-:W-:Y:S02]  /*aec0*/  LOP3.LUT R0, R129, 0xffff0000, RZ, 0xc0, !PT ;  /* 0xffff000081007812 */ /* 0x000fe400078ec0ff */
[C---:B------:R-:W-:Y:S01]  /*aed0*/  SHF.L.U32 R3, R130.reuse, 0x10, RZ ;  /* 0x0000001082037819 */ /* 0x040fe200000006ff */
[----:B------:R-:W-:Y:S01]  /*aee0*/  STS.128 [R160+0x8400], R8 ;  /* 0x00840008a0007388 */ /* 0x000fe20000000c00 */
[----:B------:R-:W-:Y:S01]  /*aef0*/  LOP3.LUT R4, R130, 0xffff0000, RZ, 0xc0, !PT ;  /* 0xffff000082047812 */ /* 0x000fe200078ec0ff */
[----:B------:R-:W-:Y:S01]  /*af00*/  FFMA R53, R71, R0, R53 ;  /* 0x0000000047357223 */ /* 0x000fe20000000035 */
        /* <DEDUP_REMOVED lines=8> */
[----:B------:R-:W-:Y:S01]  /*af90*/  STS.128 [R159+0x8400], R12 ;  /* 0x0084000c9f007388 */ /* 0x000fe20000000c00 */
[----:B------:R-:W-:Y:S02]  /*afa0*/  F2FP.BF16.F32.PACK_AB R5, R53, R52 ;  /* 0x000000343505723e */ /* 0x000fe400000010ff */
        /* <DEDUP_REMOVED lines=12> */
[----:B--2---:R-:W2:Y:S01]  /*b070*/  FENCE.VIEW.ASYNC.S ;  /* 0x00000000000073c6 */ /* 0x004ea20000000000 */
[----:B------:R-:W-:Y:S02]  /*b080*/  @P6 PRMT R0, R165, 0x654, R0 ;  /* 0x00000654a5006816 */ /* 0x000fe40000000000 */
[----:B-1----:R-:W-:Y:S01]  /*b090*/  LEA R4, R74, UR46, 0x3 ;  /* 0x0000002e4a047c11 */ /* 0x002fe2000f8e18ff */
[----:B--2---:R-:W-:Y:S06]  /*b0a0*/  BAR.SYNC.DEFER_BLOCKING 0x1, 0x80 ;  /* 0x0042000000007b1d */ /* 0x004fec0000010000 */
        /* <DEDUP_REMOVED lines=11> */
.L_x_141:
[----:B------:R-:W-:Y:S05]  /*b160*/  BSYNC.RECONVERGENT B0 ;  /* 0x0000000000007941 */ /* 0x000fea0003800200 */
.L_x_140:
[----:B------:R-:W-:Y:S01]  /*b170*/  BAR.SYNC.DEFER_BLOCKING 0x1, 0x80 ;  /* 0x0042000000007b1d */ /* 0x000fe20000010000 */
[----:B------:R-:W-:Y:S02]  /*b180*/  UIADD3 UR4, UPT, UPT, UR47, 0x1, URZ ;  /* 0x000000012f047890 */ /* 0x000fe4000fffe0ff */
[----:B------:R-:W-:Y:S02]  /*b190*/  UISETP.NE.AND UP0, UPT, UR38, URZ, UPT ;  /* 0x000000ff2600728c */ /* 0x000fe4000bf05270 */
[----:B------:R-:W-:Y:S02]  /*b1a0*/  UISETP.NE.AND UP1, UPT, UR4, 0x4, UPT ;  /* 0x000000040400788c */ /* 0x000fe4000bf25270 */
[----:B------:R-:W-:Y:S02]  /*b1b0*/  USEL UR39, URZ, 0xc0, !UP0 ;  /* 0x000000c0ff277887 */ /* 0x000fe4000c000000 */
[----:B------:R-:W-:Y:S01]  /*b1c0*/  USEL UR52, UR4, URZ, UP1 ;  /* 0x000000ff04347287 */ /* 0x000fe20008800000 */
[----:B------:R1:W-:Y:S01]  /*b1d0*/  @P6 SYNCS.ARRIVE.TRANS64.RED.A1T0 RZ, [R0+URZ], RZ ;  /* 0x000000ff00ff69a7 */ /* 0x0003e200081004ff */
[----:B------:R-:W-:Y:S01]  /*b1e0*/  BSSY B1, `(.L_x_142) ;  /* 0x000001f000017945 */ /* 0x000fe20003800000 */
[----:B------:R-:W2:Y:S02]  /*b1f0*/  @P6 SYNCS.PHASECHK.TRANS64.TRYWAIT P0, [R4+URZ+0x90], R3 ;  /* 0x00009003040065a7 */ /* 0x000ea400080011ff */
[----:B--2---:R-:W-:Y:S01]  /*b200*/  @P6 SEL R86, RZ, 0x1, !P0 ;  /* 0x00000001ff566807 */ /* 0x004fe20004000000 */
[----:B-1----:R-:W-:Y:S06]  /*b210*/  @!P6 BRA `(.L_x_143) ;  /* 0x00000000006ce947 */ /* 0x002fec0003800000 */
        /* <DEDUP_REMOVED lines=12> */
.L_x_145:
[----:B------:R-:W-:Y:S05]  /*b2e0*/  BSYNC B0 ;  /* 0x0000000000007941 */ /* 0x000fea0003800000 */
.L_x_144:
[----:B------:R-:W-:Y:S11]  /*b2f0*/  ISETP.NE.AND P0, PT, R87, RZ, PT ;  /* 0x000000ff5700720c */ /* 0x000ff60003f05270 */
[----:B------:R-:W-:Y:S02]  /*b300*/  @!UPT UIADD3 URZ, UPT, UPT, URZ, URZ, URZ ;  /* 0x000000fffffff290 */ /* 0x000fe4000fffe0ff */
[----:B------:R2:W3:Y:S01]  /*b310*/  @P0 LDS.128 R76, [R74+UR46+0x400] ;  /* 0x0004002e4a4c0984 */ /* 0x0004e20008000c00 */
[----:B------:R-:W-:Y:S01]  /*b320*/  @P0 IMAD.IADD R84, R84, 0x1, R75 ;  /* 0x0000000154540824 */ /* 0x000fe200078e024b */
[C---:B-1----:R-:W-:Y:S01]  /*b330*/  @P0 IADD3 R4, PT, PT, R85.reuse, R75, RZ ;  /* 0x0000004b55040210 */ /* 0x042fe20007ffe0ff */
[C---:B------:R-:W-:Y:S01]  /*b340*/  @P0 IMAD.IADD R0, R85.reuse, 0x1, R3 ;  /* 0x0000000155000824 */ /* 0x040fe200078e0203 */
[----:B------:R2:W1:Y:S02]  /*b350*/  @P0 LDS.128 R80, [R5+0x400] ;  /* 0x0004000005500984 */ /* 0x0004640000000c00 */
[----:B------:R-:W-:Y:S02]  /*b360*/  @P0 IADD3 R85, PT, PT, R85, R84, RZ ;  /* 0x0000005455550210 */ /* 0x000fe40007ffe0ff */
[----:B------:R2:W4:Y:S04]  /*b370*/  @P0 LDS.128 R88, [R3+0x400] ;  /* 0x0004000003580984 */ /* 0x0005280000000c00 */
[----:B------:R2:W1:Y:S04]  /*b380*/  @P0 LDS.128 R96, [R0+0x400] ;  /* 0x0004000000600984 */ /* 0x0004680000000c00 */
[----:B------:R2:W1:Y:S04]  /*b390*/  @P0 LDS.128 R104, [R75+0x400] ;  /* 0x000400004b680984 */ /* 0x0004680000000c00 */
[----:B------:R2:W1:Y:S04]  /*b3a0*/  @P0 LDS.128 R112, [R4+0x400] ;  /* 0x0004000004700984 */ /* 0x0004680000000c00 */
[----:B------:R2:W1:Y:S04]  /*b3b0*/  @P0 LDS.128 R120, [R84+0x400] ;  /* 0x0004000054780984 */ /* 0x0004680000000c00 */
[----:B------:R2:W1:Y:S02]  /*b3c0*/  @P0 LDS.128 R128, [R85+0x400] ;  /* 0x0004000055800984 */ /* 0x0004640000000c00 */
.L_x_143:
[----:B------:R-:W-:Y:S05]  /*b3d0*/  BSYNC B1 ;  /* 0x0000000000017941 */ /* 0x000fea0003800000 */
.L_x_142:
[----:B------:R-:W-:Y:S01]  /*b3e0*/  VIADD R16, R69, UR39 ;  /* 0x0000002745107c36 */ /* 0x000fe20008000000 */
[----:B------:R-:W-:Y:S04]  /*b3f0*/  BSSY.RECONVERGENT B6, `(.L_x_147) ;  /* 0x0000015000067945 */ /* 0x000fe80003800200 */
[----:B--2---:R-:W-:Y:S04]  /*b400*/  SHF.R.U32.HI R0, RZ, 0x15, R16 ;  /* 0x00000015ff007819 */ /* 0x004fe80000011610 */
[----:B------:R-:W-:Y:S11]  /*b410*/  LOP3.LUT P0, RZ, R0, 0x3, R143, 0x48, !PT ;  /* 0x0000000300ff7812 */ /* 0x000ff6000780488f */
[----:B------:R-:W-:Y:S02]  /*b420*/  @!UPT UIADD3 URZ, UPT, UPT, URZ, URZ, URZ ;  /* 0x000000fffffff290 */ /* 0x000fe4000fffe0ff */
[----:B------:R-:W-:Y:S05]  /*b430*/  @!P0 BRA `(.L_x_148) ;  /* 0x0000000000408947 */ /* 0x000fea0003800000 */
[----:B------:R-:W2:Y:S01]  /*b440*/  LDCU.64 UR8, c[0x4][0x70] ;  /* 0x01000e00ff0877ac */ /* 0x000ea20008000a00 */
[----:B------:R-:W-:Y:S01]  /*b450*/  MOV R15, 0x0 ;  /* 0x00000000000f7802 */ /* 0x000fe20000000f00 */
[----:B------:R-:W-:Y:S02]  /*b460*/  HFMA2 R12, -RZ, RZ, 0, 5.9604644775390625e-08 ;  /* 0x00000001ff0c7431 */ /* 0x000fe400000001ff */
[----:B------:R-:W-:Y:S02]  /*b470*/  IMAD.MOV.U32 R8, RZ, RZ, 0x192 ;  /* 0x00000192ff087424 */ /* 0x000fe400078e00ff */
[----:B------:R-:W-:Y:S01]  /*b480*/  IMAD.MOV.U32 R13, RZ, RZ, RZ ;  /* 0x000000ffff0d7224 */ /* 0x000fe200078e00ff */
[----:B------:R-:W5:Y:S01]  /*b490*/  LDCU.64 UR6, c[0x4][0x78] ;  /* 0x01000f00ff0677ac */ /* 0x000f620008000a00 */
[----:B------:R-:W1:Y:S01]  /*b4a0*/  LDC.64 R14, c[0x4][R15] ;  /* 0x010000000f0e7b82 */ /* 0x000e620000000a00 */
[----:B------:R-:W3:Y:S01]  /*b4b0*/  LDCU.64 UR4, c[0x4][0x10] ;  /* 0x01000200ff0477ac */ /* 0x000ee20008000a00 */
[----:B--2---:R-:W-:Y:S01]  /*b4c0*/  MOV R5, UR9 ;  /* 0x0000000900057c02 */ /* 0x004fe20008000f00 */
[----:B------:R-:W-:Y:S01]  /*b4d0*/  IMAD.U32 R4, RZ, RZ, UR8 ;  /* 0x00000008ff047e24 */ /* 0x000fe2000f8e00ff */
[----:B-----5:R-:W-:Y:S01]  /*b4e0*/  MOV R7, UR7 ;  /* 0x0000000700077c02 */ /* 0x020fe20008000f00 */
[----:B------:R-:W-:Y:S01]  /*b4f0*/  IMAD.U32 R6, RZ, RZ, UR6 ;  /* 0x00000006ff067e24 */ /* 0x000fe2000f8e00ff */
[----:B---3--:R-:W-:Y:S01]  /*b500*/  MOV R11, UR5 ;  /* 0x00000005000b7c02 */ /* 0x008fe20008000f00 */
[----:B------:R-:W-:Y:S02]  /*b510*/  IMAD.U32 R10, RZ, RZ, UR4 ;  /* 0x00000004ff0a7e24 */ /* 0x000fe4000f8e00ff */
[----:B------:R-:W-:Y:S07]  /*b520*/  LEPC R20, `(.L_x_148) ;  /* 0x000000001014794e */ /* 0x000fee0000000000 */
[----:B-1--4-:R-:W-:Y:S05]  /*b530*/  CALL.ABS.NOINC R14 ;  /* 0x000000000e007343 */ /* 0x012fea0003c00000 */
.L_x_148:
[----:B------:R-:W-:Y:S05]  /*b540*/  BSYNC.RECONVERGENT B6 ;  /* 0x0000000000067941 */ /* 0x000fea0003800200 */
.L_x_147:
[----:B---3--:R-:W-:Y:S01]  /*b550*/  SHF.L.U32 R0, R76, 0x10, RZ ;  /* 0x000000104c007819 */ /* 0x008fe200000006ff */
[----:B------:R-:W-:Y:S05]  /*b560*/  WARPSYNC.ALL ;  /* 0x0000000000007948 */ /* 0x000fea0003800000 */
[----:B------:R-:W-:Y:S01]  /*b570*/  R2UR UR4, R16 ;  /* 0x00000000100472ca */ /* 0x000fe200000e0000 */
[----:B------:R-:W-:Y:S01]  /*b580*/  BSSY.RECONVERGENT B0, `(.L_x_149) ;  /* 0x00000fc000007945 */ /* 0x000fe20003800200 */
[----:B------:R-:W-:Y:S02]  /*b590*/  LOP3.LUT R3, R76, 0xffff0000, RZ, 0xc0, !PT ;  /* 0xffff00004c037812 */ /* 0x000fe400078ec0ff */
[C---:B------:R-:W-:Y:S02]  /*b5a0*/  SHF.L.U32 R69, R77.reuse, 0x10, RZ ;  /* 0x000000104d457819 */ /* 0x040fe400000006ff */
[----:B------:R-:W-:Y:S02]  /*b5b0*/  LOP3.LUT R70, R77, 0xffff0000, RZ, 0xc0, !PT ;  /* 0xffff00004d467812 */ /* 0x000fe400078ec0ff */
[C---:B------:R-:W-:Y:S02]  /*b5c0*/  SHF.L.U32 R72, R78.reuse, 0x10, RZ ;  /* 0x000000104e487819 */ /* 0x040fe400000006ff */
[----:B------:R-:W-:Y:S02]  /*b5d0*/  LOP3.LUT R73, R78, 0xffff0000, RZ, 0xc0, !PT ;  /* 0xffff00004e497812 */ /* 0x000fe400078ec0ff */
[C---:B------:R-:W-:Y:S01]  /*b5e0*/  SHF.L.U32 R74, R79.reuse, 0x10, RZ ;  /* 0x000000104f4a7819 */ /* 0x040fe200000006ff */
[----:B------:R-:W2:Y:S01]  /*b5f0*/  LDTM.x64 R4, tmem[UR4] ;  /* 0x00000004000479ee */ /* 0x000ea20008340000 */
[----:B------:R-:W-:Y:S02]  /*b600*/  LOP3.LUT R75, R79, 0xffff0000, RZ, 0xc0, !PT ;  /* 0xffff00004f4b7812 */ /* 0x000fe400078ec0ff */
[C---:B-1----:R-:W-:Y:S02]  /*b610*/  SHF.L.U32 R76, R80.reuse, 0x10, RZ ;  /* 0x00000010504c7819 */ /* 0x042fe400000006ff */
[----:B------:R-:W-:Y:S02]  /*b620*/  LOP3.LUT R77, R80, 0xffff0000, RZ, 0xc0, !PT ;  /* 0xffff0000504d7812 */ /* 0x000fe400078ec0ff */
[C---:B------:R-:W-:Y:S02]  /*b630*/  SHF.L.U32 R78, R81.reuse, 0x10, RZ ;  /* 0x00000010514e7819 */ /* 0x040fe400000006ff */
[----:B------:R-:W-:Y:S02]  /*b640*/  LOP3.LUT R79, R81, 0xffff0000, RZ, 0xc0, !PT ;  /* 0xffff0000514f7812 */ /* 0x000fe400078ec0ff */
[C---:B------:R-:W-:Y:S02]  /*b650*/  SHF.L.U32 R80, R82.reuse, 0x10, RZ ;  /* 0x0000001052507819 */ /* 0x040fe400000006ff */
[----:B------:R-:W-:Y:S02]  /*b660*/  LOP3.LUT R81, R82, 0xffff0000, RZ, 0xc0, !PT ;  /* 0xffff000052517812 */ /* 0x000fe400078ec0ff */
[C---:B------:R-:W-:Y:S02]  /*b670*/  SHF.L.U32 R82, R83.reuse, 0x10, RZ ;  /* 0x0000001053527819 */ /* 0x040fe400000006ff */
[----:B------:R-:W-:Y:S02]  /*b680*/  LOP3.LUT R83, R83, 0xffff0000, RZ, 0xc0, !PT ;  /* 0xffff000053537812 */ /* 0x000fe400078ec0ff */
[C---:B----4-:R-:W-:Y:S02]  /*b690*/  SHF.L.U32 R84, R88.reuse, 0x10, RZ ;  /* 0x0000001058547819 */ /* 0x050fe400000006ff */
[----:B------:R-:W-:Y:S02]  /*b6a0*/  LOP3.LUT R85, R88, 0xffff0000, RZ, 0xc0, !PT ;  /* 0xffff000058557812 */ /* 0x000fe400078ec0ff */
[C---:B------:R-:W-:Y:S01]  /*b6b0*/  SHF.L.U32 R86, R89.reuse, 0x10, RZ ;  /* 0x0000001059567819 */ /* 0x040fe200000006ff */
[C---:B--2---:R-:W-:Y:S01]  /*b6c0*/  FMUL R4, R68.reuse, R4 ;  /* 0x0000000444047220 */ /* 0x044fe20000400000 */
[----:B------:R-:W-:Y:S01]  /*b6d0*/  LOP3.LUT R87, R89, 0xffff0000, RZ, 0xc0, !PT ;  /* 0xffff000059577812 */ /* 0x000fe200078ec0ff */
[----:B------:R-:W-:Y:S01]  /*b6e0*/  FMUL R5, R68, R5 ;  /* 0x0000000544057220 */ /* 0x000fe20000400000 */
[C---:B------:R-:W-:Y:S01]  /*b6f0*/  SHF.L.U32 R88, R90.reuse, 0x10, RZ ;  /* 0x000000105a587819 */ /* 0x040fe200000006ff */
[C---:B------:R-:W-:Y:S01]  /*b700*/  FFMA R4, R71.reuse, R0, R4 ;  /* 0x0000000047047223 */ /* 0x040fe20000000004 */
[----:B------:R-:W-:Y:S01]  /*b710*/  LOP3.LUT R89, R90, 0xffff0000, RZ, 0xc0, !PT ;  /* 0xffff00005a597812 */ /* 0x000fe200078ec0ff */
[----:B------:R-:W-:Y:S01]  /*b720*/  FFMA R5, R71, R3, R5 ;  /* 0x0000000347057223 */ /* 0x000fe20000000005 */
[C---:B------:R-:W-:Y:S01]  /*b730*/  SHF.L.U32 R90, R91.reuse, 0x10, RZ ;  /* 0x000000105b5a7819 */ /* 0x040fe200000006ff */
[C---:B------:R-:W-:Y:S01]  /*b740*/  FMUL R6, R68.reuse, R6 ;  /* 0x0000000644067220 */ /* 0x040fe20000400000 */
[----:B------:R-:W-:Y:S01]  /*b750*/  LOP3.LUT R91, R91, 0xffff0000, RZ, 0xc0, !PT ;  /* 0xffff00005b5b7812 */ /* 0x000fe200078ec0ff */
[----:B------:R-:W-:Y:S01]  /*b760*/  FMUL R7, R68, R7 ;  /* 0x0000000744077220 */ /* 0x000fe20000400000 */
[----:B------:R-:W-:Y:S01]  /*b770*/  F2FP.BF16.F32.PACK_AB R4, R5, R4 ;  /* 0x000000040504723e */ /* 0x000fe200000010ff */
[C---:B------:R-:W-:Y:S01]  /*b780*/  FFMA R6, R71.reuse, R69, R6 ;  /* 0x0000004547067223 */ /* 0x040fe20000000006 */
[C---:B------:R-:W-:Y:S01]  /*b790*/  SHF.L.U32 R92, R96.reuse, 0x10, RZ ;  /* 0x00000010605c7819 */ /* 0x040fe200000006ff */
[----:B------:R-:W-:Y:S01]  /*b7a0*/  FFMA R7, R71, R70, R7 ;  /* 0x0000004647077223 */ /* 0x000fe20000000007 */
[----:B------:R-:W-:Y:S01]  /*b7b0*/  LOP3.LUT R93, R96, 0xffff0000, RZ, 0xc0, !PT ;  /* 0xffff0000605d7812 */ /* 0x000fe200078ec0ff */
[C---:B------:R-:W-:Y:S01]  /*b7c0*/  FMUL R8, R68.reuse, R8 ;  /* 0x0000000844087220 */ /* 0x040fe20000400000 */
[----:B------:R-:W-:Y:S01]  /*b7d0*/  SHF.L.U32 R94, R97, 0x10, RZ ;  /* 0x00000010615e7819 */ /* 0x000fe200000006ff */
[----:B------:R-:W-:Y:S01]  /*b7e0*/  FMUL R9, R68, R9 ;  /* 0x0000000944097220 */ /* 0x000fe20000400000 */
[----:B------:R-:W-:Y:S01]  /*b7f0*/  F2FP.BF16.F32.PACK_AB R5, R7, R6 ;  /* 0x000000060705723e */ /* 0x000fe200000010ff */
[----:B------:R-:W-:Y:S01]  /*b800*/  FFMA R8, R71, R72, R8 ;  /* 0x0000004847087223 */ /* 0x000fe20000000008 */
[----:B------:R-:W-:Y:S01]  /*b810*/  LOP3.LUT R95, R97, 0xffff0000, RZ, 0xc0, !PT ;  /* 0xffff0000615f7812 */ /* 0x000fe200078ec0ff */
[----:B------:R-:W-:Y:S01]  /*b820*/  FFMA R9, R71, R73, R9 ;  /* 0x0000004947097223 */ /* 0x000fe20000000009 */
[----:B------:R-:W-:Y:S01]  /*b830*/  SHF.L.U32 R96, R98, 0x10, RZ ;  /* 0x0000001062607819 */ /* 0x000fe200000006ff */
[----:B------:R-:W-:Y:S01]  /*b840*/  FMUL R10, R68, R10 ;  /* 0x0000000a440a7220 */ /* 0x000fe20000400000 */
[----:B------:R-:W-:Y:S01]  /*b850*/  LOP3.LUT R97, R98, 0xffff0000, RZ, 0xc0, !PT ;  /* 0xffff000062617812 */ /* 0x000fe200078ec0ff */
[C---:B------:R-:W-:Y:S01]  /*b860*/  FMUL R11, R68.reuse, R11 ;  /* 0x0000000b440b7220 */ /* 0x040fe20000400000 */
[----:B------:R-:W-:Y:S01]  /*b870*/  F2FP.BF16.F32.PACK_AB R6, R9, R8 ;  /* 0x000000080906723e */ /* 0x000fe200000010ff */
[----:B------:R-:W-:Y:S01]  /*b880*/  FFMA R10, R71, R74, R10 ;  /* 0x0000004a470a7223 */ /* 0x000fe2000000000a */
[----:B------:R-:W-:Y:S01]  /*b890*/  SHF.L.U32 R98, R99, 0x10, RZ ;  /* 0x0000001063627819 */ /* 0x000fe200000006ff */
[----:B------:R-:W-:Y:S01]  /*b8a0*/  FFMA R11, R71, R75, R11 ;  /* 0x0000004b470b7223 */ /* 0x000fe2000000000b */
[----:B------:R-:W-:Y:S01]  /*b8b0*/  LOP3.LUT R99, R99, 0xffff0000, RZ, 0xc0, !PT ;  /* 0xffff000063637812 */ /* 0x000fe200078ec0ff */
[----:B------:R-:W-:Y:S01]  /*b8c0*/  FMUL R0, R68, R12 ;  /* 0x0000000c44007220 */ /* 0x000fe20000400000 */
[----:B------:R-:W-:Y:S01]  /*b8d0*/  SHF.L.U32 R100, R104, 0x10, RZ ;  /* 0x0000001068647819 */ /* 0x000fe200000006ff */
[C---:B------:R-:W-:Y:S01]  /*b8e0*/  FMUL R3, R68.reuse, R13 ;  /* 0x0000000d44037220 */ /* 0x040fe20000400000 */
[----:B------:R-:W-:Y:S01]  /*b8f0*/  F2FP.BF16.F32.PACK_AB R7, R11, R10 ;  /* 0x0000000a0b07723e */ /* 0x000fe200000010ff */
[----:B------:R-:W-:Y:S01]  /*b900*/  FMUL R14, R68, R14 ;  /* 0x0000000e440e7220 */ /* 0x000fe20000400000 */
[----:B------:R-:W-:Y:S01]  /*b910*/  LOP3.LUT R101, R104, 0xffff0000, RZ, 0xc0, !PT ;  /* 0xffff000068657812 */ /* 0x000fe200078ec0ff */
[C---:B------:R-:W-:Y:S01]  /*b920*/  FMUL R15, R68.reuse, R15 ;  /* 0x0000000f440f7220 */ /* 0x040fe20000400000 */
[----:B------:R-:W-:Y:S01]  /*b930*/  SHF.L.U32 R102, R105, 0x10, RZ ;  /* 0x0000001069667819 */ /* 0x000fe200000006ff */
[----:B------:R-:W-:Y:S01]  /*b940*/  FFMA R0, R71, R76, R0 ;  /* 0x0000004c47007223 */ /* 0x000fe20000000000 */
[----:B------:R-:W-:Y:S01]  /*b950*/  LOP3.LUT R103, R105, 0xffff0000, RZ, 0xc0, !PT ;  /* 0xffff000069677812 */ /* 0x000fe200078ec0ff */
[----:B------:R-:W-:Y:S01]  /*b960*/  FMUL R12, R68, R16 ;  /* 0x00000010440c7220 */ /* 0x000fe20000400000 */
[C---:B------:R-:W-:Y:S01]  /*b970*/  SHF.L.U32 R104, R106.reuse, 0x10, RZ ;  /* 0x000000106a687819 */ /* 0x040fe200000006ff */
[----:B------:R-:W-:Y:S01]  /*b980*/  FFMA R3, R71, R77, R3 ;  /* 0x0000004d47037223 */ /* 0x000fe20000000003 */
[----:B------:R-:W-:Y:S01]  /*b990*/  LOP3.LUT R105, R106, 0xffff0000, RZ, 0xc0, !PT ;  /* 0xffff00006a697812 */ /* 0x000fe200078ec0ff */
[C---:B------:R-:W-:Y:S01]  /*b9a0*/  FMUL R13, R68.reuse, R17 ;  /* 0x00000011440d7220 */ /* 0x040fe20000400000 */
[----:B------:R-:W-:Y:S01]  /*b9b0*/  SHF.L.U32 R106, R107, 0x10, RZ ;  /* 0x000000106b6a7819 */ /* 0x000fe200000006ff */
[----:B------:R-:W-:Y:S01]  /*b9c0*/  FFMA R14, R71, R78, R14 ;  /* 0x0000004e470e7223 */ /* 0x000fe2000000000e */
[----:B------:R-:W-:Y:S01]  /*b9d0*/  F2FP.BF16.F32.PACK_AB R8, R3, R0 ;  /* 0x000000000308723e */ /* 0x000fe200000010ff */
[----:B------:R-:W-:Y:S01]  /*b9e0*/  FMUL R18, R68, R18 ;  /* 0x0000001244127220 */ /* 0x000fe20000400000 */
[----:B------:R-:W-:Y:S01]  /*b9f0*/  LOP3.LUT R107, R107, 0xffff0000, RZ, 0xc0, !PT ;  /* 0xffff00006b6b7812 */ /* 0x000fe200078ec0ff */
[----:B------:R-:W-:Y:S01]  /*ba00*/  FFMA R15, R71, R79, R15 ;  /* 0x0000004f470f7223 */ /* 0x000fe2000000000f */
[----:B------:R-:W-:Y:S01]  /*ba10*/  SHF.L.U32 R108, R112, 0x10, RZ ;  /* 0x00000010706c7819 */ /* 0x000fe200000006ff */
[----:B------:R-:W-:Y:S01]  /*ba20*/  FMUL R19, R68, R19 ;  /* 0x0000001344137220 */ /* 0x000fe20000400000 */
[----:B------:R-:W-:Y:S01]  /*ba30*/  LOP3.LUT R109, R112, 0xffff0000, RZ, 0xc0, !PT ;  /* 0xffff0000706d7812 */ /* 0x000fe200078ec0ff */
[----:B------:R1:W-:Y:S01]  /*ba40*/  STS.128 [R164+UR46+0xc400], R4 ;  /* 0x00c40004a4007988 */ /* 0x0003e20008000c2e */
[----:B------:R-:W-:Y:S01]  /*ba50*/  F2FP.BF16.F32.PACK_AB R9, R15, R14 ;  /* 0x0000000e0f09723e */ /* 0x000fe200000010ff */
[C---:B------:R-:W-:Y:S01]  /*ba60*/  FFMA R12, R71.reuse, R80, R12 ;  /* 0x00000050470c7223 */ /* 0x040fe2000000000c */
[C---:B------:R-:W-:Y:S01]  /*ba70*/  FFMA R13, R71.reuse, R81, R13 ;  /* 0x00000051470d7223 */ /* 0x040fe2000000000d */
[----:B------:R-:W-:Y:S01]  /*ba80*/  FFMA R18, R71, R82, R18 ;  /* 0x0000005247127223 */ /* 0x000fe20000000012 */
[----:B------:R-:W-:Y:S01]  /*ba90*/  SHF.L.U32 R110, R113, 0x10, RZ ;  /* 0x00000010716e7819 */ /* 0x000fe200000006ff */
[----:B------:R-:W-:Y:S01]  /*baa0*/  FFMA R19, R71, R83, R19 ;  /* 0x0000005347137223 */ /* 0x000fe20000000013 */
[C---:B------:R-:W-:Y:S01]  /*bab0*/  FMUL R16, R68.reuse, R20 ;  /* 0x0000001444107220 */ /* 0x040fe20000400000 */
[----:B------:R-:W-:Y:S01]  /*bac0*/  F2FP.BF16.F32.PACK_AB R10, R13, R12 ;  /* 0x0000000c0d0a723e */ /* 0x000fe200000010ff */
[C---:B------:R-:W-:Y:S01]  /*bad0*/  FMUL R17, R68.reuse, R21 ;  /* 0x0000001544117220 */ /* 0x040fe20000400000 */
[C---:B------:R-:W-:Y:S01]  /*bae0*/  FMUL R22, R68.reuse, R22 ;  /* 0x0000001644167220 */ /* 0x040fe20000400000 */
[----:B------:R-:W-:Y:S01]  /*baf0*/  F2FP.BF16.F32.PACK_AB R11, R19, R18 ;  /* 0x00000012130b723e */ /* 0x000fe200000010ff */
[C---:B------:R-:W-:Y:S01]  /*bb00*/  FFMA R16, R71.reuse, R84, R16 ;  /* 0x0000005447107223 */ /* 0x040fe20000000010 */
[----:B------:R-:W-:Y:S01]  /*bb10*/  FFMA R17, R71, R85, R17 ;  /* 0x0000005547117223 */ /* 0x000fe20000000011 */
[----:B------:R-:W-:Y:S01]  /*bb20*/  LOP3.LUT R111, R113, 0xffff0000, RZ, 0xc0, !PT ;  /* 0xffff0000716f7812 */ /* 0x000fe200078ec0ff */
[----:B------:R-:W-:Y:S01]  /*bb30*/  FFMA R22, R71, R86, R22 ;  /* 0x0000005647167223 */ /* 0x000fe20000000016 */
[----:B------:R1:W-:Y:S01]  /*bb40*/  STS.128 [R163+0xc400], R8 ;  /* 0x00c40008a3007388 */ /* 0x0003e20000000c00 */
[C---:B------:R-:W-:Y:S01]  /*bb50*/  FMUL R23, R68.reuse, R23 ;  /* 0x0000001744177220 */ /* 0x040fe20000400000 */
[----:B------:R-:W-:Y:S01]  /*bb60*/  F2FP.BF16.F32.PACK_AB R16, R17, R16 ;  /* 0x000000101110723e */ /* 0x000fe200000010ff */
[C---:B------:R-:W-:Y:S01]  /*bb70*/  FMUL R20, R68.reuse, R24 ;  /* 0x0000001844147220 */ /* 0x040fe20000400000 */
[----:B------:R-:W-:Y:S01]  /*bb80*/  FMUL R21, R68, R25 ;  /* 0x0000001944157220 */ /* 0x000fe20000400000 */
[C---:B------:R-:W-:Y:S01]  /*bb90*/  SHF.L.U32 R112, R114.reuse, 0x10, RZ ;  /* 0x0000001072707819 */ /* 0x040fe200000006ff */
[C---:B------:R-:W-:Y:S01]  /*bba0*/  FFMA R23, R71.reuse, R87, R23 ;  /* 0x0000005747177223 */ /* 0x040fe20000000017 */
[C---:B------:R-:W-:Y:S01]  /*bbb0*/  FFMA R20, R71.reuse, R88, R20 ;  /* 0x0000005847147223 */ /* 0x040fe20000000014 */
[----:B------:R-:W-:Y:S01]  /*bbc0*/  LOP3.LUT R113, R114, 0xffff0000, RZ, 0xc0, !PT ;  /* 0xffff000072717812 */ /* 0x000fe200078ec0ff */
        /* <DEDUP_REMOVED lines=8> */
[----:B------:R-:W-:Y:S01]  /*bc50*/  SHF.L.U32 R114, R115, 0x10, RZ ;  /* 0x0000001073727819 */ /* 0x000fe200000006ff */
[----:B------:R-:W-:Y:S01]  /*bc60*/  FFMA R24, R71, R92, R24 ;  /* 0x0000005c47187223 */ /* 0x000fe20000000018 */
[C---:B------:R-:W-:Y:S01]  /*bc70*/  FMUL R25, R68.reuse, R29 ;  /* 0x0000001d44197220 */ /* 0x040fe20000400000 */
[----:B------:R-:W-:Y:S01]  /*bc80*/  LOP3.LUT R115, R115, 0xffff0000, RZ, 0xc0, !PT ;  /* 0xffff000073737812 */ /* 0x000fe200078ec0ff */
[C---:B------:R-:W-:Y:S01]  /*bc90*/  FMUL R30, R68.reuse, R30 ;  /* 0x0000001e441e7220 */ /* 0x040fe20000400000 */
[----:B------:R-:W-:Y:S01]  /*bca0*/  F2FP.BF16.F32.PACK_AB R19, R27, R26 ;  /* 0x0000001a1b13723e */ /* 0x000fe200000010ff */
[C---:B------:R-:W-:Y:S01]  /*bcb0*/  FFMA R25, R71.reuse, R93, R25 ;  /* 0x0000005d47197223 */ /* 0x040fe20000000019 */
[----:B------:R-:W-:Y:S01]  /*bcc0*/  FMUL R31, R68, R31 ;  /* 0x0000001f441f7220 */ /* 0x000fe20000400000 */
[----:B------:R-:W-:Y:S01]  /*bcd0*/  FFMA R30, R71, R94, R30 ;  /* 0x0000005e471e7223 */ /* 0x000fe2000000001e */
[----:B------:R-:W-:Y:S01]  /*bce0*/  SHF.L.U32 R116, R120, 0x10, RZ ;  /* 0x0000001078747819 */ /* 0x000fe200000006ff */
[----:B------:R1:W-:Y:S01]  /*bcf0*/  STS.128 [R162+0xc400], R16 ;  /* 0x00c40010a2007388 */ /* 0x0003e20000000c00 */
[----:B------:R-:W-:Y:S01]  /*bd00*/  F2FP.BF16.F32.PACK_AB R24, R25, R24 ;  /* 0x000000181918723e */ /* 0x000fe200000010ff */
[C---:B------:R-:W-:Y:S01]  /*bd10*/  FFMA R31, R71.reuse, R95, R31 ;  /* 0x0000005f471f7223 */ /* 0x040fe2000000001f */
[C---:B------:R-:W-:Y:S01]  /*bd20*/  FMUL R28, R68.reuse, R32 ;  /* 0x00000020441c7220 */ /* 0x040fe20000400000 */
[C---:B------:R-:W-:Y:S01]  /*bd30*/  FMUL R29, R68.reuse, R33 ;  /* 0x00000021441d7220 */ /* 0x040fe20000400000 */
[----:B------:R-:W-:Y:S01]  /*bd40*/  FMUL R34, R68, R34 ;  /* 0x0000002244227220 */ /* 0x000fe20000400000 */
[----:B------:R-:W-:Y:S01]  /*bd50*/  LOP3.LUT R117, R120, 0xffff0000, RZ, 0xc0, !PT ;  /* 0xffff000078757812 */ /* 0x000fe200078ec0ff */
[----:B------:R-:W-:Y:S01]  /*bd60*/  FFMA R28, R71, R96, R28 ;  /* 0x00000060471c7223 */ /* 0x000fe2000000001c */
[----:B------:R-:W-:Y:S01]  /*bd70*/  F2FP.BF16.F32.PACK_AB R25, R31, R30 ;  /* 0x0000001e1f19723e */ /* 0x000fe200000010ff */
[C---:B------:R-:W-:Y:S01]  /*bd80*/  FFMA R29, R71.reuse, R97, R29 ;  /* 0x00000061471d7223 */ /* 0x040fe2000000001d */
[----:B------:R-:W-:Y:S01]  /*bd90*/  FFMA R34, R71, R98, R34 ;  /* 0x0000006247227223 */ /* 0x000fe20000000022 */
[C---:B------:R-:W-:Y:S01]  /*bda0*/  FMUL R35, R68.reuse, R35 ;  /* 0x0000002344237220 */ /* 0x040fe20000400000 */
[----:B------:R-:W-:Y:S01]  /*bdb0*/  SHF.L.U32 R118, R121, 0x10, RZ ;  /* 0x0000001079767819 */ /* 0x000fe200000006ff */
[C---:B------:R-:W-:Y:S01]  /*bdc0*/  FMUL R32, R68.reuse, R36 ;  /* 0x0000002444207220 */ /* 0x040fe20000400000 */
[----:B------:R-:W-:Y:S01]  /*bdd0*/  F2FP.BF16.F32.PACK_AB R26, R29, R28 ;  /* 0x0000001c1d1a723e */ /* 0x000fe200000010ff */
[C---:B------:R-:W-:Y:S01]  /*bde0*/  FFMA R35, R71.reuse, R99, R35 ;  /* 0x0000006347237223 */ /* 0x040fe20000000023 */
[C---:B------:R-:W-:Y:S01]  /*bdf0*/  FMUL R33, R68.reuse, R37 ;  /* 0x0000002544217220 */ /* 0x040fe20000400000 */
[----:B------:R-:W-:Y:S01]  /*be00*/  FFMA R32, R71, R100, R32 ;  /* 0x0000006447207223 */ /* 0x000fe20000000020 */
        /* <DEDUP_REMOVED lines=29> */
[C---:B------:R-:W-:Y:S01]  /*bfe0*/  FMUL R47, R68.reuse, R47 ;  /* 0x0000002f442f7220 */ /* 0x040fe20000400000 */
[C---:B------:R-:W-:Y:S01]  /*bff0*/  FMUL R44, R68.reuse, R48 ;  /* 0x00000030442c7220 */ /* 0x040fe20000400000 */
[----:B------:R-:W-:Y:S01]  /*c000*/  FMUL R45, R68, R49 ;  /* 0x00000031442d7220 */ /* 0x000fe20000400000 */
[----:B------:R1:W-:Y:S01]  /*c010*/  STS.128 [R149+0xc400], R32 ;  /* 0x00c4002095007388 */ /* 0x0003e20000000c00 */
[C---:B------:R-:W-:Y:S01]  /*c020*/  SHF.L.U32 R124, R128.reuse, 0x10, RZ ;  /* 0x00000010807c7819 */ /* 0x040fe200000006ff */
[----:B------:R-:W-:Y:S01]  /*c030*/  FFMA R46, R71, R110, R46 ;  /* 0x0000006e472e7223 */ /* 0x000fe2000000002e */
[----:B------:R-:W-:Y:S01]  /*c040*/  F2FP.BF16.F32.PACK_AB R40, R41, R40 ;  /* 0x000000282928723e */ /* 0x000fe200000010ff */
[C---:B------:R-:W-:Y:S01]  /*c050*/  FFMA R47, R71.reuse, R111, R47 ;  /* 0x0000006f472f7223 */ /* 0x040fe2000000002f */
[C---:B------:R-:W-:Y:S01]  /*c060*/  FFMA R44, R71.reuse, R112, R44 ;  /* 0x00000070472c7223 */ /* 0x040fe2000000002c */
[----:B------:R-:W-:Y:S01]  /*c070*/  LOP3.LUT R125, R128, 0xffff0000, RZ, 0xc0, !PT ;  /* 0xffff0000807d7812 */ /* 0x000fe200078ec0ff */
[C---:B------:R-:W-:Y:S01]  /*c080*/  FFMA R45, R71.reuse, R113, R45 ;  /* 0x00000071472d7223 */ /* 0x040fe2000000002d */
        /* <DEDUP_REMOVED lines=14> */
[----:B------:R-:W-:Y:S01]  /*c170*/  FFMA R55, R71, R119, R55 ;  /* 0x0000007747377223 */ /* 0x000fe20000000037 */
[C---:B------:R-:W-:Y:S01]  /*c180*/  FMUL R59, R68.reuse, R59 ;  /* 0x0000003b443b7220 */ /* 0x040fe20000400000 */
[----:B------:R-:W-:Y:S01]  /*c190*/  F2FP.BF16.F32.PACK_AB R41, R47, R46 ;  /* 0x0000002e2f29723e */ /* 0x000fe200000010ff */
[----:B------:R-:W-:Y:S01]  /*c1a0*/  FFMA R52, R71, R120, R52 ;  /* 0x0000007847347223 */ /* 0x000fe20000000034 */
[----:B------:R-:W-:Y:S01]  /*c1b0*/  F2FP.BF16.F32.PACK_AB R42, R45, R44 ;  /* 0x0000002c2d2a723e */ /* 0x000fe200000010ff */
[C---:B------:R-:W-:Y:S01]  /*c1c0*/  FMUL R56, R68.reuse, R60 ;  /* 0x0000003c44387220 */ /* 0x040fe20000400000 */
[----:B------:R-:W-:Y:S01]  /*c1d0*/  F2FP.BF16.F32.PACK_AB R43, R51, R50 ;  /* 0x00000032332b723e */ /* 0x000fe200000010ff */
[----:B------:R-:W-:Y:S01]  /*c1e0*/  FFMA R53, R71, R121, R53 ;  /* 0x0000007947357223 */ /* 0x000fe20000000035 */
[----:B------:R-:W-:Y:S01]  /*c1f0*/  SHF.L.U32 R126, R129, 0x10, RZ ;  /* 0x00000010817e7819 */ /* 0x000fe200000006ff */
[C---:B------:R-:W-:Y:S01]  /*c200*/  FMUL R57, R68.reuse, R61 ;  /* 0x0000003d44397220 */ /* 0x040fe20000400000 */
[----:B------:R-:W-:Y:S01]  /*c210*/  FFMA R58, R71, R122, R58 ;  /* 0x0000007a473a7223 */ /* 0x000fe2000000003a */
[----:B------:R1:W-:Y:S01]  /*c220*/  STS.128 [R160+0xc400], R40 ;  /* 0x00c40028a0007388 */ /* 0x0003e20000000c00 */
[----:B------:R-:W-:Y:S01]  /*c230*/  LOP3.LUT R127, R129, 0xffff0000, RZ, 0xc0, !PT ;  /* 0xffff0000817f7812 */ /* 0x000fe200078ec0ff */
[----:B------:R-:W-:Y:S01]  /*c240*/  FMUL R62, R68, R62 ;  /* 0x0000003e443e7220 */ /* 0x000fe20000400000 */
[C---:B------:R-:W-:Y:S01]  /*c250*/  FFMA R59, R71.reuse, R123, R59 ;  /* 0x0000007b473b7223 */ /* 0x040fe2000000003b */
[----:B------:R-:W-:Y:S01]  /*c260*/  SHF.L.U32 R128, R130, 0x10, RZ ;  /* 0x0000001082807819 */ /* 0x000fe200000006ff */
[----:B------:R-:W-:Y:S01]  /*c270*/  FMUL R63, R68, R63 ;  /* 0x0000003f443f7220 */ /* 0x000fe20000400000 */
[C---:B------:R-:W-:Y:S01]  /*c280*/  FFMA R56, R71.reuse, R124, R56 ;  /* 0x0000007c47387223 */ /* 0x040fe20000000038 */
[----:B------:R-:W-:Y:S01]  /*c290*/  LOP3.LUT R129, R130, 0xffff0000, RZ, 0xc0, !PT ;  /* 0xffff000082817812 */ /* 0x000fe200078ec0ff */
[C---:B------:R-:W-:Y:S01]  /*c2a0*/  FMUL R60, R68.reuse, R64 ;  /* 0x00000040443c7220 */ /* 0x040fe20000400000 */
[----:B------:R-:W-:Y:S01]  /*c2b0*/  FFMA R57, R71, R125, R57 ;  /* 0x0000007d47397223 */ /* 0x000fe20000000039 */
[----:B------:R-:W-:Y:S01]  /*c2c0*/  SHF.L.U32 R130, R131, 0x10, RZ ;  /* 0x0000001083827819 */ /* 0x000fe200000006ff */
[C---:B------:R-:W-:Y:S01]  /*c2d0*/  FMUL R61, R68.reuse, R65 ;  /* 0x00000041443d7220 */ /* 0x040fe20000400000 */
        /* <DEDUP_REMOVED lines=17> */
[----:B------:R-:W-:Y:S02]  /*c3f0*/  F2FP.BF16.F32.PACK_AB R59, R67, R66 ;  /* 0x00000042433b723e */ /* 0x000fe400000010ff */
[----:B------:R-:W-:Y:S03]  /*c400*/  ISETP.NE.AND P0, PT, R154, RZ, PT ;  /* 0x000000ff9a00720c */ /* 0x000fe60003f05270 */
[----:B------:R1:W-:Y:S01]  /*c410*/  STS.128 [R158+0xc400], R56 ;  /* 0x00c400389e007388 */ /* 0x0003e20000000c00 */
[----:B------:R-:W-:Y:S01]  /*c420*/  @!PT LDS RZ, [RZ] ;  /* 0x00000000fffff984 */ /* 0x000fe20000000800 */
[----:B------:R-:W-:Y:S01]  /*c430*/  @!PT LDS RZ, [RZ] ;  /* 0x00000000fffff984 */ /* 0x000fe20000000800 */
[----:B------:R-:W-:Y:S01]  /*c440*/  @!PT LDS RZ, [RZ] ;  /* 0x00000000fffff984 */ /* 0x000fe20000000800 */
[----:B------:R-:W-:Y:S01]  /*c450*/  @!PT LDS RZ, [RZ] ;  /* 0x00000000fffff984 */ /* 0x000fe20000000800 */
[----:B------:R2:W-:Y:S07]  /*c460*/  MEMBAR.ALL.CTA ;  /* 0x0000000000007992 */ /* 0x0005ee0000008000 */
[----:B--2---:R-:W2:Y:S02]  /*c470*/  FENCE.VIEW.ASYNC.S ;  /* 0x00000000000073c6 */ /* 0x004ea40000000000 */
[----:B--2---:R-:W-:Y:S06]  /*c480*/  BAR.SYNC.DEFER_BLOCKING 0x1, 0x80 ;  /* 0x0042000000007b1d */ /* 0x004fec0000010000 */
[----:B------:R-:W-:Y:S05]  /*c490*/  @P0 BRA `(.L_x_150) ;  /* 0x0000000000280947 */ /* 0x000fea0003800000 */
[----:B------:R-:W2:Y:S01]  /*c4a0*/  LDCU.64 UR6, c[0x0][0x348] ;  /* 0x00006900ff0677ac */ /* 0x000ea20008000a00 */
[----:B------:R-:W-:Y:S02]  /*c4b0*/  UIADD3 UR9, UPT, UPT, UR53, UR39, URZ ;  /* 0x0000002735097290 */ /* 0x000fe4000fffe0ff */
[----:B------:R-:W-:Y:S01]  /*c4c0*/  UIADD3 UR8, UPT, UPT, UR46, 0xc400, URZ ;  /* 0x0000c4002e087890 */ /* 0x000fe2000fffe0ff */
[----:B------:R-:W-:Y:S01]  /*c4d0*/  UMOV UR10, UR50 ;  /* 0x00000032000a7c82 */ /* 0x000fe20008000000 */
[----:B------:R-:W-:Y:S01]  /*c4e0*/  UMOV UR11, UR44 ;  /* 0x0000002c000b7c82 */ /* 0x000fe20008000000 */
[----:B--2---:R-:W-:Y:S04]  /*c4f0*/  UIADD3 UR4, UP0, UPT, UR6, 0xa80, URZ ;  /* 0x00000a8006047890 */ /* 0x004fe8000ff1e0ff */
[----:B------:R-:W-:Y:S09]  /*c500*/  UIADD3.X UR5, UPT, UPT, URZ, UR7, URZ, UP0, !UPT ;  /* 0x00000007ff057290 */ /* 0x000ff200087fe4ff */
[----:B------:R2:W-:Y:S01]  /*c510*/  UTMASTG.3D [UR8], [UR4] ;  /* 0x00000008040073b5 */ /* 0x0005e20008010000 */
[----:B------:R0:W-:Y:S01]  /*c520*/  UTMACMDFLUSH ;  /* 0x00000000000079b7 */ /* 0x0001e20000000000 */
[----:B--2---:R-:W-:Y:S04]  /*c530*/  DEPBAR.LE SB0, 0x1 ;  /* 0x000080400000791a */ /* 0x004fe80000000000 */
.L_x_150:
[----:B------:R-:W-:Y:S05]  /*c540*/  BSYNC.RECONVERGENT B0 ;  /* 0x0000000000007941 */ /* 0x000fea0003800200 */
.L_x_149:
[----:B------:R-:W-:Y:S01]  /*c550*/  BAR.SYNC.DEFER_BLOCKING 0x1, 0x80 ;  /* 0x0042000000007b1d */ /* 0x000fe20000010000 */
[----:B------:R-:W-:Y:S09]  /*c560*/  UISETP.NE.AND UP0, UPT, UR54, -0x4, UPT ;  /* 0xfffffffc3600788c */ /* 0x000ff2000bf05270 */
[----:B------:R-:W-:Y:S05]  /*c570*/  BRA.U !UP0, `(.L_x_151) ;  /* 0x0000000108247547 */ /* 0x000fea000b800000 */
[----:B------:R-:W-:Y:S01]  /*c580*/  ISETP.NE.AND P0, PT, R157, RZ, PT ;  /* 0x000000ff9d00720c */ /* 0x000fe20003f05270 */
[----:B------:R-:W-:Y:S01]  /*c590*/  IMAD.U32 R0, RZ, RZ, UR52 ;  /* 0x00000034ff007e24 */ /* 0x000fe2000f8e00ff */
[----:B------:R-:W-:Y:S04]  /*c5a0*/  UIADD3 UR4, UPT, UPT, UR52, 0x1, URZ ;  /* 0x0000000134047890 */ /* 0x000fe8000fffe0ff */
[----:B------:R-:W-:Y:S04]  /*c5b0*/  UISETP.NE.AND UP0, UPT, UR4, 0x4, UPT ;  /* 0x000000040400788c */ /* 0x000fe8000bf05270 */
[----:B------:R-:W-:Y:S03]  /*c5c0*/  USEL UR52, UR4, URZ, UP0 ;  /* 0x000000ff04347287 */ /* 0x000fe60008000000 */
[----:B------:R-:W-:Y:S05]  /*c5d0*/  @P0 LEA R0, R0, UR46, 0x3 ;  /* 0x0000002e00000c11 */ /* 0x000fea000f8e18ff */
[----:B------:R-:W-:Y:S05]  /*c5e0*/  @P0 VIADD R0, R0, 0xb0 ;  /* 0x000000b000000836 */ /* 0x000fea0000000000 */
[----:B------:R-:W-:Y:S04]  /*c5f0*/  @P0 PRMT R0, R165, 0x654, R0 ;  /* 0x00000654a5000816 */ /* 0x000fe80000000000 */
[----:B------:R2:W-:Y:S03]  /*c600*/  @P0 SYNCS.ARRIVE.TRANS64.RED.A1T0 RZ, [R0+URZ], RZ ;  /* 0x000000ff00ff09a7 */ /* 0x0005e600081004ff */
.L_x_151:
[----:B------:R-:W-:Y:S01]  /*c610*/  R2UR UR6, R156 ;  /* 0x000000009c0672ca */ /* 0x000fe200000e0000 */
[----:B------:R-:W-:Y:S01]  /*c620*/  UIADD3 UR54, UPT, UPT, UR54, 0x4, URZ ;  /* 0x0000000436367890 */ /* 0x000fe2000fffe0ff */
[----:B------:R-:W-:Y:S01]  /*c630*/  R2UR UR5, R144 ;  /* 0x00000000900572ca */ /* 0x000fe200000e0000 */
[----:B------:R-:W-:Y:S01]  /*c640*/  ULOP3.LUT UR38, UR38, 0x1, URZ, 0x3c, !UPT ;  /* 0x0000000126267892 */ /* 0x000fe2000f8e3cff */
[----:B------:R-:W-:Y:S01]  /*c650*/  R2UR UR4, R145 ;  /* 0x00000000910472ca */ /* 0x000fe200000e0000 */
[----:B------:R-:W-:Y:S01]  /*c660*/  UMOV UR44, UR63 ;  /* 0x0000003f002c7c82 */ /* 0x000fe20008000000 */
[C---:B------:R-:W-:Y:S04]  /*c670*/  ISETP.NE.AND P0, PT, R148.reuse, 0x2, PT ;  /* 0x000000029400780c */ /* 0x040fe80003f05270 */
[----:B--2---:R-:W-:Y:S02]  /*c680*/  SEL R0, RZ, 0x1, P0 ;  /* 0x00000001ff007807 */ /* 0x004fe40000000000 */
[----:B------:R-:W-:Y:S01]  /*c690*/  SEL R148, R148, RZ, P0 ;  /* 0x000000ff94947207 */ /* 0x000fe20000000000 */
[----:B------:R-:W-:Y:S01]  /*c6a0*/  UISETP.NE.AND UP0, UPT, UR6, URZ, UPT ;  /* 0x000000ff0600728c */ /* 0x000fe2000bf05270 */
[----:B------:R-:W-:Y:S01]  /*c6b0*/  LOP3.LUT R150, R150, R0, RZ, 0x3c, !PT ;  /* 0x0000000096967212 */ /* 0x000fe200078e3cff */
[----:B------:R-:W-:Y:S02]  /*c6c0*/  UIADD3 UR16, UPT, UPT, UR36, UR5, URZ ;  /* 0x0000000524107290 */ /* 0x000fe4000fffe0ff */
[----:B------:R-:W-:Y:S05]  /*c6d0*/  UIADD3 UR20, UPT, UPT, UR37, UR4, URZ ;  /* 0x0000000425147290 */ /* 0x000fea000fffe0ff */
[----:B------:R-:W-:Y:S07]  /*c6e0*/  BRA.U UP0, `(.L_x_152) ;  /* 0xffffff9d00a47547 */ /* 0x000fee000b83ffff */
[----:B------:R-:W2:Y:S01]  /*c6f0*/  S2UR UR4, SR_CgaCtaId ;  /* 0x00000000000479c3 */ /* 0x000ea20000008800 */
[----:B------:R-:W3:Y:S01]  /*c700*/  LDCU.64 UR6, c[0x0][0xc90] ;  /* 0x00019200ff0677ac */ /* 0x000ee20008000a00 */
[----:B------:R-:W-:Y:S01]  /*c710*/  UIADD3 UR8, UPT, UPT, UR46, 0x130, URZ ;  /* 0x000001302e087890 */ /* 0x000fe2000fffe0ff */
[----:B---3--:R-:W-:-:S04]  /*c720*/  ISETP.NE.U32.AND P1, PT, RZ, UR6, PT ;  /* 0x00000006ff007c0c */ /* 0x008fc8000bf25070 */
[----:B------:R-:W-:Y:S01]  /*c730*/  ISETP.NE.AND.EX P0, PT, RZ, UR7, PT, P1 ;  /* 0x00000007ff007c0c */ /* 0x000fe2000bf05310 */
[----:B--2---:R-:W-:Y:S01]  /*c740*/  ULOP3.LUT UR9, UR4, 0x1, URZ, 0x3c, !UPT ;  /* 0x0000000104097892 */ /* 0x004fe2000f8e3cff */
[----:B------:R-:W2:Y:S03]  /*c750*/  LDCU.64 UR4, c[0x0][0xc88] ;  /* 0x00019100ff0477ac */ /* 0x000ea60008000a00 */
[----:B------:R-:W-:-:S09]  /*c760*/  UPRMT UR8, UR9, 0x654, UR8 ;  /* 0x0000065409087896 */ /* 0x000fd20008000008 */
[----:B------:R-:W-:Y:S01]  /*c770*/  SYNCS.ARRIVE.TRANS64.RED.A1T0 RZ, [UR8], RZ ;  /* 0x000000ffffff79a7 */ /* 0x000fe20008100408 */
[----:B--2---:R-:W-:Y:S01]  /*c780*/  ISETP.NE.U32.AND P2, PT, RZ, UR4, PT ;  /* 0x00000004ff007c0c */ /* 0x004fe2000bf45070 */
[----:B------:R-:W-:Y:S03]  /*c790*/  SYNCS.ARRIVE.TRANS64.A1T0 RZ, [UR46+0x130], RZ ;  /* 0x000130ffffff79a7 */ /* 0x000fe6000810002e */
[----:B------:R-:W-:-:S13]  /*c7a0*/  ISETP.NE.AND.EX P2, PT, RZ, UR5, PT, P2 ;  /* 0x00000005ff007c0c */ /* 0x000fda000bf45320 */
[----:B------:R-:W-:Y:S05]  /*c7b0*/  @P2 BRA P0, `(.L_x_153) ;  /* 0x00000000003c2947 */ /* 0x000fea0000000000 */
[----:B------:R-:W-:-:S13]  /*c7c0*/  ISETP.NE.AND.EX P1, PT, RZ, UR7, PT, P1 ;  /* 0x00000007ff007c0c */ /* 0x000fda000bf25310 */
[----:B------:R-:W-:Y:S05]  /*c7d0*/  @P1 BRA `(.L_x_154) ;  /* 0x00000000000c1947 */ /* 0x000fea0003800000 */
[----:B------:R-:W-:-:S13]  /*c7e0*/  FSETP.NEU.AND P0, PT, R71, RZ, PT ;  /* 0x000000ff4700720b */ /* 0x000fda0003f0d000 */
[----:B------:R-:W-:Y:S05]  /*c7f0*/  @!P0 EXIT ;  /* 0x000000000000894d */ /* 0x000fea0003800000 */
[----:B------:R-:W-:Y:S05]  /*c800*/  BRA `(.L_x_153) ;  /* 0x0000000000287947 */ /* 0x000fea0003800000 */
.L_x_154:
[----:B------:R-:W-:Y:S01]  /*c810*/  ISETP.NE.AND P0, PT, R147, RZ, PT ;  /* 0x000000ff9300720c */ /* 0x000fe20003f05270 */
[----:B------:R-:W-:-:S12]  /*c820*/  BSSY.RECONVERGENT B0, `(.L_x_153) ;  /* 0x0000008000007945 */ /* 0x000fd80003800200 */
[----:B------:R-:W-:Y:S05]  /*c830*/  @P0 BRA `(.L_x_155) ;  /* 0x0000000000100947 */ /* 0x000fea0003800000 */
[----:B------:R-:W-:-:S04]  /*c840*/  ISETP.NE.U32.AND P0, PT, RZ, UR4, PT ;  /* 0x00000004ff007c0c */ /* 0x000fc8000bf05070 */
[----:B------:R-:W-:-:S13]  /*c850*/  ISETP.NE.AND.EX P0, PT, RZ, UR5, PT, P0 ;  /* 0x00000005ff007c0c */ /* 0x000fda000bf05300 */
[----:B------:R-:W-:Y:S05]  /*c860*/  @!P0 EXIT ;  /* 0x000000000000894d */ /* 0x000fea0003800000 */
[----:B------:R-:W-:Y:S05]  /*c870*/  BRA `(.L_x_156) ;  /* 0x0000000000087947 */ /* 0x000fea0003800000 */
.L_x_155:
[----:B------:R-:W-:-:S13]  /*c880*/  FSETP.NEU.AND P0, PT, R71, RZ, PT ;  /* 0x000000ff4700720b */ /* 0x000fda0003f0d000 */
[----:B------:R-:W-:Y:S05]  /*c890*/  @!P0 EXIT ;  /* 0x000000000000894d */ /* 0x000fea0003800000 */
.L_x_156:
[----:B------:R-:W-:Y:S05]  /*c8a0*/  BSYNC.RECONVERGENT B0 ;  /* 0x0000000000007941 */ /* 0x000fea0003800200 */
.L_x_153:
[----:B------:R-:W2:Y:S01]  /*c8b0*/  S2UR UR7, SR_CgaCtaId ;  /* 0x00000000000779c3 */ /* 0x000ea20000008800 */
[----:B------:R-:W-:Y:S01]  /*c8c0*/  ULEA UR6, UR52, UR46, 0x3 ;  /* 0x0000002e34067291 */ /* 0x000fe2000f8e18ff */
[----:B------:R-:W-:-:S04]  /*c8d0*/  DEPBAR.LE SB0, 0x0 ;  /* 0x000080000000791a */ /* 0x000fc80000000000 */
[----:B------:R-:W-:-:S04]  /*c8e0*/  UIADD3 UR6, UPT, UPT, UR6, 0xb0, URZ ;  /* 0x000000b006067890 */ /* 0x000fc8000fffe0ff */
[----:B--2---:R-:W-:-:S09]  /*c8f0*/  UPRMT UR6, UR7, 0x654, UR6 ;  /* 0x0000065407067896 */ /* 0x004fd20008000006 */
[----:B------:R-:W-:Y:S01]  /*c900*/  SYNCS.ARRIVE.TRANS64.RED.A1T0 RZ, [UR6], RZ ;  /* 0x000000ffffff79a7 */ /* 0x000fe20008100406 */
[----:B------:R-:W-:Y:S05]  /*c910*/  EXIT ;  /* 0x000000000000794d */ /* 0x000fea0003800000 */
.L_x_25:
[----:B-1----:R1:W2:Y:S02]  /*c920*/  SYNCS.PHASECHK.TRANS64.TRYWAIT P0, [R0+URZ+0x120], R2 ;  /* 0x00012002000075a7 */ /* 0x0022a400080011ff */
[----:B--2---:R-:W-:Y:S05]  /*c930*/  @!P0 NANOSLEEP.SYNCS 0x989680 ;  /* 0x009896800000895d */ /* 0x004fea0003900000 */
[----:B------:R-:W2:Y:S02]  /*c940*/  @!P0 SYNCS.PHASECHK.TRANS64 P0, [R0+URZ+0x120], R2 ;  /* 0x00012002000085a7 */ /* 0x000ea400080010ff */
[----:B--2---:R-:W-:Y:S05]  /*c950*/  @!P0 BRA `(.L_x_25) ;  /* 0xfffffffc00f08947 */ /* 0x004fea000383ffff */
[----:B------:R-:W-:Y:S05]  /*c960*/  BRA `(.L_x_157) ;  /* 0xffffff5400747947 */ /* 0x000fea000383ffff */
.L_x_28:
[----:B-1----:R-:W-:-:S07]  /*c970*/  MOV R0, UR5 ;  /* 0x0000000500007c02 */ /* 0x002fce0008000f00 */
.L_x_158:
[----:B-1----:R1:W2:Y:S02]  /*c980*/  SYNCS.PHASECHK.TRANS64.TRYWAIT P0, [R0+URZ+0x48], R3 ;  /* 0x00004803000075a7 */ /* 0x0022a400080011ff */
[----:B--2---:R-:W-:Y:S05]  /*c990*/  @!P0 NANOSLEEP.SYNCS 0x989680 ;  /* 0x009896800000895d */ /* 0x004fea0003900000 */
[----:B------:R-:W2:Y:S02]  /*c9a0*/  @!P0 SYNCS.PHASECHK.TRANS64 P0, [R0+URZ+0x48], R3 ;  /* 0x00004803000085a7 */ /* 0x000ea400080010ff */
[----:B--2---:R-:W-:Y:S05]  /*c9b0*/  @!P0 BRA `(.L_x_158) ;  /* 0xfffffffc00f08947 */ /* 0x004fea000383ffff */
[----:B------:R-:W-:Y:S05]  /*c9c0*/  BRA `(.L_x_27) ;  /* 0xffffff5400d47947 */ /* 0x000fea000383ffff */
.L_x_37:
[----:B-1----:R-:W-:-:S07]  /*c9d0*/  MOV R0, UR6 ;  /* 0x0000000600007c02 */ /* 0x002fce0008000f00 */
.L_x_159:
[----:B-1----:R1:W2:Y:S02]  /*c9e0*/  SYNCS.PHASECHK.TRANS64.TRYWAIT P0, [R0+URZ+0x48], R3 ;  /* 0x00004803000075a7 */ /* 0x0022a400080011ff */
[----:B--2---:R-:W-:Y:S05]  /*c9f0*/  @!P0 NANOSLEEP.SYNCS 0x989680 ;  /* 0x009896800000895d */ /* 0x004fea0003900000 */
[----:B------:R-:W2:Y:S02]  /*ca00*/  @!P0 SYNCS.PHASECHK.TRANS64 P0, [R0+URZ+0x48], R3 ;  /* 0x00004803000085a7 */ /* 0x000ea400080010ff */
[----:B--2---:R-:W-:Y:S05]  /*ca10*/  @!P0 BRA `(.L_x_159) ;  /* 0xfffffffc00f08947 */ /* 0x004fea000383ffff */
[----:B------:R-:W-:Y:S05]  /*ca20*/  BRA `(.L_x_36) ;  /* 0xffffff5800f47947 */ /* 0x000fea000383ffff */
.L_x_44:
[----:B-1----:R1:W4:Y:S02]  /*ca30*/  SYNCS.PHASECHK.TRANS64.TRYWAIT P0, [R3+URZ+0xe0], R0 ;  /* 0x0000e000030075a7 */ /* 0x00232400080011ff */
[----:B----4-:R-:W-:Y:S05]  /*ca40*/  @!P0 NANOSLEEP.SYNCS 0x989680 ;  /* 0x009896800000895d */ /* 0x010fea0003900000 */
[----:B------:R-:W4:Y:S02]  /*ca50*/  @!P0 SYNCS.PHASECHK.TRANS64 P0, [R3+URZ+0xe0], R0 ;  /* 0x0000e000030085a7 */ /* 0x000f2400080010ff */
[----:B----4-:R-:W-:Y:S05]  /*ca60*/  @!P0 BRA `(.L_x_44) ;  /* 0xfffffffc00f08947 */ /* 0x010fea000383ffff */
[----:B------:R-:W-:Y:S05]  /*ca70*/  BRA `(.L_x_160) ;  /* 0xffffff5c00f07947 */ /* 0x000fea000383ffff */
.L_x_48:
[----:B------:R-:W-:-:S07]  /*ca80*/  MOV R0, UR4 ;  /* 0x0000000400007c02 */ /* 0x000fce0008000f00 */
.L_x_161:
[----:B-1----:R1:W2:Y:S02]  /*ca90*/  SYNCS.PHASECHK.TRANS64.TRYWAIT P0, [R0+URZ], R2 ;  /* 0x00000002000075a7 */ /* 0x0022a400080011ff */
[----:B--2---:R-:W-:Y:S05]  /*caa0*/  @!P0 NANOSLEEP.SYNCS 0x989680 ;  /* 0x009896800000895d */ /* 0x004fea0003900000 */
[----:B------:R-:W2:Y:S02]  /*cab0*/  @!P0 SYNCS.PHASECHK.TRANS64 P0, [R0+URZ], R2 ;  /* 0x00000002000085a7 */ /* 0x000ea400080010ff */
[----:B--2---:R-:W-:Y:S05]  /*cac0*/  @!P0 BRA `(.L_x_161) ;  /* 0xfffffffc00f08947 */ /* 0x004fea000383ffff */
[----:B------:R-:W-:Y:S05]  /*cad0*/  BRA `(.L_x_162) ;  /* 0xffffff64009c7947 */ /* 0x000fea000383ffff */
.L_x_49:
[----:B------:R-:W-:-:S07]  /*cae0*/  MOV R0, UR5 ;  /* 0x0000000500007c02 */ /* 0x000fce0008000f00 */
.L_x_163:
[----:B-1----:R1:W2:Y:S02]  /*caf0*/  SYNCS.PHASECHK.TRANS64.TRYWAIT P0, [R0+URZ], R3 ;  /* 0x00000003000075a7 */ /* 0x0022a400080011ff */
[----:B--2---:R-:W-:Y:S05]  /*cb00*/  @!P0 NANOSLEEP.SYNCS 0x989680 ;  /* 0x009896800000895d */ /* 0x004fea0003900000 */
[----:B------:R-:W2:Y:S02]  /*cb10*/  @!P0 SYNCS.PHASECHK.TRANS64 P0, [R0+URZ], R3 ;  /* 0x00000003000085a7 */ /* 0x000ea400080010ff */
[----:B--2---:R-:W-:Y:S05]  /*cb20*/  @!P0 BRA `(.L_x_163) ;  /* 0xfffffffc00f08947 */ /* 0x004fea000383ffff */
[----:B------:R-:W-:Y:S05]  /*cb30*/  BRA `(.L_x_164) ;  /* 0xffffff6400a87947 */ /* 0x000fea000383ffff */
.L_x_50:
[----:B------:R-:W-:-:S07]  /*cb40*/  MOV R0, UR5 ;  /* 0x0000000500007c02 */ /* 0x000fce0008000f00 */
.L_x_165:
[----:B-1----:R1:W2:Y:S02]  /*cb50*/  SYNCS.PHASECHK.TRANS64.TRYWAIT P0, [R0+URZ], R3 ;  /* 0x00000003000075a7 */ /* 0x0022a400080011ff */
[----:B--2---:R-:W-:Y:S05]  /*cb60*/  @!P0 NANOSLEEP.SYNCS 0x989680 ;  /* 0x009896800000895d */ /* 0x004fea0003900000 */
[----:B------:R-:W2:Y:S02]  /*cb70*/  @!P0 SYNCS.PHASECHK.TRANS64 P0, [R0+URZ], R3 ;  /* 0x00000003000085a7 */ /* 0x000ea400080010ff */
[----:B--2---:R-:W-:Y:S05]  /*cb80*/  @!P0 BRA `(.L_x_165) ;  /* 0xfffffffc00f08947 */ /* 0x004fea000383ffff */
[----:B------:R-:W-:Y:S05]  /*cb90*/  BRA `(.L_x_166) ;  /* 0xffffff6400b47947 */ /* 0x000fea000383ffff */
.L_x_51:
[----:B------:R-:W-:-:S07]  /*cba0*/  MOV R0, UR5 ;  /* 0x0000000500007c02 */ /* 0x000fce0008000f00 */
.L_x_167:
[----:B-1----:R1:W2:Y:S02]  /*cbb0*/  SYNCS.PHASECHK.TRANS64.TRYWAIT P0, [R0+URZ], R3 ;  /* 0x00000003000075a7 */ /* 0x0022a400080011ff */
[----:B--2---:R-:W-:Y:S05]  /*cbc0*/  @!P0 NANOSLEEP.SYNCS 0x989680 ;  /* 0x009896800000895d */ /* 0x004fea0003900000 */
[----:B------:R-:W2:Y:S02]  /*cbd0*/  @!P0 SYNCS.PHASECHK.TRANS64 P0, [R0+URZ], R3 ;  /* 0x00000003000085a7 */ /* 0x000ea400080010ff */
[----:B--2---:R-:W-:Y:S05]  /*cbe0*/  @!P0 BRA `(.L_x_167) ;  /* 0xfffffffc00f08947 */ /* 0x004fea000383ffff */
[----:B------:R-:W-:Y:S05]  /*cbf0*/  BRA `(.L_x_168) ;  /* 0xffffff6400c07947 */ /* 0x000fea000383ffff */
.L_x_52:
[----:B------:R-:W-:-:S07]  /*cc00*/  MOV R0, UR5 ;  /* 0x0000000500007c02 */ /* 0x000fce0008000f00 */
.L_x_169:
[----:B-1----:R1:W2:Y:S02]  /*cc10*/  SYNCS.PHASECHK.TRANS64.TRYWAIT P0, [R0+URZ], R3 ;  /* 0x00000003000075a7 */ /* 0x0022a400080011ff */
[----:B--2---:R-:W-:Y:S05]  /*cc20*/  @!P0 NANOSLEEP.SYNCS 0x989680 ;  /* 0x009896800000895d */ /* 0x004fea0003900000 */
[----:B------:R-:W2:Y:S02]  /*cc30*/  @!P0 SYNCS.PHASECHK.TRANS64 P0, [R0+URZ], R3 ;  /* 0x00000003000085a7 */ /* 0x000ea400080010ff */
[----:B--2---:R-:W-:Y:S05]  /*cc40*/  @!P0 BRA `(.L_x_169) ;  /* 0xfffffffc00f08947 */ /* 0x004fea000383ffff */
[----:B------:R-:W-:Y:S05]  /*cc50*/  BRA `(.L_x_170) ;  /* 0xffffff6400cc7947 */ /* 0x000fea000383ffff */
.L_x_53:
[----:B------:R-:W-:-:S07]  /*cc60*/  MOV R0, UR5 ;  /* 0x0000000500007c02 */ /* 0x000fce0008000f00 */
.L_x_171:
[----:B-1----:R1:W2:Y:S02]  /*cc70*/  SYNCS.PHASECHK.TRANS64.TRYWAIT P0, [R0+URZ], R3 ;  /* 0x00000003000075a7 */ /* 0x0022a400080011ff */
[----:B--2---:R-:W-:Y:S05]  /*cc80*/  @!P0 NANOSLEEP.SYNCS 0x989680 ;  /* 0x009896800000895d */ /* 0x004fea0003900000 */
[----:B------:R-:W2:Y:S02]  /*cc90*/  @!P0 SYNCS.PHASECHK.TRANS64 P0, [R0+URZ], R3 ;  /* 0x00000003000085a7 */ /* 0x000ea400080010ff */
[----:B--2---:R-:W-:Y:S05]  /*cca0*/  @!P0 BRA `(.L_x_171) ;  /* 0xfffffffc00f08947 */ /* 0x004fea000383ffff */
[----:B------:R-:W-:Y:S05]  /*ccb0*/  BRA `(.L_x_172) ;  /* 0xffffff6400d87947 */ /* 0x000fea000383ffff */
.L_x_54:
[----:B------:R-:W-:-:S07]  /*ccc0*/  MOV R0, UR5 ;  /* 0x0000000500007c02 */ /* 0x000fce0008000f00 */
.L_x_173:
[----:B-1----:R1:W2:Y:S02]  /*ccd0*/  SYNCS.PHASECHK.TRANS64.TRYWAIT P0, [R0+URZ], R3 ;  /* 0x00000003000075a7 */ /* 0x0022a400080011ff */
[----:B--2---:R-:W-:Y:S05]  /*cce0*/  @!P0 NANOSLEEP.SYNCS 0x989680 ;  /* 0x009896800000895d */ /* 0x004fea0003900000 */
[----:B------:R-:W2:Y:S02]  /*ccf0*/  @!P0 SYNCS.PHASECHK.TRANS64 P0, [R0+URZ], R3 ;  /* 0x00000003000085a7 */ /* 0x000ea400080010ff */
[----:B--2---:R-:W-:Y:S05]  /*cd00*/  @!P0 BRA `(.L_x_173) ;  /* 0xfffffffc00f08947 */ /* 0x004fea000383ffff */
[----:B------:R-:W-:Y:S05]  /*cd10*/  BRA `(.L_x_174) ;  /* 0xffffff6400e47947 */ /* 0x000fea000383ffff */
.L_x_55:
[----:B------:R-:W-:-:S07]  /*cd20*/  MOV R0, UR5 ;  /* 0x0000000500007c02 */ /* 0x000fce0008000f00 */
.L_x_175:
[----:B-1----:R1:W2:Y:S02]  /*cd30*/  SYNCS.PHASECHK.TRANS64.TRYWAIT P0, [R0+URZ], R3 ;  /* 0x00000003000075a7 */ /* 0x0022a400080011ff */
[----:B--2---:R-:W-:Y:S05]  /*cd40*/  @!P0 NANOSLEEP.SYNCS 0x989680 ;  /* 0x009896800000895d */ /* 0x004fea0003900000 */
[----:B------:R-:W2:Y:S02]  /*cd50*/  @!P0 SYNCS.PHASECHK.TRANS64 P0, [R0+URZ], R3 ;  /* 0x00000003000085a7 */ /* 0x000ea400080010ff */
[----:B--2---:R-:W-:Y:S05]  /*cd60*/  @!P0 BRA `(.L_x_175) ;  /* 0xfffffffc00f08947 */ /* 0x004fea000383ffff */
[----:B------:R-:W-:Y:S05]  /*cd70*/  BRA `(.L_x_176) ;  /* 0xffffff6400f07947 */ /* 0x000fea000383ffff */
.L_x_58:
[----:B-1----:R1:W2:Y:S02]  /*cd80*/  SYNCS.PHASECHK.TRANS64.TRYWAIT P0, [R2+URZ+0x110], R4 ;  /* 0x00011004020075a7 */ /* 0x0022a400080011ff */
[----:B--2---:R-:W-:Y:S05]  /*cd90*/  @!P0 NANOSLEEP.SYNCS 0x989680 ;  /* 0x009896800000895d */ /* 0x004fea0003900000 */
[----:B------:R-:W2:Y:S02]  /*cda0*/  @!P0 SYNCS.PHASECHK.TRANS64 P0, [R2+URZ+0x110], R4 ;  /* 0x00011004020085a7 */ /* 0x000ea400080010ff */
[----:B--2---:R-:W-:Y:S05]  /*cdb0*/  @!P0 BRA `(.L_x_58) ;  /* 0xfffffffc00f08947 */ /* 0x004fea000383ffff */
[----:B------:R-:W-:Y:S05]  /*cdc0*/  BRA `(.L_x_177) ;  /* 0xffffff6800547947 */ /* 0x000fea000383ffff */
.L_x_59:
[----:B------:R-:W-:-:S07]  /*cdd0*/  MOV R2, UR4 ;  /* 0x0000000400027c02 */ /* 0x000fce0008000f00 */
.L_x_178:
[----:B-1----:R1:W2:Y:S02]  /*cde0*/  SYNCS.PHASECHK.TRANS64.TRYWAIT P0, [R2+URZ+0xf0], R5 ;  /* 0x0000f005020075a7 */ /* 0x0022a400080011ff */
[----:B--2---:R-:W-:Y:S05]  /*cdf0*/  @!P0 NANOSLEEP.SYNCS 0x989680 ;  /* 0x009896800000895d */ /* 0x004fea0003900000 */
[----:B------:R-:W2:Y:S02]  /*ce00*/  @!P0 SYNCS.PHASECHK.TRANS64 P0, [R2+URZ+0xf0], R5 ;  /* 0x0000f005020085a7 */ /* 0x000ea400080010ff */
[----:B--2---:R-:W-:Y:S05]  /*ce10*/  @!P0 BRA `(.L_x_178) ;  /* 0xfffffffc00f08947 */ /* 0x004fea000383ffff */
[----:B------:R-:W-:Y:S05]  /*ce20*/  BRA `(.L_x_179) ;  /* 0xffffff6800647947 */ /* 0x000fea000383ffff */
.L_x_60:
[----:B-1----:R1:W2:Y:S02]  /*ce30*/  SYNCS.PHASECHK.TRANS64.TRYWAIT P1, [R2+URZ+0xe0], R4 ;  /* 0x0000e004020075a7 */ /* 0x0022a400080211ff */
[----:B--2---:R-:W-:Y:S05]  /*ce40*/  @!P1 NANOSLEEP.SYNCS 0x989680 ;  /* 0x009896800000995d */ /* 0x004fea0003900000 */
[----:B------:R-:W2:Y:S02]  /*ce50*/  @!P1 SYNCS.PHASECHK.TRANS64 P1, [R2+URZ+0xe0], R4 ;  /* 0x0000e004020095a7 */ /* 0x000ea400080210ff */
[----:B--2---:R-:W-:Y:S05]  /*ce60*/  @!P1 BRA `(.L_x_60) ;  /* 0xfffffffc00f09947 */ /* 0x004fea000383ffff */
[----:B------:R-:W-:Y:S05]  /*ce70*/  BRA `(.L_x_180) ;  /* 0xffffff6800947947 */ /* 0x000fea000383ffff */
.L_x_63:
[----:B------:R-:W-:-:S07]  /*ce80*/  MOV R0, UR4 ;  /* 0x0000000400007c02 */ /* 0x000fce0008000f00 */
.L_x_181:
[----:B-1----:R1:W2:Y:S02]  /*ce90*/  SYNCS.PHASECHK.TRANS64.TRYWAIT P0, [R0+URZ+0xf0], R2 ;  /* 0x0000f002000075a7 */ /* 0x0022a400080011ff */
[----:B--2---:R-:W-:Y:S05]  /*cea0*/  @!P0 NANOSLEEP.SYNCS 0x989680 ;  /* 0x009896800000895d */ /* 0x004fea0003900000 */
[----:B------:R-:W2:Y:S02]  /*ceb0*/  @!P0 SYNCS.PHASECHK.TRANS64 P0, [R0+URZ+0xf0], R2 ;  /* 0x0000f002000085a7 */ /* 0x000ea400080010ff */
[----:B--2---:R-:W-:Y:S05]  /*cec0*/  @!P0 BRA `(.L_x_181) ;  /* 0xfffffffc00f08947 */ /* 0x004fea000383ffff */
[----:B------:R-:W-:Y:S05]  /*ced0*/  BRA `(.L_x_62) ;  /* 0xffffff6800e87947 */ /* 0x000fea000383ffff */
.L_x_72:
[----:B-1----:R-:W-:-:S04]  /*cee0*/  MOV R5, UR5 ;  /* 0x0000000500057c02 */ /* 0x002fc80008000f00 */
[----:B------:R1:W2:Y:S03]  /*cef0*/  SYNCS.PHASECHK.TRANS64.TRYWAIT P0, [R5+URZ+0x8], R6 ;  /* 0x00000806050075a7 */ /* 0x0002a600080011ff */
[----:B--2---:R-:W-:Y:S05]  /*cf00*/  @!P0 NANOSLEEP.SYNCS 0x989680 ;  /* 0x009896800000895d */ /* 0x004fea0003900000 */
[----:B------:R-:W2:Y:S02]  /*cf10*/  @!P0 SYNCS.PHASECHK.TRANS64 P0, [R5+URZ+0x8], R6 ;  /* 0x00000806050085a7 */ /* 0x000ea400080010ff */
[----:B--2---:R-:W-:Y:S05]  /*cf20*/  @!P0 BRA `(.L_x_72) ;  /* 0xfffffffc00ec8947 */ /* 0x004fea000383ffff */
[----:B------:R-:W-:Y:S05]  /*cf30*/  BRA `(.L_x_71) ;  /* 0xffffff6c00a87947 */ /* 0x000fea000383ffff */
.L_x_74:
[----:B------:R-:W-:Y:S01]  /*cf40*/  BSSY B0, `(.L_x_182) ;  /* 0x0000006000007945 */ /* 0x000fe20003800000 */
[----:B------:R-:W-:-:S07]  /*cf50*/  MOV R15, 0xffffffff ;  /* 0xffffffff000f7802 */ /* 0x000fce0000000f00 */
[----:B-1---5:R-:W-:Y:S05]  /*cf60*/  WARPSYNC.COLLECTIVE R15, `(.L_x_183) ;  /* 0x000000000f0c7348 */ /* 0x022fea0003c00000 */
[----:B------:R-:W-:Y:S02]  /*cf70*/  ELECT P6, UR79, PT ;  /* 0x00000000004f782f */ /* 0x000fe400038c0000 */
[----:B------:R-:W-:Y:S01]  /*cf80*/  MOV R14, UR79 ;  /* 0x0000004f000e7c02 */ /* 0x000fe20008000f00 */
[----:B-1---5:R-:W-:Y:S10]  /*cf90*/  ENDCOLLECTIVE ;  /* 0x000000000000791b */ /* 0x022ff40003800000 */
.L_x_183:
[----:B------:R-:W-:Y:S05]  /*cfa0*/  BSYNC B0 ;  /* 0x0000000000007941 */ /* 0x000fea0003800000 */
.L_x_182:
[----:B------:R-:W-:Y:S05]  /*cfb0*/  BRA `(.L_x_184) ;  /* 0xffffff6c00d87947 */ /* 0x000fea000383ffff */
.L_x_76:
[----:B-1----:R-:W-:-:S04]  /*cfc0*/  MOV R0, UR5 ;  /* 0x0000000500007c02 */ /* 0x002fc80008000f00 */
[----:B------:R1:W2:Y:S03]  /*cfd0*/  SYNCS.PHASECHK.TRANS64.TRYWAIT P0, [R0+URZ+0x8], R4 ;  /* 0x00000804000075a7 */ /* 0x0002a600080011ff */
[----:B--2---:R-:W-:Y:S05]  /*cfe0*/  @!P0 NANOSLEEP.SYNCS 0x989680 ;  /* 0x009896800000895d */ /* 0x004fea0003900000 */
[----:B------:R-:W2:Y:S02]  /*cff0*/  @!P0 SYNCS.PHASECHK.TRANS64 P0, [R0+URZ+0x8], R4 ;  /* 0x00000804000085a7 */ /* 0x000ea400080010ff */
[----:B--2---:R-:W-:Y:S05]  /*d000*/  @!P0 BRA `(.L_x_76) ;  /* 0xfffffffc00ec8947 */ /* 0x004fea000383ffff */
[----:B------:R-:W-:Y:S05]  /*d010*/  BRA `(.L_x_75) ;  /* 0xffffff6c00dc7947 */ /* 0x000fea000383ffff */
.L_x_77:
[----:B-1----:R1:W2:Y:S02]  /*d020*/  SYNCS.PHASECHK.TRANS64.TRYWAIT P0, [R0+URZ+0xe0], R4 ;  /* 0x0000e004000075a7 */ /* 0x0022a400080011ff */
[----:B--2---:R-:W-:Y:S05]  /*d030*/  @!P0 NANOSLEEP.SYNCS 0x989680 ;  /* 0x009896800000895d */ /* 0x004fea0003900000 */
[----:B------:R-:W2:Y:S02]  /*d040*/  @!P0 SYNCS.PHASECHK.TRANS64 P0, [R0+URZ+0xe0], R4 ;  /* 0x0000e004000085a7 */ /* 0x000ea400080010ff */
[----:B--2---:R-:W-:Y:S05]  /*d050*/  @!P0 BRA `(.L_x_77) ;  /* 0xfffffffc00f08947 */ /* 0x004fea000383ffff */
[----:B------:R-:W-:Y:S05]  /*d060*/  BRA `(.L_x_185) ;  /* 0xffffff74001c7947 */ /* 0x000fea000383ffff */
.L_x_81:
[----:B------:R-:W-:-:S07]  /*d070*/  MOV R0, UR5 ;  /* 0x0000000500007c02 */ /* 0x000fce0008000f00 */
.L_x_186:
[----:B-1----:R1:W2:Y:S02]  /*d080*/  SYNCS.PHASECHK.TRANS64.TRYWAIT P0, [R0+URZ], R4 ;  /* 0x00000004000075a7 */ /* 0x0022a400080011ff */
[----:B--2---:R-:W-:Y:S05]  /*d090*/  @!P0 NANOSLEEP.SYNCS 0x989680 ;  /* 0x009896800000895d */ /* 0x004fea0003900000 */
[----:B------:R-:W2:Y:S02]  /*d0a0*/  @!P0 SYNCS.PHASECHK.TRANS64 P0, [R0+URZ], R4 ;  /* 0x00000004000085a7 */ /* 0x000ea400080010ff */
[----:B--2---:R-:W-:Y:S05]  /*d0b0*/  @!P0 BRA `(.L_x_186) ;  /* 0xfffffffc00f08947 */ /* 0x004fea000383ffff */
[----:B------:R-:W-:Y:S05]  /*d0c0*/  BRA `(.L_x_80) ;  /* 0xffffff7400747947 */ /* 0x000fea000383ffff */
.L_x_82:
[----:B------:R-:W-:-:S07]  /*d0d0*/  MOV R0, UR25 ;  /* 0x0000001900007c02 */ /* 0x000fce0008000f00 */
.L_x_187:
[----:B-1----:R1:W2:Y:S02]  /*d0e0*/  SYNCS.PHASECHK.TRANS64.TRYWAIT P0, [R0+URZ+0x108], R4 ;  /* 0x00010804000075a7 */ /* 0x0022a400080011ff */
[----:B--2---:R-:W-:Y:S05]  /*d0f0*/  @!P0 NANOSLEEP.SYNCS 0x989680 ;  /* 0x009896800000895d */ /* 0x004fea0003900000 */
[----:B------:R-:W2:Y:S02]  /*d100*/  @!P0 SYNCS.PHASECHK.TRANS64 P0, [R0+URZ+0x108], R4 ;  /* 0x00010804000085a7 */ /* 0x000ea400080010ff */
[----:B--2---:R-:W-:Y:S05]  /*d110*/  @!P0 BRA `(.L_x_187) ;  /* 0xfffffffc00f08947 */ /* 0x004fea000383ffff */
[----:B------:R-:W-:Y:S05]  /*d120*/  BRA `(.L_x_188) ;  /* 0xffffff7400c47947 */ /* 0x000fea000383ffff */
.L_x_85:
[----:B------:R-:W-:Y:S07]  /*d130*/  MOV R0, UR6 ;  /* 0x0000000600007c02 */ /* 0x000fee0008000f00 */
.L_x_189:
[----:B-1----:R1:W2:Y:S02]  /*d140*/  SYNCS.PHASECHK.TRANS64.TRYWAIT P0, [R0+URZ], R4 ;  /* 0x00000004000075a7 */ /* 0x0022a400080011ff */
[----:B--2---:R-:W-:Y:S05]  /*d150*/  @!P0 NANOSLEEP.SYNCS 0x989680 ;  /* 0x009896800000895d */ /* 0x004fea0003900000 */
[----:B------:R-:W2:Y:S02]  /*d160*/  @!P0 SYNCS.PHASECHK.TRANS64 P0, [R0+URZ], R4 ;  /* 0x00000004000085a7 */ /* 0x000ea400080010ff */
[----:B--2---:R-:W-:Y:S05]  /*d170*/  @!P0 BRA `(.L_x_189) ;  /* 0xfffffffc00f08947 */ /* 0x004fea000383ffff */
[----:B------:R-:W-:Y:S05]  /*d180*/  BRA `(.L_x_84) ;  /* 0xffffff7800187947 */ /* 0x000fea000383ffff */
.L_x_88:
[----:B------:R-:W-:-:S07]  /*d190*/  MOV R0, UR25 ;  /* 0x0000001900007c02 */ /* 0x000fce0008000f00 */
.L_x_190:
[----:B-1----:R1:W3:Y:S02]  /*d1a0*/  SYNCS.PHASECHK.TRANS64.TRYWAIT P0, [R0+URZ+0x130], R2 ;  /* 0x00013002000075a7 */ /* 0x0022e400080011ff */
[----:B---3--:R-:W-:Y:S05]  /*d1b0*/  @!P0 NANOSLEEP.SYNCS 0x989680 ;  /* 0x009896800000895d */ /* 0x008fea0003900000 */
[----:B------:R-:W3:Y:S02]  /*d1c0*/  @!P0 SYNCS.PHASECHK.TRANS64 P0, [R0+URZ+0x130], R2 ;  /* 0x00013002000085a7 */ /* 0x000ee400080010ff */
[----:B---3--:R-:W-:Y:S05]  /*d1d0*/  @!P0 BRA `(.L_x_190) ;  /* 0xfffffffc00f08947 */ /* 0x008fea000383ffff */
[----:B------:R-:W-:Y:S05]  /*d1e0*/  BRA `(.L_x_191) ;  /* 0xffffff7800f87947 */ /* 0x000fea000383ffff */
.L_x_93:
[----:B-1----:R1:W2:Y:S02]  /*d1f0*/  SYNCS.PHASECHK.TRANS64.TRYWAIT P0, [R12+URZ+0xe0], R0 ;  /* 0x0000e0000c0075a7 */ /* 0x0022a400080011ff */
[----:B--2---:R-:W-:Y:S05]  /*d200*/  @!P0 NANOSLEEP.SYNCS 0x989680 ;  /* 0x009896800000895d */ /* 0x004fea0003900000 */
[----:B------:R-:W2:Y:S02]  /*d210*/  @!P0 SYNCS.PHASECHK.TRANS64 P0, [R12+URZ+0xe0], R0 ;  /* 0x0000e0000c0085a7 */ /* 0x000ea400080010ff */
[----:B--2---:R-:W-:Y:S05]  /*d220*/  @!P0 BRA `(.L_x_93) ;  /* 0xfffffffc00f08947 */ /* 0x004fea000383ffff */
[----:B------:R-:W-:Y:S05]  /*d230*/  BRA `(.L_x_192) ;  /* 0xffffff80002c7947 */ /* 0x000fea000383ffff */
.L_x_96:
[----:B-1----:R-:W-:Y:S07]  /*d240*/  MOV R0, UR21 ;  /* 0x0000001500007c02 */ /* 0x002fee0008000f00 */
.L_x_193:
[----:B-1----:R1:W2:Y:S02]  /*d250*/  SYNCS.PHASECHK.TRANS64.TRYWAIT P2, [R0+URZ+0xd8], R6 ;  /* 0x0000d806000075a7 */ /* 0x0022a400080411ff */
[----:B--2---:R-:W-:Y:S05]  /*d260*/  @!P2 NANOSLEEP.SYNCS 0x989680 ;  /* 0x009896800000a95d */ /* 0x004fea0003900000 */
[----:B------:R-:W2:Y:S02]  /*d270*/  @!P2 SYNCS.PHASECHK.TRANS64 P2, [R0+URZ+0xd8], R6 ;  /* 0x0000d8060000a5a7 */ /* 0x000ea400080410ff */
[----:B--2---:R-:W-:Y:S05]  /*d280*/  @!P2 BRA `(.L_x_193) ;  /* 0xfffffffc00f0a947 */ /* 0x004fea000383ffff */
[----:B------:R-:W-:Y:S05]  /*d290*/  BRA `(.L_x_95) ;  /* 0xffffff8400947947 */ /* 0x000fea000383ffff */
.L_x_99:
[----:B------:R-:W-:Y:S07]  /*d2a0*/  MOV R0, UR21 ;  /* 0x0000001500007c02 */ /* 0x000fee0008000f00 */
.L_x_194:
[----:B-1----:R1:W2:Y:S02]  /*d2b0*/  SYNCS.PHASECHK.TRANS64.TRYWAIT P0, [R0+URZ+0xb0], R9 ;  /* 0x0000b009000075a7 */ /* 0x0022a400080011ff */
[----:B--2---:R-:W-:Y:S05]  /*d2c0*/  @!P0 NANOSLEEP.SYNCS 0x989680 ;  /* 0x009896800000895d */ /* 0x004fea0003900000 */
[----:B------:R-:W2:Y:S02]  /*d2d0*/  @!P0 SYNCS.PHASECHK.TRANS64 P0, [R0+URZ+0xb0], R9 ;  /* 0x0000b009000085a7 */ /* 0x000ea400080010ff */
[----:B--2---:R-:W-:Y:S05]  /*d2e0*/  @!P0 BRA `(.L_x_194) ;  /* 0xfffffffc00f08947 */ /* 0x004fea000383ffff */
[----:B------:R-:W-:Y:S05]  /*d2f0*/  BRA `(.L_x_195) ;  /* 0xffffff8400f47947 */ /* 0x000fea000383ffff */
.L_x_100:
[----:B------:R-:W-:Y:S07]  /*d300*/  MOV R0, UR21 ;  /* 0x0000001500007c02 */ /* 0x000fee0008000f00 */
.L_x_196:
[----:B-1----:R1:W2:Y:S02]  /*d310*/  SYNCS.PHASECHK.TRANS64.TRYWAIT P0, [R0+URZ+0xb8], R9 ;  /* 0x0000b809000075a7 */ /* 0x0022a400080011ff */
[----:B--2---:R-:W-:Y:S05]  /*d320*/  @!P0 NANOSLEEP.SYNCS 0x989680 ;  /* 0x009896800000895d */ /* 0x004fea0003900000 */
[----:B------:R-:W2:Y:S02]  /*d330*/  @!P0 SYNCS.PHASECHK.TRANS64 P0, [R0+URZ+0xb8], R9 ;  /* 0x0000b809000085a7 */ /* 0x000ea400080010ff */
[----:B--2---:R-:W-:Y:S05]  /*d340*/  @!P0 BRA `(.L_x_196) ;  /* 0xfffffffc00f08947 */ /* 0x004fea000383ffff */
[----:B------:R-:W-:Y:S05]  /*d350*/  BRA `(.L_x_197) ;  /* 0xffffff8800487947 */ /* 0x000fea000383ffff */
.L_x_101:
[----:B------:R-:W-:Y:S07]  /*d360*/  MOV R0, UR21 ;  /* 0x0000001500007c02 */ /* 0x000fee0008000f00 */
.L_x_198:
[----:B-1----:R1:W2:Y:S02]  /*d370*/  SYNCS.PHASECHK.TRANS64.TRYWAIT P0, [R0+URZ+0xc0], R9 ;  /* 0x0000c009000075a7 */ /* 0x0022a400080011ff */
[----:B--2---:R-:W-:Y:S05]  /*d380*/  @!P0 NANOSLEEP.SYNCS 0x989680 ;  /* 0x009896800000895d */ /* 0x004fea0003900000 */
[----:B------:R-:W2:Y:S02]  /*d390*/  @!P0 SYNCS.PHASECHK.TRANS64 P0, [R0+URZ+0xc0], R9 ;  /* 0x0000c009000085a7 */ /* 0x000ea400080010ff */
[----:B--2---:R-:W-:Y:S05]  /*d3a0*/  @!P0 BRA `(.L_x_198) ;  /* 0xfffffffc00f08947 */ /* 0x004fea000383ffff */
[----:B------:R-:W-:Y:S05]  /*d3b0*/  BRA `(.L_x_199) ;  /* 0xffffff88008c7947 */ /* 0x000fea000383ffff */
.L_x_102:
[----:B------:R-:W-:Y:S07]  /*d3c0*/  MOV R0, UR21 ;  /* 0x0000001500007c02 */ /* 0x000fee0008000f00 */
.L_x_200:
[----:B-1----:R1:W2:Y:S02]  /*d3d0*/  SYNCS.PHASECHK.TRANS64.TRYWAIT P0, [R0+URZ+0xc8], R9 ;  /* 0x0000c809000075a7 */ /* 0x0022a400080011ff */
[----:B--2---:R-:W-:Y:S05]  /*d3e0*/  @!P0 NANOSLEEP.SYNCS 0x989680 ;  /* 0x009896800000895d */ /* 0x004fea0003900000 */
[----:B------:R-:W2:Y:S02]  /*d3f0*/  @!P0 SYNCS.PHASECHK.TRANS64 P0, [R0+URZ+0xc8], R9 ;  /* 0x0000c809000085a7 */ /* 0x000ea400080010ff */
[----:B--2---:R-:W-:Y:S05]  /*d400*/  @!P0 BRA `(.L_x_200) ;  /* 0xfffffffc00f08947 */ /* 0x004fea000383ffff */
[----:B------:R-:W-:Y:S05]  /*d410*/  BRA `(.L_x_201) ;  /* 0xffffff8800d07947 */ /* 0x000fea000383ffff */
.L_x_104:
[----:B------:R-:W-:-:S07]  /*d420*/  MOV R0, UR21 ;  /* 0x0000001500007c02 */ /* 0x000fce0008000f00 */
.L_x_202:
[----:B--2---:R2:W3:Y:S02]  /*d430*/  SYNCS.PHASECHK.TRANS64.TRYWAIT P0, [R0+URZ+0xb0], R2 ;  /* 0x0000b002000075a7 */ /* 0x0044e400080011ff */
[----:B---3--:R-:W-:Y:S05]  /*d440*/  @!P0 NANOSLEEP.SYNCS 0x989680 ;  /* 0x009896800000895d */ /* 0x008fea0003900000 */
[----:B------:R-:W3:Y:S02]  /*d450*/  @!P0 SYNCS.PHASECHK.TRANS64 P0, [R0+URZ+0xb0], R2 ;  /* 0x0000b002000085a7 */ /* 0x000ee400080010ff */
[----:B---3--:R-:W-:Y:S05]  /*d460*/  @!P0 BRA `(.L_x_202) ;  /* 0xfffffffc00f08947 */ /* 0x008fea000383ffff */
[----:B------:R-:W-:Y:S05]  /*d470*/  BRA `(.L_x_203) ;  /* 0xffffff8c00587947 */ /* 0x000fea000383ffff */
.L_x_105:
[----:B--2---:R-:W-:-:S07]  /*d480*/  MOV R0, UR21 ;  /* 0x0000001500007c02 */ /* 0x004fce0008000f00 */
.L_x_204:
[----:B--2---:R2:W3:Y:S02]  /*d490*/  SYNCS.PHASECHK.TRANS64.TRYWAIT P0, [R0+URZ+0xb8], R2 ;  /* 0x0000b802000075a7 */ /* 0x0044e400080011ff */
[----:B---3--:R-:W-:Y:S05]  /*d4a0*/  @!P0 NANOSLEEP.SYNCS 0x989680 ;  /* 0x009896800000895d */ /* 0x008fea0003900000 */
[----:B------:R-:W3:Y:S02]  /*d4b0*/  @!P0 SYNCS.PHASECHK.TRANS64 P0, [R0+URZ+0xb8], R2 ;  /* 0x0000b802000085a7 */ /* 0x000ee400080010ff */
[----:B---3--:R-:W-:Y:S05]  /*d4c0*/  @!P0 BRA `(.L_x_204) ;  /* 0xfffffffc00f08947 */ /* 0x008fea000383ffff */
[----:B------:R-:W-:Y:S05]  /*d4d0*/  BRA `(.L_x_205) ;  /* 0xffffff8c00487947 */ /* 0x000fea000383ffff */
.L_x_106:
[----:B--2---:R-:W-:-:S07]  /*d4e0*/  MOV R0, UR21 ;  /* 0x0000001500007c02 */ /* 0x004fce0008000f00 */
.L_x_206:
[----:B--2---:R2:W3:Y:S02]  /*d4f0*/  SYNCS.PHASECHK.TRANS64.TRYWAIT P0, [R0+URZ+0xc0], R2 ;  /* 0x0000c002000075a7 */ /* 0x0044e400080011ff */
[----:B---3--:R-:W-:Y:S05]  /*d500*/  @!P0 NANOSLEEP.SYNCS 0x989680 ;  /* 0x009896800000895d */ /* 0x008fea0003900000 */
[----:B------:R-:W3:Y:S02]  /*d510*/  @!P0 SYNCS.PHASECHK.TRANS64 P0, [R0+URZ+0xc0], R2 ;  /* 0x0000c002000085a7 */ /* 0x000ee400080010ff */
[----:B---3--:R-:W-:Y:S05]  /*d520*/  @!P0 BRA `(.L_x_206) ;  /* 0xfffffffc00f08947 */ /* 0x008fea000383ffff */
[----:B------:R-:W-:Y:S05]  /*d530*/  BRA `(.L_x_207) ;  /* 0xffffff8c00387947 */ /* 0x000fea000383ffff */
.L_x_108:
[----:B--2---:R2:W3:Y:S02]  /*d540*/  SYNCS.PHASECHK.TRANS64.TRYWAIT P0, [R8+URZ+0xe0], R0 ;  /* 0x0000e000080075a7 */ /* 0x0044e400080011ff */
[----:B---3--:R-:W-:Y:S05]  /*d550*/  @!P0 NANOSLEEP.SYNCS 0x989680 ;  /* 0x009896800000895d */ /* 0x008fea0003900000 */
[----:B------:R-:W3:Y:S02]  /*d560*/  @!P0 SYNCS.PHASECHK.TRANS64 P0, [R8+URZ+0xe0], R0 ;  /* 0x0000e000080085a7 */ /* 0x000ee400080010ff */
[----:B---3--:R-:W-:Y:S05]  /*d570*/  @!P0 BRA `(.L_x_108) ;  /* 0xfffffffc00f08947 */ /* 0x008fea000383ffff */
[----:B------:R-:W-:Y:S05]  /*d580*/  BRA `(.L_x_208) ;  /* 0xffffff9000107947 */ /* 0x000fea000383ffff */
.L_x_119:
[----:B-1----:R-:W-:Y:S04]  /*d590*/  MOV R0, UR46 ;  /* 0x0000002e00007c02 */ /* 0x002fe80008000f00 */
[----:B------:R1:W2:Y:S03]  /*d5a0*/  SYNCS.PHASECHK.TRANS64.TRYWAIT P0, [R0+URZ+0x90], R4 ;  /* 0x00009004000075a7 */ /* 0x0002a600080011ff */
[----:B--2---:R-:W-:Y:S05]  /*d5b0*/  @!P0 NANOSLEEP.SYNCS 0x989680 ;  /* 0x009896800000895d */ /* 0x004fea0003900000 */
[----:B------:R-:W2:Y:S02]  /*d5c0*/  @!P0 SYNCS.PHASECHK.TRANS64 P0, [R0+URZ+0x90], R4 ;  /* 0x00009004000085a7 */ /* 0x000ea400080010ff */
[----:B--2---:R-:W-:Y:S05]  /*d5d0*/  @!P0 BRA `(.L_x_119) ;  /* 0xfffffffc00ec8947 */ /* 0x004fea000383ffff */
[----:B------:R-:W-:Y:S05]  /*d5e0*/  BRA `(.L_x_118) ;  /* 0xffffff9c00e47947 */ /* 0x000fea000383ffff */
.L_x_121:
[----:B-1----:R-:W-:Y:S04]  /*d5f0*/  MOV R0, UR46 ;  /* 0x0000002e00007c02 */ /* 0x002fe80008000f00 */
[----:B------:R1:W3:Y:S03]  /*d600*/  SYNCS.PHASECHK.TRANS64.TRYWAIT P1, [R0+URZ+0x100], R3 ;  /* 0x00010003000075a7 */ /* 0x0002e600080211ff */
[----:B---3--:R-:W-:Y:S05]  /*d610*/  @!P1 NANOSLEEP.SYNCS 0x989680 ;  /* 0x009896800000995d */ /* 0x008fea0003900000 */
[----:B------:R-:W3:Y:S02]  /*d620*/  @!P1 SYNCS.PHASECHK.TRANS64 P1, [R0+URZ+0x100], R3 ;  /* 0x00010003000095a7 */ /* 0x000ee400080210ff */
[----:B---3--:R-:W-:Y:S05]  /*d630*/  @!P1 BRA `(.L_x_121) ;  /* 0xfffffffc00ec9947 */ /* 0x008fea000383ffff */
[----:B------:R-:W-:Y:S05]  /*d640*/  BRA `(.L_x_120) ;  /* 0xffffffa0001c7947 */ /* 0x000fea000383ffff */
.L_x_130:
[----:B---3--:R3:W4:Y:S02]  /*d650*/  SYNCS.PHASECHK.TRANS64.TRYWAIT P0, [R3+URZ+0x90], R0 ;  /* 0x00009000030075a7 */ /* 0x00872400080011ff */
[----:B----4-:R-:W-:Y:S05]  /*d660*/  @!P0 NANOSLEEP.SYNCS 0x989680 ;  /* 0x009896800000895d */ /* 0x010fea0003900000 */
[----:B------:R-:W4:Y:S02]  /*d670*/  @!P0 SYNCS.PHASECHK.TRANS64 P0, [R3+URZ+0x90], R0 ;  /* 0x00009000030085a7 */ /* 0x000f2400080010ff */
[----:B----4-:R-:W-:Y:S05]  /*d680*/  @!P0 BRA `(.L_x_130) ;  /* 0xfffffffc00f08947 */ /* 0x010fea000383ffff */
[----:B------:R-:W-:Y:S05]  /*d690*/  BRA `(.L_x_129) ;  /* 0xffffffb000e87947 */ /* 0x000fea000383ffff */
.L_x_138:
[----:B-1----:R1:W3:Y:S02]  /*d6a0*/  SYNCS.PHASECHK.TRANS64.TRYWAIT P0, [R7+URZ+0x90], R6 ;  /* 0x00009006070075a7 */ /* 0x0022e400080011ff */
[----:B---3--:R-:W-:Y:S05]  /*d6b0*/  @!P0 NANOSLEEP.SYNCS 0x989680 ;  /* 0x009896800000895d */ /* 0x008fea0003900000 */
[----:B------:R-:W3:Y:S02]  /*d6c0*/  @!P0 SYNCS.PHASECHK.TRANS64 P0, [R7+URZ+0x90], R6 ;  /* 0x00009006070085a7 */ /* 0x000ee400080010ff */
[----:B---3--:R-:W-:Y:S05]  /*d6d0*/  @!P0 BRA `(.L_x_138) ;  /* 0xfffffffc00f08947 */ /* 0x008fea000383ffff */
[----:B------:R-:W-:Y:S05]  /*d6e0*/  BRA `(.L_x_137) ;  /* 0xffffffc400ec7947 */ /* 0x000fea000383ffff */
.L_x_146:
[----:B-1----:R1:W2:Y:S02]  /*d6f0*/  SYNCS.PHASECHK.TRANS64.TRYWAIT P0, [R4+URZ+0x90], R0 ;  /* 0x00009000040075a7 */ /* 0x0022a400080011ff */
[----:B--2---:R-:W-:Y:S05]  /*d700*/  @!P0 NANOSLEEP.SYNCS 0x989680 ;  /* 0x009896800000895d */ /* 0x004fea0003900000 */
[----:B------:R-:W2:Y:S02]  /*d710*/  @!P0 SYNCS.PHASECHK.TRANS64 P0, [R4+URZ+0x90], R0 ;  /* 0x00009000040085a7 */ /* 0x000ea400080010ff */
[----:B--2---:R-:W-:Y:S05]  /*d720*/  @!P0 BRA `(.L_x_146) ;  /* 0xfffffffc00f08947 */ /* 0x004fea000383ffff */
[----:B------:R-:W-:Y:S05]  /*d730*/  BRA `(.L_x_145) ;  /* 0xffffffd800e87947 */ /* 0x000fea000383ffff */
        .weak           $__internal_0_$__cuda_sm10x_tcgen05_guardrail_trap_col_being_dealloced_not_returned_by_alloc
        .type           $__internal_0_$__cuda_sm10x_tcgen05_guardrail_trap_col_being_dealloced_not_returned_by_alloc,@function
        .size           $__internal_0_$__cuda_sm10x_tcgen05_guardrail_trap_col_being_dealloced_not_returned_by_alloc,($__internal_1_$__cuda_sm10x_tcgen05_guardrail_trap_phase_invalid_during_alloc - $__internal_0_$__cuda_sm10x_tcgen05_guardrail_trap_col_being_dealloced_not_returned_by_alloc)
$__internal_0_$__cuda_sm10x_tcgen05_guardrail_trap_col_being_dealloced_not_returned_by_alloc:
[----:B------:R-:W-:Y:S05]  /*d740*/  BPT.TRAP 0x1 ;  /* 0x000000040000795c */ /* 0x000fea0000300000 */
[----:B------:R-:W-:-:S04]  /*d750*/  HFMA2 R3, -RZ, RZ, 0, 0 ;  /* 0x00000000ff037431 */ /* 0x000fc800000001ff */
[----:B------:R-:W-:Y:S05]  /*d760*/  RET.REL.NODEC R2 `(_ZN7cutlass13device_kernelINS_4gemm6kernel13GemmUniversalIN4cute5tupleIJiiiiEEENS1_10collective13CollectiveMmaINS1_46MainloopSm100TmaUmmaWarpSpecializedBlockScaledILi9ELi2ELi1ENS5_IJNS4_1CILi4EEESB_NSA_ILi1EEEEEEEENS5_IJNSA_ILi256EEESF_NSA_ILi128EEEEEENS5_IJNS_12float_e2m1_tENS_13float_ue8m0_tEEEENS5_IJNS5_IJlSC_lEEENS4_6LayoutINS5_IJNS5_IJNS5_IJNSA_ILi32EEESB_EEEiEEESP_NS5_IJSC_iEEEEEENS5_IJNS5_IJNS5_IJNSA_ILi16EEESB_EEEiEEENS5_IJNS5_IJNSA_ILi0EEESC_EEENSA_ILi512EEEEEENS5_IJSV_iEEEEEEEEEEESK_S12_NS4_8TiledMMAINS4_8MMA_AtomIJNS4_23SM100_MMA_MXF4_2x1SM_SSISI_SI_fSJ_Li256ELi256ELi32ELNS4_4UMMA5MajorE0ELS17_0ELNS16_7ScaleInE0ELS18_0EEEEEENSM_INS5_IJSC_SC_SC_EEENS5_IJSV_SV_SV_EEEEENS5_IJNS4_10UnderscoreES1E_S1E_EEEEENS5_IJNS4_28SM100_TMA_2SM_LOAD_MULTICASTES1H_EEENS5_IJNS4_14ComposedLayoutINS4_7SwizzleILi2ELi4ELi3EEENS4_18smem_ptr_flag_bitsILi4EEENSM_INS5_IJNSA_ILi8EEESG_EEENS5_IJSG_SC_EEEEEEENSM_INS5_IJNS5_IJNS5_IJSO_SC_EEENS5_IJSN_NSA_ILi2EEEEEEEEESC_NS5_IJS1U_SC_EEEEEENS5_IJNS5_IJNS5_IJST_SX_EEESW_EEESV_NS5_IJS1U_SX_EEEEEEEEEEEvNS4_8identityES1I_NS5_IJS1S_NSM_INS5_IJNS5_IJNS5_IJSO_S1U_EEES1V_EEESC_S1X_EEENS5_IJS20_SV_NS5_IJS1U_NSA_ILi1024EEEEEEEEEEEEEEvS25_EENS_8epilogue10collective18CollectiveEpilogueINS2F_23Sm100TmaWarpSpecializedILi4ELi2ELi64ELb1ELb0EEEJNS5_IJSG_SF_SG_EEENS5_IJNSM_ISG_SC_EENSM_INSA_ILi64EEESC_EEEEENS_10bfloat16_tESL_S2P_SL_NS2F_6fusion15FusionCallbacksIS2J_NS2Q_17LinearCombinationIS2P_fS2P_fLNS_15FloatRoundStyleE2EEES2K_S2O_JEEENS4_5SM1004TMEM4LOAD26SM100_TMEM_LOAD_32dp32b64xENS4_13SM90_TMA_LOADENS1J_INS1K_ILi3ELi4ELi3EEENS1M_ILi16EEENSM_INS5_IJS1O_S2M_EEENS5_IJS2M_SC_EEEEEEENS4_39AutoVectorizingCopyWithAssumedAlignmentILi128EEENS4_14SM90_TMA_STOREES36_S38_S38_EEEvvEEEEvNT_6ParamsE) ;  /* 0xffffff2802247950 */ /* 0x000fea0003c3ffff */
        .weak           $__internal_1_$__cuda_sm10x_tcgen05_guardrail_trap_phase_invalid_during_alloc
        .type           $__internal_1_$__cuda_sm10x_tcgen05_guardrail_trap_phase_invalid_during_alloc,@function
        .size           $__internal_1_$__cuda_sm10x_tcgen05_guardrail_trap_phase_invalid_during_alloc,($__internal_2_$__cuda_sm10x_tcgen05_guardrail_trap_unallocated_columns_being_dealloced - $__internal_1_$__cuda_sm10x_tcgen05_guardrail_trap_phase_invalid_during_alloc)
$__internal_1_$__cuda_sm10x_tcgen05_guardrail_trap_phase_invalid_during_alloc:
[----:B------:R-:W-:Y:S05]  /*d770*/  BPT.TRAP 0x1 ;  /* 0x000000040000795c */ /* 0x000fea0000300000 */
[----:B------:R-:W-:-:S04]  /*d780*/  MOV R5, 0x0 ;  /* 0x0000000000057802 */ /* 0x000fc80000000f00 */
[----:B------:R-:W-:Y:S05]  /*d790*/  RET.REL.NODEC R4 `(_ZN7cutlass13device_kernelINS_4gemm6kernel13GemmUniversalIN4cute5tupleIJiiiiEEENS1_10collective13CollectiveMmaINS1_46MainloopSm100TmaUmmaWarpSpecializedBlockScaledILi9ELi2ELi1ENS5_IJNS4_1CILi4EEESB_NSA_ILi1EEEEEEEENS5_IJNSA_ILi256EEESF_NSA_ILi128EEEEEENS5_IJNS_12float_e2m1_tENS_13float_ue8m0_tEEEENS5_IJNS5_IJlSC_lEEENS4_6LayoutINS5_IJNS5_IJNS5_IJNSA_ILi32EEESB_EEEiEEESP_NS5_IJSC_iEEEEEENS5_IJNS5_IJNS5_IJNSA_ILi16EEESB_EEEiEEENS5_IJNS5_IJNSA_ILi0EEESC_EEENSA_ILi512EEEEEENS5_IJSV_iEEEEEEEEEEESK_S12_NS4_8TiledMMAINS4_8MMA_AtomIJNS4_23SM100_MMA_MXF4_2x1SM_SSISI_SI_fSJ_Li256ELi256ELi32ELNS4_4UMMA5MajorE0ELS17_0ELNS16_7ScaleInE0ELS18_0EEEEEENSM_INS5_IJSC_SC_SC_EEENS5_IJSV_SV_SV_EEEEENS5_IJNS4_10UnderscoreES1E_S1E_EEEEENS5_IJNS4_28SM100_TMA_2SM_LOAD_MULTICASTES1H_EEENS5_IJNS4_14ComposedLayoutINS4_7SwizzleILi2ELi4ELi3EEENS4_18smem_ptr_flag_bitsILi4EEENSM_INS5_IJNSA_ILi8EEESG_EEENS5_IJSG_SC_EEEEEEENSM_INS5_IJNS5_IJNS5_IJSO_SC_EEENS5_IJSN_NSA_ILi2EEEEEEEEESC_NS5_IJS1U_SC_EEEEEENS5_IJNS5_IJNS5_IJST_SX_EEESW_EEESV_NS5_IJS1U_SX_EEEEEEEEEEEvNS4_8identityES1I_NS5_IJS1S_NSM_INS5_IJNS5_IJNS5_IJSO_S1U_EEES1V_EEESC_S1X_EEENS5_IJS20_SV_NS5_IJS1U_NSA_ILi1024EEEEEEEEEEEEEEvS25_EENS_8epilogue10collective18CollectiveEpilogueINS2F_23Sm100TmaWarpSpecializedILi4ELi2ELi64ELb1ELb0EEEJNS5_IJSG_SF_SG_EEENS5_IJNSM_ISG_SC_EENSM_INSA_ILi64EEESC_EEEEENS_10bfloat16_tESL_S2P_SL_NS2F_6fusion15FusionCallbacksIS2J_NS2Q_17LinearCombinationIS2P_fS2P_fLNS_15FloatRoundStyleE2EEES2K_S2O_JEEENS4_5SM1004TMEM4LOAD26SM100_TMEM_LOAD_32dp32b64xENS4_13SM90_TMA_LOADENS1J_INS1K_ILi3ELi4ELi3EEENS1M_ILi16EEENSM_INS5_IJS1O_S2M_EEENS5_IJS2M_SC_EEEEEEENS4_39AutoVectorizingCopyWithAssumedAlignmentILi128EEENS4_14SM90_TMA_STOREES36_S38_S38_EEEvvEEEEvNT_6ParamsE) ;  /* 0xffffff2804187950 */ /* 0x000fea0003c3ffff */
        .weak           $__internal_2_$__cuda_sm10x_tcgen05_guardrail_trap_unallocated_columns_being_dealloced
        .type           $__internal_2_$__cuda_sm10x_tcgen05_guardrail_trap_unallocated_columns_being_dealloced,@function
        .size           $__internal_2_$__cuda_sm10x_tcgen05_guardrail_trap_unallocated_columns_being_dealloced,(.L_x_210 - $__internal_2_$__cuda_sm10x_tcgen05_guardrail_trap_unallocated_columns_being_dealloced)
$__internal_2_$__cuda_sm10x_tcgen05_guardrail_trap_unallocated_columns_being_dealloced:
[----:B------:R-:W-:Y:S05]  /*d7a0*/  BPT.TRAP 0x1 ;  /* 0x000000040000795c */ /* 0x000fea0000300000 */
[----:B------:R-:W-:-:S04]  /*d7b0*/  HFMA2 R3, -RZ, RZ, 0, 0 ;  /* 0x00000000ff037431 */ /* 0x000fc800000001ff */
[----:B------:R-:W-:Y:S05]  /*d7c0*/  RET.REL.NODEC R2 `(_ZN7cutlass13device_kernelINS_4gemm6kernel13GemmUniversalIN4cute5tupleIJiiiiEEENS1_10collective13CollectiveMmaINS1_46MainloopSm100TmaUmmaWarpSpecializedBlockScaledILi9ELi2ELi1ENS5_IJNS4_1CILi4EEESB_NSA_ILi1EEEEEEEENS5_IJNSA_ILi256EEESF_NSA_ILi128EEEEEENS5_IJNS_12float_e2m1_tENS_13float_ue8m0_tEEEENS5_IJNS5_IJlSC_lEEENS4_6LayoutINS5_IJNS5_IJNS5_IJNSA_ILi32EEESB_EEEiEEESP_NS5_IJSC_iEEEEEENS5_IJNS5_IJNS5_IJNSA_ILi16EEESB_EEEiEEENS5_IJNS5_IJNSA_ILi0EEESC_EEENSA_ILi512EEEEEENS5_IJSV_iEEEEEEEEEEESK_S12_NS4_8TiledMMAINS4_8MMA_AtomIJNS4_23SM100_MMA_MXF4_2x1SM_SSISI_SI_fSJ_Li256ELi256ELi32ELNS4_4UMMA5MajorE0ELS17_0ELNS16_7ScaleInE0ELS18_0EEEEEENSM_INS5_IJSC_SC_SC_EEENS5_IJSV_SV_SV_EEEEENS5_IJNS4_10UnderscoreES1E_S1E_EEEEENS5_IJNS4_28SM100_TMA_2SM_LOAD_MULTICASTES1H_EEENS5_IJNS4_14ComposedLayoutINS4_7SwizzleILi2ELi4ELi3EEENS4_18smem_ptr_flag_bitsILi4EEENSM_INS5_IJNSA_ILi8EEESG_EEENS5_IJSG_SC_EEEEEEENSM_INS5_IJNS5_IJNS5_IJSO_SC_EEENS5_IJSN_NSA_ILi2EEEEEEEEESC_NS5_IJS1U_SC_EEEEEENS5_IJNS5_IJNS5_IJST_SX_EEESW_EEESV_NS5_IJS1U_SX_EEEEEEEEEEEvNS4_8identityES1I_NS5_IJS1S_NSM_INS5_IJNS5_IJNS5_IJSO_S1U_EEES1V_EEESC_S1X_EEENS5_IJS20_SV_NS5_IJS1U_NSA_ILi1024EEEEEEEEEEEEEEvS25_EENS_8epilogue10collective18CollectiveEpilogueINS2F_23Sm100TmaWarpSpecializedILi4ELi2ELi64ELb1ELb0EEEJNS5_IJSG_SF_SG_EEENS5_IJNSM_ISG_SC_EENSM_INSA_ILi64EEESC_EEEEENS_10bfloat16_tESL_S2P_SL_NS2F_6fusion15FusionCallbacksIS2J_NS2Q_17LinearCombinationIS2P_fS2P_fLNS_15FloatRoundStyleE2EEES2K_S2O_JEEENS4_5SM1004TMEM4LOAD26SM100_TMEM_LOAD_32dp32b64xENS4_13SM90_TMA_LOADENS1J_INS1K_ILi3ELi4ELi3EEENS1M_ILi16EEENSM_INS5_IJS1O_S2M_EEENS5_IJS2M_SC_EEEEEEENS4_39AutoVectorizingCopyWithAssumedAlignmentILi128EEENS4_14SM90_TMA_STOREES36_S38_S38_EEEvvEEEEvNT_6ParamsE) ;  /* 0xffffff28020c7950 */ /* 0x000fea0003c3ffff */
.L_x_209:
[----:B------:R-:W-:-:S00]  /*d7d0*/  BRA `(.L_x_209) ;  /* 0xfffffffc00fc7947 */ /* 0x000fc0000383ffff */
[----:B------:R-:W-:-:S00]  /*d7e0*/  NOP ;  /* 0x0000000000007918 */ /* 0x000fc00000000000 */
        /* <DEDUP_REMOVED lines=9> */
.L_x_210:


//--------------------- .nv.global.init           --------------------------
	.section	.nv.global.init,"aw",@progbits
.nv.global.init:
	.type		$str$29,@object
	.size		$str$29,($str$30 - $str$29)
$str$29:
        /*0000*/ 	.byte	0x28, 0x61, 0x64, 0x64, 0x72, 0x65, 0x73, 0x73, 0x20, 0x26, 0x20, 0x6d, 0x61, 0x73, 0x6b, 0x29
        /*0010*/ 	.byte	0x20, 0x3d, 0x3d, 0x20, 0x30, 0x00
	.type		$str$30,@object
	.size		$str$30,($str$26 - $str$30)
$str$30:
        /*0016*/ 	.byte	0x2f, 0x74, 0x6d, 0x70, 0x2f, 0x63, 0x75, 0x74, 0x6c, 0x61, 0x73, 0x73, 0x5f, 0x73, 0x77, 0x65
        /*0026*/ 	.byte	0x65, 0x70, 0x5f, 0x73, 0x72, 0x63, 0x2f, 0x69, 0x6e, 0x63, 0x6c, 0x75, 0x64, 0x65, 0x2f, 0x63
        /*0036*/ 	.byte	0x75, 0x74, 0x65, 0x2f, 0x70, 0x6f, 0x69, 0x6e, 0x74, 0x65, 0x72, 0x5f, 0x66, 0x6c, 0x61, 0x67
        /*0046*/ 	.byte	0x67, 0x65, 0x64, 0x2e, 0x68, 0x70, 0x70, 0x00
	.type		$str$26,@object
	.size		$str$26,($str$25 - $str$26)
$str$26:
        /*004e*/ 	.byte	0x2f, 0x74, 0x6d, 0x70, 0x2f, 0x63, 0x75, 0x74, 0x6c, 0x61, 0x73, 0x73, 0x5f, 0x73, 0x77, 0x65
        /*005e*/ 	.byte	0x65, 0x70, 0x5f, 0x73, 0x72, 0x63, 0x2f, 0x69, 0x6e, 0x63, 0x6c, 0x75, 0x64, 0x65, 0x2f, 0x63
        /*006e*/ 	.byte	0x75, 0x74, 0x65, 0x2f, 0x61, 0x74, 0x6f, 0x6d, 0x2f, 0x63, 0x6f, 0x70, 0x79, 0x5f, 0x74, 0x72
        /*007e*/ 	.byte	0x61, 0x69, 0x74, 0x73, 0x5f, 0x73, 0x6d, 0x31, 0x30, 0x30, 0x2e, 0x68, 0x70, 0x70, 0x00
	.type		$str$25,@object
	.size		$str$25,(__unnamed_1 - $str$25)
$str$25:
        /*008d*/ 	.byte	0x28, 0x28, 0x75, 0x69, 0x6e, 0x74, 0x33, 0x32, 0x5f, 0x74, 0x28, 0x74, 0x68, 0x72, 0x65, 0x61
        /*009d*/ 	.byte	0x64, 0x49, 0x64, 0x78, 0x2e, 0x78, 0x29, 0x20, 0x2f, 0x20, 0x33, 0x32, 0x29, 0x20, 0x25, 0x20
        /*00ad*/ 	.byte	0x34, 0x29, 0x20, 0x3d, 0x3d, 0x20, 0x28, 0x28, 0x28, 0x74, 0x6d, 0x65, 0x6d, 0x5f, 0x61, 0x64
        /*00bd*/ 	.byte	0x64, 0x72, 0x20, 0x3e, 0x3e, 0x20, 0x31, 0x36, 0x29, 0x20, 0x2f, 0x20, 0x33, 0x32, 0x29, 0x20
        /*00cd*/ 	.byte	0x25, 0x20, 0x34, 0x29, 0x00
	.type		__unnamed_1,@object
	.size		__unnamed_1,(__unnamed_2 - __unnamed_1)
__unnamed_1:
        /*00d2*/ 	.byte	0x61, 0x75, 0x74, 0x6f, 0x20, 0x63, 0x75, 0x74, 0x65, 0x3a, 0x3a, 0x61, 0x73, 0x5f, 0x70, 0x6f
        /* <DEDUP_REMOVED lines=24> */
        /*0262*/ 	.byte	0x38, 0x31, 0x39, 0x32, 0x3e, 0x3e, 0x3e, 0x3e, 0x5d, 0x00
	.type		__unnamed_2,@object
	.size		__unnamed_2,(.L_2 - __unnamed_2)
__unnamed_2:
        /* <DEDUP_REMOVED lines=43> */
        /*051c*/ 	.byte	0x74, 0x65, 0x3a, 0x3a, 0x43, 0x3c, 0x30, 0x3e, 0x3e, 0x3e, 0x3e, 0x5d, 0x00
.L_2:


//--------------------- .nv.shared._ZN7cutlass13device_kernelINS_4gemm6kernel13GemmUniversalIN4cute5tupleIJiiiiEEENS1_10collective13CollectiveMmaINS1_46MainloopSm100TmaUmmaWarpSpecializedBlockScaledILi9ELi2ELi1ENS5_IJNS4_1CILi4EEESB_NSA_ILi1EEEEEEEENS5_IJNSA_ILi256EEESF_NSA_ILi128EEEEEENS5_IJNS_12float_e2m1_tENS_13float_ue8m0_tEEEENS5_IJNS5_IJlSC_lEEENS4_6LayoutINS5_IJNS5_IJNS5_IJNSA_ILi32EEESB_EEEiEEESP_NS5_IJSC_iEEEEEENS5_IJNS5_IJNS5_IJNSA_ILi16EEESB_EEEiEEENS5_IJNS5_IJNSA_ILi0EEESC_EEENSA_ILi512EEEEEENS5_IJSV_iEEEEEEEEEEESK_S12_NS4_8TiledMMAINS4_8MMA_AtomIJNS4_23SM100_MMA_MXF4_2x1SM_SSISI_SI_fSJ_Li256ELi256ELi32ELNS4_4UMMA5MajorE0ELS17_0ELNS16_7ScaleInE0ELS18_0EEEEEENSM_INS5_IJSC_SC_SC_EEENS5_IJSV_SV_SV_EEEEENS5_IJNS4_10UnderscoreES1E_S1E_EEEEENS5_IJNS4_28SM100_TMA_2SM_LOAD_MULTICASTES1H_EEENS5_IJNS4_14ComposedLayoutINS4_7SwizzleILi2ELi4ELi3EEENS4_18smem_ptr_flag_bitsILi4EEENSM_INS5_IJNSA_ILi8EEESG_EEENS5_IJSG_SC_EEEEEEENSM_INS5_IJNS5_IJNS5_IJSO_SC_EEENS5_IJSN_NSA_ILi2EEEEEEEEESC_NS5_IJS1U_SC_EEEEEENS5_IJNS5_IJNS5_IJST_SX_EEESW_EEESV_NS5_IJS1U_SX_EEEEEEEEEEEvNS4_8identityES1I_NS5_IJS1S_NSM_INS5_IJNS5_IJNS5_IJSO_S1U_EEES1V_EEESC_S1X_EEENS5_IJS20_SV_NS5_IJS1U_NSA_ILi1024EEEEEEEEEEEEEEvS25_EENS_8epilogue10collective18CollectiveEpilogueINS2F_23Sm100TmaWarpSpecializedILi4ELi2ELi64ELb1ELb0EEEJNS5_IJSG_SF_SG_EEENS5_IJNSM_ISG_SC_EENSM_INSA_ILi64EEESC_EEEEENS_10bfloat16_tESL_S2P_SL_NS2F_6fusion15FusionCallbacksIS2J_NS2Q_17LinearCombinationIS2P_fS2P_fLNS_15FloatRoundStyleE2EEES2K_S2O_JEEENS4_5SM1004TMEM4LOAD26SM100_TMEM_LOAD_32dp32b64xENS4_13SM90_TMA_LOADENS1J_INS1K_ILi3ELi4ELi3EEENS1M_ILi16EEENSM_INS5_IJS1O_S2M_EEENS5_IJS2M_SC_EEEEEEENS4_39AutoVectorizingCopyWithAssumedAlignmentILi128EEENS4_14SM90_TMA_STOREES36_S38_S38_EEEvvEEEEvNT_6ParamsE --------------------------
	.section	.nv.shared._ZN7cutlass13device_kernelINS_4gemm6kernel13GemmUniversalIN4cute5tupleIJiiiiEEENS1_10collective13CollectiveMmaINS1_46MainloopSm100TmaUmmaWarpSpecializedBlockScaledILi9ELi2ELi1ENS5_IJNS4_1CILi4EEESB_NSA_ILi1EEEEEEEENS5_IJNSA_ILi256EEESF_NSA_ILi128EEEEEENS5_IJNS_12float_e2m1_tENS_13float_ue8m0_tEEEENS5_IJNS5_IJlSC_lEEENS4_6LayoutINS5_IJNS5_IJNS5_IJNSA_ILi32EEESB_EEEiEEESP_NS5_IJSC_iEEEEEENS5_IJNS5_IJNS5_IJNSA_ILi16EEESB_EEEiEEENS5_IJNS5_IJNSA_ILi0EEESC_EEENSA_ILi512EEEEEENS5_IJSV_iEEEEEEEEEEESK_S12_NS4_8TiledMMAINS4_8MMA_AtomIJNS4_23SM100_MMA_MXF4_2x1SM_SSISI_SI_fSJ_Li256ELi256ELi32ELNS4_4UMMA5MajorE0ELS17_0ELNS16_7ScaleInE0ELS18_0EEEEEENSM_INS5_IJSC_SC_SC_EEENS5_IJSV_SV_SV_EEEEENS5_IJNS4_10UnderscoreES1E_S1E_EEEEENS5_IJNS4_28SM100_TMA_2SM_LOAD_MULTICASTES1H_EEENS5_IJNS4_14ComposedLayoutINS4_7SwizzleILi2ELi4ELi3EEENS4_18smem_ptr_flag_bitsILi4EEENSM_INS5_IJNSA_ILi8EEESG_EEENS5_IJSG_SC_EEEEEEENSM_INS5_IJNS5_IJNS5_IJSO_SC_EEENS5_IJSN_NSA_ILi2EEEEEEEEESC_NS5_IJS1U_SC_EEEEEENS5_IJNS5_IJNS5_IJST_SX_EEESW_EEESV_NS5_IJS1U_SX_EEEEEEEEEEEvNS4_8identityES1I_NS5_IJS1S_NSM_INS5_IJNS5_IJNS5_IJSO_S1U_EEES1V_EEESC_S1X_EEENS5_IJS20_SV_NS5_IJS1U_NSA_ILi1024EEEEEEEEEEEEEEvS25_EENS_8epilogue10collective18CollectiveEpilogueINS2F_23Sm100TmaWarpSpecializedILi4ELi2ELi64ELb1ELb0EEEJNS5_IJSG_SF_SG_EEENS5_IJNSM_ISG_SC_EENSM_INSA_ILi64EEESC_EEEEENS_10bfloat16_tESL_S2P_SL_NS2F_6fusion15FusionCallbacksIS2J_NS2Q_17LinearCombinationIS2P_fS2P_fLNS_15FloatRoundStyleE2EEES2K_S2O_JEEENS4_5SM1004TMEM4LOAD26SM100_TMEM_LOAD_32dp32b64xENS4_13SM90_TMA_LOADENS1J_INS1K_ILi3ELi4ELi3EEENS1M_ILi16EEENSM_INS5_IJS1O_S2M_EEENS5_IJS2M_SC_EEEEEEENS4_39AutoVectorizingCopyWithAssumedAlignmentILi128EEENS4_14SM90_TMA_STOREES36_S38_S38_EEEvvEEEEvNT_6ParamsE,"aw",@nobits
	.sectionflags	@""
	.align	16
	.zero		1024


//--------------------- .nv.shared.reserved.0     --------------------------
	.section	.nv.shared.reserved.0,"aw",@nobits
	.weak		__nv_reservedSMEM_offset_0_alias
	.size		__nv_reservedSMEM_offset_0_alias, 0, 64
	.other		__nv_reservedSMEM_offset_0_alias,@"STO_CUDA_RESERVED_SHARED STV_DEFAULT"
__nv_reservedSMEM_offset_0_alias:
	.zero		0
.nv.shared.reserved.0:
	.zero		64
	.weak		__nv_reservedSMEM_tcgen05_partition
	.type		__nv_reservedSMEM_tcgen05_partition,@object
	.size		__nv_reservedSMEM_tcgen05_partition,(.L_0 - __nv_reservedSMEM_tcgen05_partition)
__nv_reservedSMEM_tcgen05_partition:
	.zero		32
.L_0:


//--------------------- .nv.global                --------------------------
	.section	.nv.global,"aw",@nobits
.nv.global:
	.type		_ZN40_INTERNAL_f3e50308_4_k_cu_c2998d04_386454cute1_E,@object
	.size		_ZN40_INTERNAL_f3e50308_4_k_cu_c2998d04_386454cute1_E,(_ZN40_INTERNAL_f3e50308_4_k_cu_c2998d04_386454cuda3std3__45__cpo6cbeginE - _ZN40_INTERNAL_f3e50308_4_k_cu_c2998d04_386454cute1_E)
_ZN40_INTERNAL_f3e50308_4_k_cu_c2998d04_386454cute1_E:
	.zero		1
	.type		_ZN40_INTERNAL_f3e50308_4_k_cu_c2998d04_386454cuda3std3__45__cpo6cbeginE,@object
	.size		_ZN40_INTERNAL_f3e50308_4_k_cu_c2998d04_386454cuda3std3__45__cpo6cbeginE,(_ZN40_INTERNAL_f3e50308_4_k_cu_c2998d04_386454cuda3std3__48in_placeE - _ZN40_INTERNAL_f3e50308_4_k_cu_c2998d04_386454cuda3std3__45__cpo6cbeginE)
_ZN40_INTERNAL_f3e50308_4_k_cu_c2998d04_386454cuda3std3__45__cpo6cbeginE:
	.zero		1
	.type		_ZN40_INTERNAL_f3e50308_4_k_cu_c2998d04_386454cuda3std3__48in_placeE,@object
	.size		_ZN40_INTERNAL_f3e50308_4_k_cu_c2998d04_386454cuda3std3__48in_placeE,(_ZN40_INTERNAL_f3e50308_4_k_cu_c2998d04_386454cuda3std6ranges3__45__cpo9iter_moveE - _ZN40_INTERNAL_f3e50308_4_k_cu_c2998d04_386454cuda3std3__48in_placeE)
_ZN40_INTERNAL_f3e50308_4_k_cu_c2998d04_386454cuda3std3__48in_placeE:
	.zero		1
	.type		_ZN40_INTERNAL_f3e50308_4_k_cu_c2998d04_386454cuda3std6ranges3__45__cpo9iter_moveE,@object
	.size		_ZN40_INTERNAL_f3e50308_4_k_cu_c2998d04_386454cuda3std6ranges3__45__cpo9iter_moveE,(_ZN40_INTERNAL_f3e50308_4_k_cu_c2998d04_386454cuda3std3__45__cpo5beginE - _ZN40_INTERNAL_f3e50308_4_k_cu_c2998d04_386454cuda3std6ranges3__45__cpo9iter_moveE)
_ZN40_INTERNAL_f3e50308_4_k_cu_c2998d04_386454cuda3std6ranges3__45__cpo9iter_moveE:
	.zero		1
	.type		_ZN40_INTERNAL_f3e50308_4_k_cu_c2998d04_386454cuda3std3__45__cpo5beginE,@object
	.size		_ZN40_INTERNAL_f3e50308_4_k_cu_c2998d04_386454cuda3std3__45__cpo5beginE,(_ZN40_INTERNAL_f3e50308_4_k_cu_c2998d04_386454cuda3std3__442_GLOBAL__N__f3e50308_4_k_cu_c2998d04_386456ignoreE - _ZN40_INTERNAL_f3e50308_4_k_cu_c2998d04_386454cuda3std3__45__cpo5beginE)
_ZN40_INTERNAL_f3e50308_4_k_cu_c2998d04_386454cuda3std3__45__cpo5beginE:
	.zero		1
	.type		_ZN40_INTERNAL_f3e50308_4_k_cu_c2998d04_386454cuda3std3__442_GLOBAL__N__f3e50308_4_k_cu_c2998d04_386456ignoreE,@object
	.size		_ZN40_INTERNAL_f3e50308_4_k_cu_c2998d04_386454cuda3std3__442_GLOBAL__N__f3e50308_4_k_cu_c2998d04_386456ignoreE,(_ZN40_INTERNAL_f3e50308_4_k_cu_c2998d04_386454cute7productE - _ZN40_INTERNAL_f3e50308_4_k_cu_c2998d04_386454cuda3std3__442_GLOBAL__N__f3e50308_4_k_cu_c2998d04_386456ignoreE)
_ZN40_INTERNAL_f3e50308_4_k_cu_c2998d04_386454cuda3std3__442_GLOBAL__N__f3e50308_4_k_cu_c2998d04_386456ignoreE:
	.zero		1
	.type		_ZN40_INTERNAL_f3e50308_4_k_cu_c2998d04_386454cute7productE,@object
	.size		_ZN40_INTERNAL_f3e50308_4_k_cu_c2998d04_386454cute7productE,(_ZN40_INTERNAL_f3e50308_4_k_cu_c2998d04_386454cuda3std3__45__cpo3endE - _ZN40_INTERNAL_f3e50308_4_k_cu_c2998d04_386454cute7productE)
_ZN40_INTERNAL_f3e50308_4_k_cu_c2998d04_386454cute7productE:
	.zero		1
	.type		_ZN40_INTERNAL_f3e50308_4_k_cu_c2998d04_386454cuda3std3__45__cpo3endE,@object
	.size		_ZN40_INTERNAL_f3e50308_4_k_cu_c2998d04_386454cuda3std3__45__cpo3endE,(_ZN40_INTERNAL_f3e50308_4_k_cu_c2998d04_386454cuda3std3__419piecewise_constructE - _ZN40_INTERNAL_f3e50308_4_k_cu_c2998d04_386454cuda3std3__45__cpo3endE)
_ZN40_INTERNAL_f3e50308_4_k_cu_c2998d04_386454cuda3std3__45__cpo3endE:
	.zero		1
	.type		_ZN40_INTERNAL_f3e50308_4_k_cu_c2998d04_386454cuda3std3__419piecewise_constructE,@object
	.size		_ZN40_INTERNAL_f3e50308_4_k_cu_c2998d04_386454cuda3std3__419piecewise_constructE,(_ZN40_INTERNAL_f3e50308_4_k_cu_c2998d04_386454cuda3std3__45__cpo4cendE - _ZN40_INTERNAL_f3e50308_4_k_cu_c2998d04_386454cuda3std3__419piecewise_constructE)
_ZN40_INTERNAL_f3e50308_4_k_cu_c2998d04_386454cuda3std3__419piecewise_constructE:
	.zero		1
	.type		_ZN40_INTERNAL_f3e50308_4_k_cu_c2998d04_386454cuda3std3__45__cpo4cendE,@object
	.size		_ZN40_INTERNAL_f3e50308_4_k_cu_c2998d04_386454cuda3std3__45__cpo4cendE,(_ZN40_INTERNAL_f3e50308_4_k_cu_c2998d04_386454cuda3std6ranges3__45__cpo4swapE - _ZN40_INTERNAL_f3e50308_4_k_cu_c2998d04_386454cuda3std3__45__cpo4cendE)
_ZN40_INTERNAL_f3e50308_4_k_cu_c2998d04_386454cuda3std3__45__cpo4cendE:
	.zero		1
	.type		_ZN40_INTERNAL_f3e50308_4_k_cu_c2998d04_386454cuda3std6ranges3__45__cpo4swapE,@object
	.size		_ZN40_INTERNAL_f3e50308_4_k_cu_c2998d04_386454cuda3std6ranges3__45__cpo4swapE,(.L_10 - _ZN40_INTERNAL_f3e50308_4_k_cu_c2998d04_386454cuda3std6ranges3__45__cpo4swapE)
_ZN40_INTERNAL_f3e50308_4_k_cu_c2998d04_386454cuda3std6ranges3__45__cpo4swapE:
	.zero		1
.L_10:


//--------------------- .nv.constant0._ZN7cutlass13device_kernelINS_4gemm6kernel13GemmUniversalIN4cute5tupleIJiiiiEEENS1_10collective13CollectiveMmaINS1_46MainloopSm100TmaUmmaWarpSpecializedBlockScaledILi9ELi2ELi1ENS5_IJNS4_1CILi4EEESB_NSA_ILi1EEEEEEEENS5_IJNSA_ILi256EEESF_NSA_ILi128EEEEEENS5_IJNS_12float_e2m1_tENS_13float_ue8m0_tEEEENS5_IJNS5_IJlSC_lEEENS4_6LayoutINS5_IJNS5_IJNS5_IJNSA_ILi32EEESB_EEEiEEESP_NS5_IJSC_iEEEEEENS5_IJNS5_IJNS5_IJNSA_ILi16EEESB_EEEiEEENS5_IJNS5_IJNSA_ILi0EEESC_EEENSA_ILi512EEEEEENS5_IJSV_iEEEEEEEEEEESK_S12_NS4_8TiledMMAINS4_8MMA_AtomIJNS4_23SM100_MMA_MXF4_2x1SM_SSISI_SI_fSJ_Li256ELi256ELi32ELNS4_4UMMA5MajorE0ELS17_0ELNS16_7ScaleInE0ELS18_0EEEEEENSM_INS5_IJSC_SC_SC_EEENS5_IJSV_SV_SV_EEEEENS5_IJNS4_10UnderscoreES1E_S1E_EEEEENS5_IJNS4_28SM100_TMA_2SM_LOAD_MULTICASTES1H_EEENS5_IJNS4_14ComposedLayoutINS4_7SwizzleILi2ELi4ELi3EEENS4_18smem_ptr_flag_bitsILi4EEENSM_INS5_IJNSA_ILi8EEESG_EEENS5_IJSG_SC_EEEEEEENSM_INS5_IJNS5_IJNS5_IJSO_SC_EEENS5_IJSN_NSA_ILi2EEEEEEEEESC_NS5_IJS1U_SC_EEEEEENS5_IJNS5_IJNS5_IJST_SX_EEESW_EEESV_NS5_IJS1U_SX_EEEEEEEEEEEvNS4_8identityES1I_NS5_IJS1S_NSM_INS5_IJNS5_IJNS5_IJSO_S1U_EEES1V_EEESC_S1X_EEENS5_IJS20_SV_NS5_IJS1U_NSA_ILi1024EEEEEEEEEEEEEEvS25_EENS_8epilogue10collective18CollectiveEpilogueINS2F_23Sm100TmaWarpSpecializedILi4ELi2ELi64ELb1ELb0EEEJNS5_IJSG_SF_SG_EEENS5_IJNSM_ISG_SC_EENSM_INSA_ILi64EEESC_EEEEENS_10bfloat16_tESL_S2P_SL_NS2F_6fusion15FusionCallbacksIS2J_NS2Q_17LinearCombinationIS2P_fS2P_fLNS_15FloatRoundStyleE2EEES2K_S2O_JEEENS4_5SM1004TMEM4LOAD26SM100_TMEM_LOAD_32dp32b64xENS4_13SM90_TMA_LOADENS1J_INS1K_ILi3ELi4ELi3EEENS1M_ILi16EEENSM_INS5_IJS1O_S2M_EEENS5_IJS2M_SC_EEEEEEENS4_39AutoVectorizingCopyWithAssumedAlignmentILi128EEENS4_14SM90_TMA_STOREES36_S38_S38_EEEvvEEEEvNT_6ParamsE --------------------------
	.section	.nv.constant0._ZN7cutlass13device_kernelINS_4gemm6kernel13GemmUniversalIN4cute5tupleIJiiiiEEENS1_10collective13CollectiveMmaINS1_46MainloopSm100TmaUmmaWarpSpecializedBlockScaledILi9ELi2ELi1ENS5_IJNS4_1CILi4EEESB_NSA_ILi1EEEEEEEENS5_IJNSA_ILi256EEESF_NSA_ILi128EEEEEENS5_IJNS_12float_e2m1_tENS_13float_ue8m0_tEEEENS5_IJNS5_IJlSC_lEEENS4_6LayoutINS5_IJNS5_IJNS5_IJNSA_ILi32EEESB_EEEiEEESP_NS5_IJSC_iEEEEEENS5_IJNS5_IJNS5_IJNSA_ILi16EEESB_EEEiEEENS5_IJNS5_IJNSA_ILi0EEESC_EEENSA_ILi512EEEEEENS5_IJSV_iEEEEEEEEEEESK_S12_NS4_8TiledMMAINS4_8MMA_AtomIJNS4_23SM100_MMA_MXF4_2x1SM_SSISI_SI_fSJ_Li256ELi256ELi32ELNS4_4UMMA5MajorE0ELS17_0ELNS16_7ScaleInE0ELS18_0EEEEEENSM_INS5_IJSC_SC_SC_EEENS5_IJSV_SV_SV_EEEEENS5_IJNS4_10UnderscoreES1E_S1E_EEEEENS5_IJNS4_28SM100_TMA_2SM_LOAD_MULTICASTES1H_EEENS5_IJNS4_14ComposedLayoutINS4_7SwizzleILi2ELi4ELi3EEENS4_18smem_ptr_flag_bitsILi4EEENSM_INS5_IJNSA_ILi8EEESG_EEENS5_IJSG_SC_EEEEEEENSM_INS5_IJNS5_IJNS5_IJSO_SC_EEENS5_IJSN_NSA_ILi2EEEEEEEEESC_NS5_IJS1U_SC_EEEEEENS5_IJNS5_IJNS5_IJST_SX_EEESW_EEESV_NS5_IJS1U_SX_EEEEEEEEEEEvNS4_8identityES1I_NS5_IJS1S_NSM_INS5_IJNS5_IJNS5_IJSO_S1U_EEES1V_EEESC_S1X_EEENS5_IJS20_SV_NS5_IJS1U_NSA_ILi1024EEEEEEEEEEEEEEvS25_EENS_8epilogue10collective18CollectiveEpilogueINS2F_23Sm100TmaWarpSpecializedILi4ELi2ELi64ELb1ELb0EEEJNS5_IJSG_SF_SG_EEENS5_IJNSM_ISG_SC_EENSM_INSA_ILi64EEESC_EEEEENS_10bfloat16_tESL_S2P_SL_NS2F_6fusion15FusionCallbacksIS2J_NS2Q_17LinearCombinationIS2P_fS2P_fLNS_15FloatRoundStyleE2EEES2K_S2O_JEEENS4_5SM1004TMEM4LOAD26SM100_TMEM_LOAD_32dp32b64xENS4_13SM90_TMA_LOADENS1J_INS1K_ILi3ELi4ELi3EEENS1M_ILi16EEENSM_INS5_IJS1O_S2M_EEENS5_IJS2M_SC_EEEEEEENS4_39AutoVectorizingCopyWithAssumedAlignmentILi128EEENS4_14SM90_TMA_STOREES36_S38_S38_EEEvvEEEEvNT_6ParamsE,"a",@progbits
	.sectionflags	@""
	.align	4
.nv.constant0._ZN7cutlass13device_kernelINS_4gemm6kernel13GemmUniversalIN4cute5tupleIJiiiiEEENS1_10collective13CollectiveMmaINS1_46MainloopSm100TmaUmmaWarpSpecializedBlockScaledILi9ELi2ELi1ENS5_IJNS4_1CILi4EEESB_NSA_ILi1EEEEEEEENS5_IJNSA_ILi256EEESF_NSA_ILi128EEEEEENS5_IJNS_12float_e2m1_tENS_13float_ue8m0_tEEEENS5_IJNS5_IJlSC_lEEENS4_6LayoutINS5_IJNS5_IJNS5_IJNSA_ILi32EEESB_EEEiEEESP_NS5_IJSC_iEEEEEENS5_IJNS5_IJNS5_IJNSA_ILi16EEESB_EEEiEEENS5_IJNS5_IJNSA_ILi0EEESC_EEENSA_ILi512EEEEEENS5_IJSV_iEEEEEEEEEEESK_S12_NS4_8TiledMMAINS4_8MMA_AtomIJNS4_23SM100_MMA_MXF4_2x1SM_SSISI_SI_fSJ_Li256ELi256ELi32ELNS4_4UMMA5MajorE0ELS17_0ELNS16_7ScaleInE0ELS18_0EEEEEENSM_INS5_IJSC_SC_SC_EEENS5_IJSV_SV_SV_EEEEENS5_IJNS4_10UnderscoreES1E_S1E_EEEEENS5_IJNS4_28SM100_TMA_2SM_LOAD_MULTICASTES1H_EEENS5_IJNS4_14ComposedLayoutINS4_7SwizzleILi2ELi4ELi3EEENS4_18smem_ptr_flag_bitsILi4EEENSM_INS5_IJNSA_ILi8EEESG_EEENS5_IJSG_SC_EEEEEEENSM_INS5_IJNS5_IJNS5_IJSO_SC_EEENS5_IJSN_NSA_ILi2EEEEEEEEESC_NS5_IJS1U_SC_EEEEEENS5_IJNS5_IJNS5_IJST_SX_EEESW_EEESV_NS5_IJS1U_SX_EEEEEEEEEEEvNS4_8identityES1I_NS5_IJS1S_NSM_INS5_IJNS5_IJNS5_IJSO_S1U_EEES1V_EEESC_S1X_EEENS5_IJS20_SV_NS5_IJS1U_NSA_ILi1024EEEEEEEEEEEEEEvS25_EENS_8epilogue10collective18CollectiveEpilogueINS2F_23Sm100TmaWarpSpecializedILi4ELi2ELi64ELb1ELb0EEEJNS5_IJSG_SF_SG_EEENS5_IJNSM_ISG_SC_EENSM_INSA_ILi64EEESC_EEEEENS_10bfloat16_tESL_S2P_SL_NS2F_6fusion15FusionCallbacksIS2J_NS2Q_17LinearCombinationIS2P_fS2P_fLNS_15FloatRoundStyleE2EEES2K_S2O_JEEENS4_5SM1004TMEM4LOAD26SM100_TMEM_LOAD_32dp32b64xENS4_13SM90_TMA_LOADENS1J_INS1K_ILi3ELi4ELi3EEENS1M_ILi16EEENSM_INS5_IJS1O_S2M_EEENS5_IJS2M_SC_EEEEEEENS4_39AutoVectorizingCopyWithAssumedAlignmentILi128EEENS4_14SM90_TMA_STOREES36_S38_S38_EEEvvEEEEvNT_6ParamsE:
	.zero		3968


//--------------------- SYMBOLS --------------------------

	.type		.nv.reservedSmem.offset0,@object
	.size		.nv.reservedSmem.offset0,0x4
	.type		.nv.reservedSmem.cap,@object
	.size		.nv.reservedSmem.cap,0x4
	.type		__assertfail,@function
